def matmul_kernel(
    a_ptr,
    b_ptr,
    c_ptr,
    M,
    N,
    K,
    stride_am,
    stride_ak,
    stride_bk,
    stride_bn,
    stride_cm,
    stride_cn,
    BLOCK_M: tl.constexpr,
    BLOCK_N: tl.constexpr,
    BLOCK_K: tl.constexpr,
    GROUP_M: tl.constexpr,
):
    pid = tl.program_id(axis=0)
    num_pid_m = tl.cdiv(M, BLOCK_M)
    num_pid_n = tl.cdiv(N, BLOCK_N)
    num_pid_in_group = GROUP_M * num_pid_n
    group_id = pid // num_pid_in_group
    first_pid_m = group_id * GROUP_M
    group_size_m = min(num_pid_m - first_pid_m, GROUP_M)
    pid_m = first_pid_m + ((pid % num_pid_in_group) % group_size_m)
    pid_n = (pid % num_pid_in_group) // group_size_m

    offs_am = (pid_m * BLOCK_M + tl.arange(0, BLOCK_M)) % M
    offs_bn = (pid_n * BLOCK_N + tl.arange(0, BLOCK_N)) % N
    offs_k = tl.arange(0, BLOCK_K)
    a_ptrs = a_ptr + offs_am[:, None] * stride_am + offs_k[None, :] * stride_ak
    b_ptrs = b_ptr + offs_k[:, None] * stride_bk + offs_bn[None, :] * stride_bn

    acc = tl.zeros((BLOCK_M, BLOCK_N), dtype=tl.float32)
    for kk in range(0, tl.cdiv(K, BLOCK_K)):
        a = tl.load(a_ptrs, mask=offs_k[None, :] < K - kk * BLOCK_K, other=0.0)
        b = tl.load(b_ptrs, mask=offs_k[:, None] < K - kk * BLOCK_K, other=0.0)
        acc = tl.dot(a, b, acc)
        a_ptrs += BLOCK_K * stride_ak
        b_ptrs += BLOCK_K * stride_bk

    c = acc.to(c_ptr.dtype.element_ty)
    offs_cm = pid_m * BLOCK_M + tl.arange(0, BLOCK_M)
    offs_cn = pid_n * BLOCK_N + tl.arange(0, BLOCK_N)
    c_ptrs = c_ptr + offs_cm[:, None] * stride_cm + offs_cn[None, :] * stride_cn
    mask = (offs_cm[:, None] < M) & (offs_cn[None, :] < N)
    tl.store(c_ptrs, c, mask=mask)

# config = {"BLOCK_K": 256, "BLOCK_M": 64, "BLOCK_N": 128, "GROUP_M": 8, "arch": "sm_90", "dtype": "fp8e4m3", "num_ctas": 1, "num_stages": 3, "num_warps": 4}
# arch = sm_90


// ===== COMPILED SASS (sm_90a) =====

	.target	sm_90a

	.elftype	@"ET_EXEC"


//--------------------- .note.nv.tkinfo           --------------------------
	.section	.note.nv.tkinfo,"",@"SHT_NOTE"
	.sectionflags	@"SHF_NOTE_NV_TKINFO"
	.tkinfo
        /*0018*/ 	.word	0x00000002
        /*0030*/ 	.string	""
        /*0030*/ 	.string	"ptxas"
        /*0030*/ 	.string	"Cuda compilation tools, release 13.0, V13.0.88"
        /*0030*/ 	.string	"Build cuda_13.0.r13.0/compiler.36424714_0"
        /*0030*/ 	.string	"-v  -suppress-debug-info  -lineinfo  -arch sm_90a "



//--------------------- .note.nv.cuinfo           --------------------------
	.section	.note.nv.cuinfo,"",@"SHT_NOTE"
	.sectionflags	@"SHF_NOTE_NV_CUINFO"
        /*0018*/ 	.short	0x0002
        /*001a*/ 	.short	0x005a
        /*001c*/ 	.short	0x0082
	.zero		2


//--------------------- .nv.info                  --------------------------
	.section	.nv.info,"",@"SHT_CUDA_INFO"
	.align	4


	//----- nvinfo : EIATTR_REGCOUNT
	.align		4
        /*0000*/ 	.byte	0x04, 0x2f
        /*0002*/ 	.short	(.L_1 - .L_0)
	.align		4
.L_0:
        /*0004*/ 	.word	index@(matmul_kernel)
        /*0008*/ 	.word	0x000000ff


	//----- nvinfo : EIATTR_FRAME_SIZE
	.align		4
.L_1:
        /*000c*/ 	.byte	0x04, 0x11
        /*000e*/ 	.short	(.L_3 - .L_2)
	.align		4
.L_2:
        /*0010*/ 	.word	index@(matmul_kernel)
        /*0014*/ 	.word	0x00000eb8


	//----- nvinfo : EIATTR_MIN_STACK_SIZE
	.align		4
.L_3:
        /*0018*/ 	.byte	0x04, 0x12
        /*001a*/ 	.short	(.L_5 - .L_4)
	.align		4
.L_4:
        /*001c*/ 	.word	index@(matmul_kernel)
        /*0020*/ 	.word	0x00000eb8
.L_5:


//--------------------- .nv.compat                --------------------------
	.section	.nv.compat,"",@"SHT_CUDA_COMPAT_INFO"
	.align	4
        /*0000*/ 	.byte	0x02, 0x09, 0x01, 0x00, 0x02, 0x02, 0x04, 0x00, 0x02, 0x05, 0x05, 0x00, 0x03, 0x07, 0x01, 0x01
        /*0010*/ 	.byte	0x02, 0x03, 0x00, 0x00, 0x02, 0x06, 0x01, 0x00, 0x04, 0x0b, 0x08, 0x00, 0x00, 0x00, 0x00, 0x00
        /*0020*/ 	.byte	0x00, 0x00, 0x00, 0x00


//--------------------- .nv.info.matmul_kernel    --------------------------
	.section	.nv.info.matmul_kernel,"",@"SHT_CUDA_INFO"
	.sectionflags	@""
	.align	4


	//----- nvinfo : EIATTR_CUDA_API_VERSION
	.align		4
        /*0000*/ 	.byte	0x04, 0x37
        /*0002*/ 	.short	(.L_7 - .L_6)
.L_6:
        /*0004*/ 	.word	0x00000082


	//----- nvinfo : EIATTR_KPARAM_INFO
	.align		4
.L_7:
        /*0008*/ 	.byte	0x04, 0x17
        /*000a*/ 	.short	(.L_9 - .L_8)
.L_8:
        /*000c*/ 	.word	0x00000000
        /*0010*/ 	.short	0x000d
        /*0012*/ 	.short	0x0048
        /*0014*/ 	.byte	0x00, 0xf4, 0x21, 0x00


	//----- nvinfo : EIATTR_KPARAM_INFO
	.align		4
.L_9:
        /*0018*/ 	.byte	0x04, 0x17
        /*001a*/ 	.short	(.L_11 - .L_10)
.L_10:
        /*001c*/ 	.word	0x00000000
        /*0020*/ 	.short	0x000c
        /*0022*/ 	.short	0x0040
        /*0024*/ 	.byte	0x00, 0xf4, 0x21, 0x00


	//----- nvinfo : EIATTR_KPARAM_INFO
	.align		4
.L_11:
        /*0028*/ 	.byte	0x04, 0x17
        /*002a*/ 	.short	(.L_13 - .L_12)
.L_12:
        /*002c*/ 	.word	0x00000000
        /*0030*/ 	.short	0x000b
        /*0032*/ 	.short	0x0038
        /*0034*/ 	.byte	0x00, 0xf0, 0x11, 0x00


	//----- nvinfo : EIATTR_KPARAM_INFO
	.align		4
.L_13:
        /*0038*/ 	.byte	0x04, 0x17
        /*003a*/ 	.short	(.L_15 - .L_14)
.L_14:
        /*003c*/ 	.word	0x00000000
        /*0040*/ 	.short	0x000a
        /*0042*/ 	.short	0x0034
        /*0044*/ 	.byte	0x00, 0xf0, 0x11, 0x00


	//----- nvinfo : EIATTR_KPARAM_INFO
	.align		4
.L_15:
        /*0048*/ 	.byte	0x04, 0x17
        /*004a*/ 	.short	(.L_17 - .L_16)
.L_16:
        /*004c*/ 	.word	0x00000000
        /*0050*/ 	.short	0x0009
        /*0052*/ 	.short	0x0030
        /*0054*/ 	.byte	0x00, 0xf0, 0x11, 0x00


	//----- nvinfo : EIATTR_KPARAM_INFO
	.align		4
.L_17:
        /*0058*/ 	.byte	0x04, 0x17
        /*005a*/ 	.short	(.L_19 - .L_18)
.L_18:
        /*005c*/ 	.word	0x00000000
        /*0060*/ 	.short	0x0008
        /*0062*/ 	.short	0x002c
        /*0064*/ 	.byte	0x00, 0xf0, 0x11, 0x00


	//----- nvinfo : EIATTR_KPARAM_INFO
	.align		4
.L_19:
        /*0068*/ 	.byte	0x04, 0x17
        /*006a*/ 	.short	(.L_21 - .L_20)
.L_20:
        /*006c*/ 	.word	0x00000000
        /*0070*/ 	.short	0x0007
        /*0072*/ 	.short	0x0028
        /*0074*/ 	.byte	0x00, 0xf0, 0x11, 0x00


	//----- nvinfo : EIATTR_KPARAM_INFO
	.align		4
.L_21:
        /*0078*/ 	.byte	0x04, 0x17
        /*007a*/ 	.short	(.L_23 - .L_22)
.L_22:
        /*007c*/ 	.word	0x00000000
        /*0080*/ 	.short	0x0006
        /*0082*/ 	.short	0x0024
        /*0084*/ 	.byte	0x00, 0xf0, 0x11, 0x00


	//----- nvinfo : EIATTR_KPARAM_INFO
	.align		4
.L_23:
        /*0088*/ 	.byte	0x04, 0x17
        /*008a*/ 	.short	(.L_25 - .L_24)
.L_24:
        /*008c*/ 	.word	0x00000000
        /*0090*/ 	.short	0x0005
        /*0092*/ 	.short	0x0020
        /*0094*/ 	.byte	0x00, 0xf0, 0x11, 0x00


	//----- nvinfo : EIATTR_KPARAM_INFO
	.align		4
.L_25:
        /*0098*/ 	.byte	0x04, 0x17
        /*009a*/ 	.short	(.L_27 - .L_26)
.L_26:
        /*009c*/ 	.word	0x00000000
        /*00a0*/ 	.short	0x0004
        /*00a2*/ 	.short	0x001c
        /*00a4*/ 	.byte	0x00, 0xf0, 0x11, 0x00


	//----- nvinfo : EIATTR_KPARAM_INFO
	.align		4
.L_27:
        /*00a8*/ 	.byte	0x04, 0x17
        /*00aa*/ 	.short	(.L_29 - .L_28)
.L_28:
        /*00ac*/ 	.word	0x00000000
        /*00b0*/ 	.short	0x0003
        /*00b2*/ 	.short	0x0018
        /*00b4*/ 	.byte	0x00, 0xf0, 0x11, 0x00


	//----- nvinfo : EIATTR_KPARAM_INFO
	.align		4
.L_29:
        /*00b8*/ 	.byte	0x04, 0x17
        /*00ba*/ 	.short	(.L_31 - .L_30)
.L_30:
        /*00bc*/ 	.word	0x00000000
        /*00c0*/ 	.short	0x0002
        /*00c2*/ 	.short	0x0010
        /*00c4*/ 	.byte	0x00, 0xf4, 0x21, 0x00


	//----- nvinfo : EIATTR_KPARAM_INFO
	.align		4
.L_31:
        /*00c8*/ 	.byte	0x04, 0x17
        /*00ca*/ 	.short	(.L_33 - .L_32)
.L_32:
        /*00cc*/ 	.word	0x00000000
        /*00d0*/ 	.short	0x0001
        /*00d2*/ 	.short	0x0008
        /*00d4*/ 	.byte	0x00, 0xf4, 0x21, 0x00


	//----- nvinfo : EIATTR_KPARAM_INFO
	.align		4
.L_33:
        /*00d8*/ 	.byte	0x04, 0x17
        /*00da*/ 	.short	(.L_35 - .L_34)
.L_34:
        /*00dc*/ 	.word	0x00000000
        /*00e0*/ 	.short	0x0000
        /*00e2*/ 	.short	0x0000
        /*00e4*/ 	.byte	0x00, 0xf4, 0x21, 0x00


	//----- nvinfo : EIATTR_SPARSE_MMA_MASK
	.align		4
.L_35:
        /*00e8*/ 	.byte	0x03, 0x50
        /*00ea*/ 	.short	0x0000


	//----- nvinfo : EIATTR_MAXREG_COUNT
	.align		4
        /*00ec*/ 	.byte	0x03, 0x1b
        /*00ee*/ 	.short	0x00ff


	//----- nvinfo : EIATTR_NUM_BARRIERS
	.align		4
        /*00f0*/ 	.byte	0x02, 0x4c
        /*00f2*/ 	.byte	0x01
	.zero		1


	//----- nvinfo : EIATTR_ANNOTATIONS
	.align		4
        /*00f4*/ 	.byte	0x04, 0x55
        /*00f6*/ 	.short	(.L_37 - .L_36)


	//   ....[0]....
.L_36:
        /*00f8*/ 	.word	0x00000001
        /*00fc*/ 	.byte	0xf0, 0x06, 0x00, 0x00, 0x01, 0x00, 0x00, 0x00, 0x10, 0x0a, 0x00, 0x00, 0x01, 0x00, 0x00, 0x00
        /* <DEDUP_REMOVED lines=1596> */
        /*64cc*/ 	.byte	0xf0, 0x51, 0x02, 0x00


	//----- nvinfo : EIATTR_MERCURY_ISA_VERSION
	.align		4
.L_37:
        /*64d0*/ 	.byte	0x03, 0x5f
        /*64d2*/ 	.short	0x0101


	//----- nvinfo : EIATTR_EXIT_INSTR_OFFSETS
	.align		4
        /*64d4*/ 	.byte	0x04, 0x1c
        /*64d6*/ 	.short	(.L_39 - .L_38)


	//   ....[0]....
.L_38:
        /*64d8*/ 	.word	0x00027f60


	//   ....[1]....
        /*64dc*/ 	.word	0x00027f80


	//----- nvinfo : EIATTR_REQNTID
	.align		4
.L_39:
        /*64e0*/ 	.byte	0x04, 0x10
        /*64e2*/ 	.short	(.L_41 - .L_40)
.L_40:
        /*64e4*/ 	.word	0x00000080
        /*64e8*/ 	.word	0x00000001
        /*64ec*/ 	.word	0x00000001


	//----- nvinfo : EIATTR_CBANK_PARAM_SIZE
	.align		4
.L_41:
        /*64f0*/ 	.byte	0x03, 0x19
        /*64f2*/ 	.short	0x0050


	//----- nvinfo : EIATTR_PARAM_CBANK
	.align		4
        /*64f4*/ 	.byte	0x04, 0x0a
        /*64f6*/ 	.short	(.L_43 - .L_42)
	.align		4
.L_42:
        /*64f8*/ 	.word	index@(.nv.constant0.matmul_kernel)
        /*64fc*/ 	.short	0x0210
        /*64fe*/ 	.short	0x0050


	//----- nvinfo : EIATTR_SW_WAR
	.align		4
.L_43:
        /*6500*/ 	.byte	0x04, 0x36
        /*6502*/ 	.short	(.L_45 - .L_44)
.L_44:
        /*6504*/ 	.word	0x00000008
.L_45:


//--------------------- .nv.callgraph             --------------------------
	.section	.nv.callgraph,"",@"SHT_CUDA_CALLGRAPH"
	.align	4
	.sectionentsize	8
	.align		4
        /*0000*/ 	.word	0x00000000
	.align		4
        /*0004*/ 	.word	0xffffffff
	.align		4
        /*0008*/ 	.word	0x00000000
	.align		4
        /*000c*/ 	.word	0xfffffffe
	.align		4
        /*0010*/ 	.word	0x00000000
	.align		4
        /*0014*/ 	.word	0xfffffffd
	.align		4
        /*0018*/ 	.word	0x00000000
	.align		4
        /*001c*/ 	.word	0xfffffffc


//--------------------- .text.matmul_kernel       --------------------------
	.section	.text.matmul_kernel,"ax",@progbits
	.align	128
        .global         matmul_kernel
        .type           matmul_kernel,@function
        .size           matmul_kernel,(.L_x_4 - matmul_kernel)
        .other          matmul_kernel,@"STO_CUDA_ENTRY STV_DEFAULT"
matmul_kernel:
.text.matmul_kernel:
[----:B------:R-:W0:Y:S08]  /*0000*/  LDC R1, c[0x0][0x28] ;  /* 0x00000a00ff017b82 */ /* 0x000e300000000800 */
[----:B------:R-:W1:Y:S01]  /*0010*/  LDC.64 R90, c[0x0][0x228] ;  /* 0x00008a00ff5a7b82 */ /* 0x000e620000000a00 */
[----:B------:R-:W2:Y:S01]  /*0020*/  S2R R5, SR_CTAID.X ;  /* 0x0000000000057919 */ /* 0x000ea20000002500 */
[----:B0-----:R-:W-:Y:S01]  /*0030*/  VIADD R1, R1, 0xfffff148 ;  /* 0xfffff14801017836 */ /* 0x001fe20000000000 */
[----:B------:R-:W-:Y:S01]  /*0040*/  UMOV UR4, 0x400 ;  /* 0x0000040000047882 */ /* 0x000fe20000000000 */
[----:B------:R-:W-:Y:S01]  /*0050*/  ULDC.64 UR18, c[0x0][0x208] ;  /* 0x0000820000127ab9 */ /* 0x000fe20000000a00 */
[----:B------:R-:W0:Y:S03]  /*0060*/  S2R R201, SR_TID.X ;  /* 0x0000000000c97919 */ /* 0x000e260000002100 */
[----:B------:R-:W3:Y:S01]  /*0070*/  S2UR UR7, SR_CgaCtaId ;  /* 0x00000000000779c3 */ /* 0x000ee20000008800 */
[----:B-1----:R-:W-:-:S05]  /*0080*/  VIADD R0, R91, 0x7f ;  /* 0x0000007f5b007836 */ /* 0x002fca0000000000 */
[----:B------:R-:W-:Y:S01]  /*0090*/  SHF.R.S32.HI R3, RZ, 0x1f, R0 ;  /* 0x0000001fff037819 */ /* 0x000fe20000011400 */
[----:B---3--:R-:W-:-:S03]  /*00a0*/  ULEA UR7, UR7, UR4, 0x18 ;  /* 0x0000000407077291 */ /* 0x008fc6000f8ec03f */
[----:B------:R-:W-:Y:S02]  /*00b0*/  LEA.HI R3, R3, R0, RZ, 0x7 ;  /* 0x0000000003037211 */ /* 0x000fe400078f38ff */
[----:B--2---:R-:W-:Y:S02]  /*00c0*/  IABS R8, R5 ;  /* 0x0000000500087213 */ /* 0x004fe40000000000 */
[----:B------:R-:W-:Y:S02]  /*00d0*/  SHF.R.S32.HI R3, RZ, 0x7, R3 ;  /* 0x00000007ff037819 */ /* 0x000fe40000011403 */
[----:B0-----:R-:W-:Y:S02]  /*00e0*/  SHF.R.U32.HI R15, RZ, 0x6, R201 ;  /* 0x00000006ff0f7819 */ /* 0x001fe400000116c9 */
[----:B------:R-:W-:Y:S01]  /*00f0*/  LOP3.LUT R183, R201, 0x7f, RZ, 0xc0, !PT ;  /* 0x0000007fc9b77812 */ /* 0x000fe200078ec0ff */
[----:B------:R-:W-:Y:S01]  /*0100*/  IMAD.SHL.U32 R4, R3, 0x8, RZ ;  /* 0x0000000803047824 */ /* 0x000fe200078e00ff */
[----:B------:R-:W-:-:S02]  /*0110*/  SGXT.U32 R15, R15, 0x1 ;  /* 0x000000010f0f781a */ /* 0x000fc40000000000 */
[C---:B------:R-:W-:Y:S02]  /*0120*/  LEA.HI R185, R201.reuse, 0xe, RZ, 0x1a ;  /* 0x0000000ec9b97811 */ /* 0x040fe400078fd0ff */
[-C--:B------:R-:W-:Y:S02]  /*0130*/  IABS R7, R4.reuse ;  /* 0x0000000400077213 */ /* 0x080fe40000000000 */
[----:B------:R-:W-:Y:S02]  /*0140*/  IABS R10, R4 ;  /* 0x00000004000a7213 */ /* 0x000fe40000000000 */
[----:B------:R-:W0:Y:S01]  /*0150*/  I2F.RP R0, R7 ;  /* 0x0000000700007306 */ /* 0x000e220000209400 */
[C---:B------:R-:W-:Y:S02]  /*0160*/  LEA.HI R187, R201.reuse, 0x1e, RZ, 0x1a ;  /* 0x0000001ec9bb7811 */ /* 0x040fe400078fd0ff */
[C---:B------:R-:W-:Y:S02]  /*0170*/  LEA.HI R189, R201.reuse, 0x2e, RZ, 0x1a ;  /* 0x0000002ec9bd7811 */ /* 0x040fe400078fd0ff */
[----:B------:R-:W-:-:S02]  /*0180*/  LEA.HI R191, R201, 0x3e, RZ, 0x1a ;  /* 0x0000003ec9bf7811 */ /* 0x000fc400078fd0ff */
[C---:B------:R-:W-:Y:S02]  /*0190*/  LEA.HI R193, R201.reuse, 0x4e, RZ, 0x1a ;  /* 0x0000004ec9c17811 */ /* 0x040fe400078fd0ff */
[C---:B------:R-:W-:Y:S02]  /*01a0*/  LEA.HI R195, R201.reuse, 0x5e, RZ, 0x1a ;  /* 0x0000005ec9c37811 */ /* 0x040fe400078fd0ff */
[C---:B------:R-:W-:Y:S02]  /*01b0*/  LEA.HI R197, R201.reuse, 0x6e, RZ, 0x1a ;  /* 0x0000006ec9c57811 */ /* 0x040fe400078fd0ff */
[----:B------:R-:W-:Y:S01]  /*01c0*/  LEA.HI R199, R201, 0x7e, RZ, 0x1a ;  /* 0x0000007ec9c77811 */ /* 0x000fe200078fd0ff */
[----:B0-----:R-:W0:Y:S02]  /*01d0*/  MUFU.RCP R0, R0 ;  /* 0x0000000000007308 */ /* 0x001e240000001000 */
[----:B0-----:R-:W-:Y:S02]  /*01e0*/  VIADD R2, R0, 0xffffffe ;  /* 0x0ffffffe00027836 */ /* 0x001fe40000000000 */
[----:B------:R-:W-:-:S04]  /*01f0*/  IMAD.MOV R0, RZ, RZ, -R10 ;  /* 0x000000ffff007224 */ /* 0x000fc800078e0a0a */
[----:B------:R0:W1:Y:S02]  /*0200*/  F2I.FTZ.U32.TRUNC.NTZ R3, R2 ;  /* 0x0000000200037305 */ /* 0x000064000021f000 */
[----:B0-----:R-:W-:Y:S02]  /*0210*/  IMAD.MOV.U32 R2, RZ, RZ, RZ ;  /* 0x000000ffff027224 */ /* 0x001fe400078e00ff */
[----:B-1----:R-:W-:-:S04]  /*0220*/  IMAD.MOV R6, RZ, RZ, -R3 ;  /* 0x000000ffff067224 */ /* 0x002fc800078e0a03 */
[----:B------:R-:W-:Y:S02]  /*0230*/  IMAD R9, R6, R7, RZ ;  /* 0x0000000706097224 */ /* 0x000fe400078e02ff */
[----:B------:R-:W-:Y:S02]  /*0240*/  IMAD.MOV.U32 R6, RZ, RZ, R8 ;  /* 0x000000ffff067224 */ /* 0x000fe400078e0008 */
[----:B------:R-:W-:-:S06]  /*0250*/  IMAD.HI.U32 R3, R3, R9, R2 ;  /* 0x0000000903037227 */ /* 0x000fcc00078e0002 */
[----:B------:R-:W-:-:S04]  /*0260*/  IMAD.HI.U32 R3, R3, R6, RZ ;  /* 0x0000000603037227 */ /* 0x000fc800078e00ff */
[----:B------:R-:W-:-:S05]  /*0270*/  IMAD R0, R3, R0, R6 ;  /* 0x0000000003007224 */ /* 0x000fca00078e0206 */
[----:B------:R-:W-:-:S13]  /*0280*/  ISETP.GT.U32.AND P1, PT, R7, R0, PT ;  /* 0x000000000700720c */ /* 0x000fda0003f24070 */
[----:B------:R-:W-:Y:S02]  /*0290*/  @!P1 IMAD.IADD R0, R0, 0x1, -R7 ;  /* 0x0000000100009824 */ /* 0x000fe400078e0a07 */
[----:B------:R-:W-:Y:S01]  /*02a0*/  @!P1 VIADD R3, R3, 0x1 ;  /* 0x0000000103039836 */ /* 0x000fe20000000000 */
[----:B------:R-:W-:Y:S02]  /*02b0*/  ISETP.NE.AND P1, PT, R4, RZ, PT ;  /* 0x000000ff0400720c */ /* 0x000fe40003f25270 */
[----:B------:R-:W-:Y:S02]  /*02c0*/  ISETP.GE.U32.AND P0, PT, R0, R7, PT ;  /* 0x000000070000720c */ /* 0x000fe40003f06070 */
[----:B------:R-:W-:-:S04]  /*02d0*/  LOP3.LUT R0, R5, R4, RZ, 0x3c, !PT ;  /* 0x0000000405007212 */ /* 0x000fc800078e3cff */
[----:B------:R-:W-:Y:S01]  /*02e0*/  ISETP.GE.AND P2, PT, R0, RZ, PT ;  /* 0x000000ff0000720c */ /* 0x000fe20003f46270 */
[----:B------:R-:W-:-:S06]  /*02f0*/  VIADD R0, R90, 0x3f ;  /* 0x0000003f5a007836 */ /* 0x000fcc0000000000 */
[----:B------:R-:W-:-:S04]  /*0300*/  @P0 VIADD R3, R3, 0x1 ;  /* 0x0000000103030836 */ /* 0x000fc80000000000 */
[----:B------:R-:W-:Y:S01]  /*0310*/  IMAD.MOV.U32 R2, RZ, RZ, R3 ;  /* 0x000000ffff027224 */ /* 0x000fe200078e0003 */
[----:B------:R-:W-:-:S03]  /*0320*/  SHF.R.S32.HI R3, RZ, 0x1f, R0 ;  /* 0x0000001fff037819 */ /* 0x000fc60000011400 */
[----:B------:R-:W-:Y:S01]  /*0330*/  @!P2 IMAD.MOV R2, RZ, RZ, -R2 ;  /* 0x000000ffff02a224 */ /* 0x000fe200078e0a02 */
[----:B------:R-:W-:Y:S02]  /*0340*/  @!P1 LOP3.LUT R2, RZ, R4, RZ, 0x33, !PT ;  /* 0x00000004ff029212 */ /* 0x000fe400078e33ff */
[----:B------:R-:W-:-:S03]  /*0350*/  LEA.HI R3, R3, R0, RZ, 0x6 ;  /* 0x0000000003037211 */ /* 0x000fc600078f30ff */
[----:B------:R-:W-:Y:S02]  /*0360*/  IMAD.SHL.U32 R6, R2, 0x8, RZ ;  /* 0x0000000802067824 */ /* 0x000fe400078e00ff */
[----:B------:R-:W-:-:S03]  /*0370*/  IMAD.MOV R2, RZ, RZ, -R2 ;  /* 0x000000ffff027224 */ /* 0x000fc600078e0a02 */
[----:B------:R-:W-:Y:S01]  /*0380*/  LEA.HI.SX32 R3, R3, -R6, 0x1a ;  /* 0x8000000603037211 */ /* 0x000fe200078fd2ff */
[----:B------:R-:W-:-:S03]  /*0390*/  IMAD R4, R4, R2, R5 ;  /* 0x0000000204047224 */ /* 0x000fc600078e0205 */
[----:B------:R-:W-:Y:S02]  /*03a0*/  VIMNMX R11, R3, 0x8, PT ;  /* 0x00000008030b7848 */ /* 0x000fe40003fe0100 */
[----:B------:R-:W-:Y:S02]  /*03b0*/  IABS R9, R4 ;  /* 0x0000000400097213 */ /* 0x000fe40000000000 */
[----:B------:R-:W-:-:S04]  /*03c0*/  IABS R7, R11 ;  /* 0x0000000b00077213 */ /* 0x000fc80000000000 */
[----:B------:R-:W0:Y:S08]  /*03d0*/  I2F.RP R0, R7 ;  /* 0x0000000700007306 */ /* 0x000e300000209400 */
[----:B0-----:R-:W0:Y:S02]  /*03e0*/  MUFU.RCP R0, R0 ;  /* 0x0000000000007308 */ /* 0x001e240000001000 */
[----:B0-----:R-:W-:-:S06]  /*03f0*/  VIADD R3, R0, 0xffffffe ;  /* 0x0ffffffe00037836 */ /* 0x001fcc0000000000 */
[----:B------:R-:W0:Y:S02]  /*0400*/  F2I.FTZ.U32.TRUNC.NTZ R3, R3 ;  /* 0x0000000300037305 */ /* 0x000e24000021f000 */
[----:B0-----:R-:W-:-:S04]  /*0410*/  IMAD.MOV R8, RZ, RZ, -R3 ;  /* 0x000000ffff087224 */ /* 0x001fc800078e0a03 */
[----:B------:R-:W-:Y:S01]  /*0420*/  IMAD.MOV.U32 R2, RZ, RZ, R8 ;  /* 0x000000ffff027224 */ /* 0x000fe200078e0008 */
[----:B------:R-:W-:-:S03]  /*0430*/  IABS R8, R11 ;  /* 0x0000000b00087213 */ /* 0x000fc60000000000 */
[----:B------:R-:W-:Y:S02]  /*0440*/  IMAD R5, R2, R7, RZ ;  /* 0x0000000702057224 */ /* 0x000fe400078e02ff */
[----:B------:R-:W-:Y:S02]  /*0450*/  IMAD.MOV.U32 R2, RZ, RZ, RZ ;  /* 0x000000ffff027224 */ /* 0x000fe400078e00ff */
[----:B------:R-:W-:Y:S02]  /*0460*/  IMAD.MOV R0, RZ, RZ, -R8 ;  /* 0x000000ffff007224 */ /* 0x000fe400078e0a08 */
[----:B------:R-:W-:Y:S02]  /*0470*/  IMAD.HI.U32 R2, R3, R5, R2 ;  /* 0x0000000503027227 */ /* 0x000fe400078e0002 */
[----:B------:R-:W0:Y:S04]  /*0480*/  LDC R3, c[0x0][0x230] ;  /* 0x00008c00ff037b82 */ /* 0x000e280000000800 */
[----:B------:R-:W-:-:S04]  /*0490*/  IMAD.HI.U32 R2, R2, R9, RZ ;  /* 0x0000000902027227 */ /* 0x000fc800078e00ff */
[----:B------:R-:W-:-:S05]  /*04a0*/  IMAD R0, R2, R0, R9 ;  /* 0x0000000002007224 */ /* 0x000fca00078e0209 */
[----:B------:R-:W-:Y:S01]  /*04b0*/  ISETP.GT.U32.AND P1, PT, R7, R0, PT ;  /* 0x000000000700720c */ /* 0x000fe20003f24070 */
[----:B0-----:R-:W-:-:S12]  /*04c0*/  VIADD R3, R3, 0xff ;  /* 0x000000ff03037836 */ /* 0x001fd80000000000 */
[----:B------:R-:W-:Y:S02]  /*04d0*/  @!P1 IMAD.IADD R0, R0, 0x1, -R7 ;  /* 0x0000000100009824 */ /* 0x000fe400078e0a07 */
[----:B------:R-:W-:Y:S01]  /*04e0*/  @!P1 VIADD R2, R2, 0x1 ;  /* 0x0000000102029836 */ /* 0x000fe20000000000 */
[----:B------:R-:W-:Y:S02]  /*04f0*/  ISETP.NE.AND P1, PT, R11, RZ, PT ;  /* 0x000000ff0b00720c */ /* 0x000fe40003f25270 */
[----:B------:R-:W-:Y:S02]  /*0500*/  ISETP.GE.U32.AND P0, PT, R0, R7, PT ;  /* 0x000000070000720c */ /* 0x000fe40003f06070 */
[----:B------:R-:W-:Y:S02]  /*0510*/  LOP3.LUT R0, R4, R11, RZ, 0x3c, !PT ;  /* 0x0000000b04007212 */ /* 0x000fe400078e3cff */
[----:B------:R-:W-:Y:S02]  /*0520*/  LOP3.LUT R7, R15, 0x4, RZ, 0xfc, !PT ;  /* 0x000000040f077812 */ /* 0x000fe400078efcff */
[----:B------:R-:W-:-:S02]  /*0530*/  ISETP.GE.AND P2, PT, R0, RZ, PT ;  /* 0x000000ff0000720c */ /* 0x000fc40003f46270 */
[C---:B------:R-:W-:Y:S02]  /*0540*/  LOP3.LUT R7, R15.reuse, 0xa, RZ, 0xfc, !PT ;  /* 0x0000000a0f077812 */ /* 0x040fe400078efcff */
[C---:B------:R-:W-:Y:S02]  /*0550*/  LOP3.LUT R7, R15.reuse, 0x12, RZ, 0xfc, !PT ;  /* 0x000000120f077812 */ /* 0x040fe400078efcff */
[----:B------:R-:W-:Y:S01]  /*0560*/  LOP3.LUT R7, R15, 0x18, RZ, 0xfc, !PT ;  /* 0x000000180f077812 */ /* 0x000fe200078efcff */
[----:B------:R-:W-:Y:S01]  /*0570*/  @P0 VIADD R2, R2, 0x1 ;  /* 0x0000000102020836 */ /* 0x000fe20000000000 */
[----:B------:R-:W-:Y:S02]  /*0580*/  ISETP.GT.AND P0, PT, R3, 0xff, PT ;  /* 0x000000ff0300780c */ /* 0x000fe40003f04270 */
[C---:B------:R-:W-:Y:S01]  /*0590*/  LOP3.LUT R7, R15.reuse, 0x20, RZ, 0xfc, !PT ;  /* 0x000000200f077812 */ /* 0x040fe200078efcff */
[----:B------:R-:W-:Y:S01]  /*05a0*/  IMAD.MOV.U32 R0, RZ, RZ, R2 ;  /* 0x000000ffff007224 */ /* 0x000fe200078e0002 */
[----:B------:R-:W-:-:S02]  /*05b0*/  LOP3.LUT R7, R15, 0x26, RZ, 0xfc, !PT ;  /* 0x000000260f077812 */ /* 0x000fc400078efcff */
[C---:B------:R-:W-:Y:S01]  /*05c0*/  LOP3.LUT R7, R15.reuse, 0x2c, RZ, 0xfc, !PT ;  /* 0x0000002c0f077812 */ /* 0x040fe200078efcff */
[----:B------:R-:W-:Y:S01]  /*05d0*/  @!P2 IMAD.MOV R0, RZ, RZ, -R0 ;  /* 0x000000ffff00a224 */ /* 0x000fe200078e0a00 */
[----:B------:R-:W-:Y:S02]  /*05e0*/  @!P1 LOP3.LUT R0, RZ, R11, RZ, 0x33, !PT ;  /* 0x0000000bff009212 */ /* 0x000fe400078e33ff */
[C---:B------:R-:W-:Y:S02]  /*05f0*/  LOP3.LUT R7, R15.reuse, 0x34, RZ, 0xfc, !PT ;  /* 0x000000340f077812 */ /* 0x040fe400078efcff */
[C---:B------:R-:W-:Y:S01]  /*0600*/  LOP3.LUT R7, R15.reuse, 0x3a, RZ, 0xfc, !PT ;  /* 0x0000003a0f077812 */ /* 0x040fe200078efcff */
[----:B------:R-:W-:Y:S01]  /*0610*/  IMAD.MOV R2, RZ, RZ, -R0 ;  /* 0x000000ffff027224 */ /* 0x000fe200078e0a00 */
[C---:B------:R-:W-:Y:S01]  /*0620*/  LOP3.LUT R7, R15.reuse, 0x42, RZ, 0xfc, !PT ;  /* 0x000000420f077812 */ /* 0x040fe200078efcff */
[----:B------:R-:W-:Y:S01]  /*0630*/  IMAD.SHL.U32 R0, R0, 0x80, RZ ;  /* 0x0000008000007824 */ /* 0x000fe200078e00ff */
[----:B------:R-:W-:Y:S01]  /*0640*/  LOP3.LUT R7, R15, 0x48, RZ, 0xfc, !PT ;  /* 0x000000480f077812 */ /* 0x000fe200078efcff */
[----:B------:R-:W-:Y:S01]  /*0650*/  IMAD R2, R11, R2, R4 ;  /* 0x000000020b027224 */ /* 0x000fe200078e0204 */
[----:B------:R-:W-:-:S02]  /*0660*/  LOP3.LUT R4, R15, 0x2, RZ, 0xfc, !PT ;  /* 0x000000020f047812 */ /* 0x000fc400078efcff */
[----:B------:R-:W-:Y:S01]  /*0670*/  LOP3.LUT R4, R15, 0x8, RZ, 0xfc, !PT ;  /* 0x000000080f047812 */ /* 0x000fe200078efcff */
[----:B------:R-:W-:Y:S01]  /*0680*/  IMAD.IADD R5, R6, 0x1, R2 ;  /* 0x0000000106057824 */ /* 0x000fe200078e0202 */
[----:B------:R-:W-:Y:S02]  /*0690*/  LOP3.LUT R2, R201, 0x3f, RZ, 0xc0, !PT ;  /* 0x0000003fc9027812 */ /* 0x000fe400078ec0ff */
[C---:B------:R-:W-:Y:S02]  /*06a0*/  LOP3.LUT R6, R15.reuse, 0x6, RZ, 0xfc, !PT ;  /* 0x000000060f067812 */ /* 0x040fe400078efcff */
[----:B------:R-:W-:Y:S01]  /*06b0*/  LOP3.LUT R6, R15, 0xc, RZ, 0xfc, !PT ;  /* 0x0000000c0f067812 */ /* 0x000fe200078efcff */
[----:B------:R-:W-:Y:S01]  /*06c0*/  IMAD R20, R5, 0x40, R2 ;  /* 0x0000004005147824 */ /* 0x000fe200078e0202 */
[C---:B------:R-:W-:Y:S02]  /*06d0*/  LOP3.LUT R4, R15.reuse, 0x10, RZ, 0xfc, !PT ;  /* 0x000000100f047812 */ /* 0x040fe400078efcff */
[----:B------:R-:W-:-:S02]  /*06e0*/  LOP3.LUT R6, R15, 0x14, RZ, 0xfc, !PT ;  /* 0x000000140f067812 */ /* 0x000fc400078efcff */
[----:B------:R0:W-:Y:S01]  /*06f0*/  STL [R1+0xe08], R20 ;  /* 0x000e081401007387 */ /* 0x0001e20000100800 */
[C---:B------:R-:W-:Y:S02]  /*0700*/  LOP3.LUT R4, R15.reuse, 0x16, RZ, 0xfc, !PT ;  /* 0x000000160f047812 */ /* 0x040fe400078efcff */
[C---:B------:R-:W-:Y:S02]  /*0710*/  LOP3.LUT R6, R15.reuse, 0x1a, RZ, 0xfc, !PT ;  /* 0x0000001a0f067812 */ /* 0x040fe400078efcff */
[C---:B------:R-:W-:Y:S02]  /*0720*/  LOP3.LUT R4, R15.reuse, 0x1c, RZ, 0xfc, !PT ;  /* 0x0000001c0f047812 */ /* 0x040fe400078efcff */
[C---:B------:R-:W-:Y:S02]  /*0730*/  LOP3.LUT R6, R15.reuse, 0x22, RZ, 0xfc, !PT ;  /* 0x000000220f067812 */ /* 0x040fe400078efcff */
[C---:B------:R-:W-:Y:S02]  /*0740*/  LOP3.LUT R4, R15.reuse, 0x24, RZ, 0xfc, !PT ;  /* 0x000000240f047812 */ /* 0x040fe400078efcff */
[----:B------:R-:W-:-:S02]  /*0750*/  LOP3.LUT R6, R15, 0x28, RZ, 0xfc, !PT ;  /* 0x000000280f067812 */ /* 0x000fc400078efcff */
        /* <DEDUP_REMOVED lines=31> */
[----:B------:R-:W-:Y:S01]  /*0950*/  LOP3.LUT R4, R15, 0x7c, RZ, 0xfc, !PT ;  /* 0x0000007c0f047812 */ /* 0x000fe200078efcff */
[----:B0-----:R-:W-:Y:S06]  /*0960*/  @P0 BRA `(.L_x_0) ;  /* 0x0000000000900947 */ /* 0x001fec0003800000 */
[----:B------:R-:W-:Y:S01]  /*0970*/  IMAD.SHL.U32 R2, R201, 0x10, RZ ;  /* 0x00000010c9027824 */ /* 0x000fe200078e00ff */
[----:B------:R-:W-:Y:S02]  /*0980*/  CS2R R24, SRZ ;  /* 0x0000000000187805 */ /* 0x000fe4000001ff00 */
[----:B------:R-:W-:Y:S02]  /*0990*/  CS2R R26, SRZ ;  /* 0x00000000001a7805 */ /* 0x000fe4000001ff00 */
[----:B------:R-:W-:Y:S02]  /*09a0*/  CS2R R28, SRZ ;  /* 0x00000000001c7805 */ /* 0x000fe4000001ff00 */
[----:B------:R-:W-:Y:S02]  /*09b0*/  CS2R R30, SRZ ;  /* 0x00000000001e7805 */ /* 0x000fe4000001ff00 */
[----:B------:R-:W-:Y:S02]  /*09c0*/  LOP3.LUT R2, R2, 0x70, RZ, 0xc0, !PT ;  /* 0x0000007002027812 */ /* 0x000fe400078ec0ff */
[----:B------:R-:W-:-:S02]  /*09d0*/  CS2R R32, SRZ ;  /* 0x0000000000207805 */ /* 0x000fc4000001ff00 */
[----:B------:R-:W-:Y:S02]  /*09e0*/  CS2R R34, SRZ ;  /* 0x0000000000227805 */ /* 0x000fe4000001ff00 */
[----:B------:R-:W-:Y:S02]  /*09f0*/  CS2R R36, SRZ ;  /* 0x0000000000247805 */ /* 0x000fe4000001ff00 */
[----:B------:R-:W-:Y:S01]  /*0a00*/  CS2R R38, SRZ ;  /* 0x0000000000267805 */ /* 0x000fe2000001ff00 */
[----:B------:R0:W-:Y:S01]  /*0a10*/  STL [R1+0xe0c], R2 ;  /* 0x000e0c0201007387 */ /* 0x0001e20000100800 */
[----:B------:R-:W-:Y:S02]  /*0a20*/  CS2R R40, SRZ ;  /* 0x0000000000287805 */ /* 0x000fe4000001ff00 */
[----:B------:R-:W-:Y:S02]  /*0a30*/  CS2R R42, SRZ ;  /* 0x00000000002a7805 */ /* 0x000fe4000001ff00 */
[----:B------:R-:W-:-:S02]  /*0a40*/  CS2R R44, SRZ ;  /* 0x00000000002c7805 */ /* 0x000fc4000001ff00 */
[----:B------:R-:W-:Y:S02]  /*0a50*/  CS2R R46, SRZ ;  /* 0x00000000002e7805 */ /* 0x000fe4000001ff00 */
[----:B------:R-:W-:Y:S02]  /*0a60*/  CS2R R48, SRZ ;  /* 0x0000000000307805 */ /* 0x000fe4000001ff00 */
[----:B------:R-:W-:Y:S02]  /*0a70*/  CS2R R50, SRZ ;  /* 0x0000000000327805 */ /* 0x000fe4000001ff00 */
        /* <DEDUP_REMOVED lines=17> */
[----:B------:R-:W-:Y:S01]  /*0b90*/  CS2R R86, SRZ ;  /* 0x0000000000567805 */ /* 0x000fe2000001ff00 */
[----:B0-----:R-:W-:Y:S06]  /*0ba0*/  BRA `(.L_x_1) ;  /* 0x0000024400707947 */ /* 0x001fec0003800000 */
.L_x_0:
[----:B------:R-:W-:Y:S01]  /*0bb0*/  IABS R12, R90 ;  /* 0x0000005a000c7213 */ /* 0x000fe20000000000 */
[C---:B------:R-:W-:Y:S01]  /*0bc0*/  VIADD R14, R0.reuse, 0x7f ;  /* 0x0000007f000e7836 */ /* 0x040fe20000000000 */
[----:B------:R-:W-:Y:S01]  /*0bd0*/  IABS R4, R91 ;  /* 0x0000005b00047213 */ /* 0x000fe20000000000 */
[C---:B------:R-:W-:Y:S01]  /*0be0*/  VIADD R18, R0.reuse, 0x7d ;  /* 0x0000007d00127836 */ /* 0x040fe20000000000 */
[----:B------:R-:W0:Y:S01]  /*0bf0*/  I2F.RP R5, R12 ;  /* 0x0000000c00057306 */ /* 0x000e220000209400 */
[----:B------:R-:W-:Y:S01]  /*0c00*/  IABS R19, R0 ;  /* 0x0000000000137213 */ /* 0x000fe20000000000 */
[----:B------:R-:W-:Y:S01]  /*0c10*/  VIADD R16, R0, 0x7e ;  /* 0x0000007e00107836 */ /* 0x000fe20000000000 */
[----:B------:R-:W-:Y:S01]  /*0c20*/  ISETP.GE.AND P5, PT, R14, RZ, PT ;  /* 0x000000ff0e00720c */ /* 0x000fe20003fa6270 */
[C---:B------:R-:W-:Y:S01]  /*0c30*/  VIADD R22, R0.reuse, 0x6d ;  /* 0x0000006d00167836 */ /* 0x040fe20000000000 */
[----:B------:R-:W-:Y:S01]  /*0c40*/  IABS R17, R18 ;  /* 0x0000001200117213 */ /* 0x000fe20000000000 */
[----:B------:R-:W-:Y:S01]  /*0c50*/  VIADD R31, R0, 0x8 ;  /* 0x00000008001f7836 */ /* 0x000fe20000000000 */
[----:B------:R-:W-:Y:S01]  /*0c60*/  IABS R13, R16 ;  /* 0x00000010000d7213 */ /* 0x000fe20000000000 */
[----:B------:R-:W1:Y:S01]  /*0c70*/  I2F.RP R10, R4 ;  /* 0x00000004000a7306 */ /* 0x000e620000209400 */
[----:B------:R-:W-:Y:S01]  /*0c80*/  ISETP.GE.AND P1, PT, R20, RZ, PT ;  /* 0x000000ff1400720c */ /* 0x000fe20003f26270 */
[----:B------:R-:W-:Y:S01]  /*0c90*/  VIADD R33, R0, 0x7 ;  /* 0x0000000700217836 */ /* 0x000fe20000000000 */
[----:B------:R-:W-:Y:S01]  /*0ca0*/  ISETP.NE.AND P4, PT, R90, RZ, PT ;  /* 0x000000ff5a00720c */ /* 0x000fe20003f85270 */
[C---:B------:R-:W-:Y:S01]  /*0cb0*/  VIADD R35, R0.reuse, 0x6 ;  /* 0x0000000600237836 */ /* 0x040fe20000000000 */
[----:B------:R-:W-:Y:S01]  /*0cc0*/  IABS R51, R22 ;  /* 0x0000001600337213 */ /* 0x000fe20000000000 */
[----:B------:R-:W-:Y:S01]  /*0cd0*/  VIADD R24, R0, 0x5 ;  /* 0x0000000500187836 */ /* 0x000fe20000000000 */
[----:B------:R2:W-:Y:S01]  /*0ce0*/  STL [R1+0xe10], R0 ;  /* 0x000e100001007387 */ /* 0x0005e20000100800 */
[----:B0-----:R-:W0:Y:S01]  /*0cf0*/  MUFU.RCP R5, R5 ;  /* 0x0000000500057308 */ /* 0x001e220000001000 */
[----:B------:R-:W-:Y:S01]  /*0d00*/  ULDC UR4, c[0x0][0x234] ;  /* 0x00008d0000047ab9 */ /* 0x000fe20000000800 */
[----:B------:R-:W-:Y:S01]  /*0d10*/  ULDC UR16, c[0x0][0x238] ;  /* 0x00008e0000107ab9 */ /* 0x000fe20000000800 */
[----:B------:R-:W-:Y:S01]  /*0d20*/  IABS R27, R24 ;  /* 0x00000018001b7213 */ /* 0x000fe20000000000 */
[----:B------:R-:W-:Y:S01]  /*0d30*/  UIADD3 UR8, UR7, 0x8000, URZ ;  /* 0x0000800007087890 */ /* 0x000fe2000fffe03f */
[----:B------:R-:W-:-:S03]  /*0d40*/  LOP3.LUT R15, R15, 0xfc, RZ, 0xfc, !PT ;  /* 0x000000fc0f0f7812 */ /* 0x000fc600078efcff */
[----:B-1----:R-:W1:Y:S02]  /*0d50*/  MUFU.RCP R10, R10 ;  /* 0x0000000a000a7308 */ /* 0x002e640000001000 */
[----:B------:R-:W-:Y:S01]  /*0d60*/  IMAD R76, R15, UR16, RZ ;  /* 0x000000100f4c7c24 */ /* 0x000fe2000f8e02ff */
[----:B------:R-:W-:Y:S01]  /*0d70*/  LEA.HI R15, R201, 0xfe, RZ, 0x1a ;  /* 0x000000fec90f7811 */ /* 0x000fe200078fd0ff */
[----:B0-----:R-:W-:Y:S01]  /*0d80*/  VIADD R6, R5, 0xffffffe ;  /* 0x0ffffffe05067836 */ /* 0x001fe20000000000 */
[----:B------:R-:W-:Y:S01]  /*0d90*/  IABS R5, R20 ;  /* 0x0000001400057213 */ /* 0x000fe20000000000 */
[----:B------:R-:W-:Y:S02]  /*0da0*/  VIADD R20, R0, 0x6e ;  /* 0x0000006e00147836 */ /* 0x000fe40000000000 */
[----:B------:R0:W3:Y:S01]  /*0db0*/  F2I.FTZ.U32.TRUNC.NTZ R7, R6 ;  /* 0x0000000600077305 */ /* 0x0000e2000021f000 */
[----:B-1----:R-:W-:-:S07]  /*0dc0*/  VIADD R8, R10, 0xffffffe ;  /* 0x0ffffffe0a087836 */ /* 0x002fce0000000000 */
[----:B------:R1:W4:Y:S01]  /*0dd0*/  F2I.FTZ.U32.TRUNC.NTZ R9, R8 ;  /* 0x0000000800097305 */ /* 0x000322000021f000 */
[----:B0-----:R-:W-:Y:S02]  /*0de0*/  IMAD.MOV.U32 R6, RZ, RZ, RZ ;  /* 0x000000ffff067224 */ /* 0x001fe400078e00ff */
[----:B---3--:R-:W-:Y:S02]  /*0df0*/  IMAD.MOV R11, RZ, RZ, -R7 ;  /* 0x000000ffff0b7224 */ /* 0x008fe400078e0a07 */
[----:B-1----:R-:W-:Y:S02]  /*0e00*/  IMAD.MOV.U32 R8, RZ, RZ, RZ ;  /* 0x000000ffff087224 */ /* 0x002fe400078e00ff */
[----:B------:R-:W-:-:S04]  /*0e10*/  IMAD R11, R11, R12, RZ ;  /* 0x0000000c0b0b7224 */ /* 0x000fc800078e02ff */
[----:B------:R-:W-:-:S04]  /*0e20*/  IMAD.HI.U32 R7, R7, R11, R6 ;  /* 0x0000000b07077227 */ /* 0x000fc800078e0006 */
[----:B----4-:R-:W-:Y:S02]  /*0e30*/  IMAD.MOV R11, RZ, RZ, -R9 ;  /* 0x000000ffff0b7224 */ /* 0x010fe400078e0a09 */
[----:B------:R-:W-:-:S04]  /*0e40*/  IMAD.HI.U32 R7, R7, R5, RZ ;  /* 0x0000000507077227 */ /* 0x000fc800078e00ff */
[----:B------:R-:W-:Y:S02]  /*0e50*/  IMAD.MOV R7, RZ, RZ, -R7 ;  /* 0x000000ffff077224 */ /* 0x000fe400078e0a07 */
[----:B------:R-:W-:Y:S02]  /*0e60*/  IMAD R11, R11, R4, RZ ;  /* 0x000000040b0b7224 */ /* 0x000fe400078e02ff */
[C---:B------:R-:W-:Y:S02]  /*0e70*/  IMAD R5, R12.reuse, R7, R5 ;  /* 0x000000070c057224 */ /* 0x040fe400078e0205 */
[----:B------:R-:W-:Y:S01]  /*0e80*/  IMAD.HI.U32 R8, R9, R11, R8 ;  /* 0x0000000b09087227 */ /* 0x000fe200078e0008 */
[----:B------:R-:W-:Y:S02]  /*0e90*/  IABS R11, R14 ;  /* 0x0000000e000b7213 */ /* 0x000fe40000000000 */
[----:B------:R-:W-:Y:S01]  /*0ea0*/  ISETP.GT.U32.AND P0, PT, R12, R5, PT ;  /* 0x000000050c00720c */ /* 0x000fe20003f04070 */
[----:B------:R-:W-:-:S02]  /*0eb0*/  VIADD R14, R0, 0x78 ;  /* 0x00000078000e7836 */ /* 0x000fc40000000000 */
[----:B------:R-:W-:-:S04]  /*0ec0*/  IMAD.HI.U32 R10, R8, R19, RZ ;  /* 0x00000013080a7227 */ /* 0x000fc800078e00ff */
[----:B------:R-:W-:Y:S02]  /*0ed0*/  IMAD.MOV R10, RZ, RZ, -R10 ;  /* 0x000000ffff0a7224 */ /* 0x000fe400078e0a0a */
[----:B------:R-:W-:-:S04]  /*0ee0*/  IMAD.HI.U32 R6, R8, R11, RZ ;  /* 0x0000000b08067227 */ /* 0x000fc800078e00ff */
[----:B------:R-:W-:Y:S02]  /*0ef0*/  @!P0 IMAD.IADD R5, R5, 0x1, -R12 ;  /* 0x0000000105058824 */ /* 0x000fe400078e0a0c */
[----:B------:R-:W-:Y:S02]  /*0f00*/  IMAD R30, R4, R10, R19 ;  /* 0x0000000a041e7224 */ /* 0x000fe400078e0213 */
[----:B------:R-:W-:Y:S01]  /*0f10*/  IMAD.MOV R6, RZ, RZ, -R6 ;  /* 0x000000ffff067224 */ /* 0x000fe200078e0a06 */
[----:B------:R-:W-:Y:S01]  /*0f20*/  ISETP.GT.U32.AND P0, PT, R12, R5, PT ;  /* 0x000000050c00720c */ /* 0x000fe20003f04070 */
[----:B------:R-:W-:Y:S01]  /*0f30*/  IMAD.HI.U32 R9, R8, R17, RZ ;  /* 0x0000001108097227 */ /* 0x000fe200078e00ff */
[----:B------:R-:W-:-:S03]  /*0f40*/  ISETP.GT.U32.AND P2, PT, R4, R30, PT ;  /* 0x0000001e0400720c */ /* 0x000fc60003f44070 */
[----:B------:R-:W-:Y:S02]  /*0f50*/  IMAD R32, R4, R6, R11 ;  /* 0x0000000604207224 */ /* 0x000fe400078e020b */
[----:B------:R-:W-:-:S04]  /*0f60*/  IMAD.HI.U32 R7, R8, R13, RZ ;  /* 0x0000000d08077227 */ /* 0x000fc800078e00ff */
[----:B------:R-:W-:Y:S02]  /*0f70*/  IMAD.MOV R9, RZ, RZ, -R9 ;  /* 0x000000ffff097224 */ /* 0x000fe400078e0a09 */
[----:B------:R-:W-:Y:S01]  /*0f80*/  @!P0 IMAD.IADD R5, R5, 0x1, -R12 ;  /* 0x0000000105058824 */ /* 0x000fe200078e0a0c */
[----:B------:R-:W-:Y:S01]  /*0f90*/  ISETP.GT.U32.AND P0, PT, R4, R32, PT ;  /* 0x000000200400720c */ /* 0x000fe20003f04070 */
[----:B------:R-:W-:Y:S02]  /*0fa0*/  IMAD.MOV R7, RZ, RZ, -R7 ;  /* 0x000000ffff077224 */ /* 0x000fe400078e0a07 */
[----:B------:R-:W-:Y:S02]  /*0fb0*/  VIADD R10, R0, 0x7c ;  /* 0x0000007c000a7836 */ /* 0x000fe40000000000 */
[----:B------:R-:W-:Y:S02]  /*0fc0*/  @!P2 IMAD.IADD R30, R30, 0x1, -R4 ;  /* 0x000000011e1ea824 */ /* 0x000fe400078e0a04 */
[----:B------:R-:W-:-:S02]  /*0fd0*/  IMAD R38, R4, R9, R17 ;  /* 0x0000000904267224 */ /* 0x000fc400078e0211 */
[----:B------:R-:W-:Y:S01]  /*0fe0*/  IMAD R36, R4, R7, R13 ;  /* 0x0000000704247224 */ /* 0x000fe200078e020d */
[----:B------:R-:W-:Y:S01]  /*0ff0*/  IABS R7, R10 ;  /* 0x0000000a00077213 */ /* 0x000fe20000000000 */
[----:B------:R-:W-:Y:S01]  /*1000*/  VIADD R11, R0, 0x7b ;  /* 0x0000007b000b7836 */ /* 0x000fe20000000000 */
[----:B------:R-:W-:Y:S01]  /*1010*/  ISETP.GT.U32.AND P6, PT, R4, R30, PT ;  /* 0x0000001e0400720c */ /* 0x000fe20003fc4070 */
[----:B------:R-:W-:Y:S01]  /*1020*/  @!P0 IMAD.IADD R32, R32, 0x1, -R4 ;  /* 0x0000000120208824 */ /* 0x000fe200078e0a04 */
[----:B------:R-:W-:Y:S01]  /*1030*/  ISETP.GT.U32.AND P2, PT, R4, R38, PT ;  /* 0x000000260400720c */ /* 0x000fe20003f44070 */
[----:B------:R-:W-:Y:S01]  /*1040*/  IMAD.HI.U32 R6, R8, R7, RZ ;  /* 0x0000000708067227 */ /* 0x000fe200078e00ff */
[----:B------:R-:W-:Y:S02]  /*1050*/  ISETP.GT.U32.AND P3, PT, R4, R36, PT ;  /* 0x000000240400720c */ /* 0x000fe40003f64070 */
[C---:B------:R-:W-:Y:S01]  /*1060*/  ISETP.GE.AND P0, PT, R0.reuse, RZ, PT ;  /* 0x000000ff0000720c */ /* 0x040fe20003f06270 */
[----:B------:R-:W-:Y:S01]  /*1070*/  IMAD.MOV R42, RZ, RZ, -R6 ;  /* 0x000000ffff2a7224 */ /* 0x000fe200078e0a06 */
[----:B------:R-:W-:Y:S01]  /*1080*/  IABS R9, R11 ;  /* 0x0000000b00097213 */ /* 0x000fe20000000000 */
[----:B------:R-:W-:-:S02]  /*1090*/  VIADD R12, R0, 0x7a ;  /* 0x0000007a000c7836 */ /* 0x000fc40000000000 */
[----:B------:R-:W-:Y:S02]  /*10a0*/  IMAD R42, R4, R42, R7 ;  /* 0x0000002a042a7224 */ /* 0x000fe400078e0207 */
[--C-:B------:R-:W-:Y:S02]  /*10b0*/  @!P6 IMAD.IADD R30, R30, 0x1, -R4.reuse ;  /* 0x000000011e1ee824 */ /* 0x100fe400078e0a04 */
[--C-:B------:R-:W-:Y:S02]  /*10c0*/  @!P2 IMAD.IADD R38, R38, 0x1, -R4.reuse ;  /* 0x000000012626a824 */ /* 0x100fe400078e0a04 */
[----:B------:R-:W-:Y:S01]  /*10d0*/  @!P3 IMAD.IADD R36, R36, 0x1, -R4 ;  /* 0x000000012424b824 */ /* 0x000fe200078e0a04 */
[C---:B------:R-:W-:Y:S01]  /*10e0*/  ISETP.GT.U32.AND P3, PT, R4.reuse, R32, PT ;  /* 0x000000200400720c */ /* 0x040fe20003f64070 */
[----:B------:R-:W-:Y:S01]  /*10f0*/  @!P0 IMAD.MOV R30, RZ, RZ, -R30 ;  /* 0x000000ffff1e8224 */ /* 0x000fe200078e0a1e */
[----:B------:R-:W-:Y:S01]  /*1100*/  ISETP.GT.U32.AND P0, PT, R4, R42, PT ;  /* 0x0000002a0400720c */ /* 0x000fe20003f04070 */
[----:B------:R-:W-:Y:S01]  /*1110*/  IMAD.HI.U32 R6, R8, R9, RZ ;  /* 0x0000000908067227 */ /* 0x000fe200078e00ff */
[----:B------:R-:W-:-:S02]  /*1120*/  ISETP.GT.U32.AND P2, PT, R4, R38, PT ;  /* 0x000000260400720c */ /* 0x000fc40003f44070 */
[----:B------:R-:W-:Y:S01]  /*1130*/  ISETP.GT.U32.AND P6, PT, R4, R36, PT ;  /* 0x000000240400720c */ /* 0x000fe20003fc4070 */
[----:B------:R-:W-:Y:S02]  /*1140*/  IMAD.MOV R6, RZ, RZ, -R6 ;  /* 0x000000ffff067224 */ /* 0x000fe400078e0a06 */
[----:B------:R-:W-:Y:S02]  /*1150*/  VIADD R13, R0, 0x79 ;  /* 0x00000079000d7836 */ /* 0x000fe40000000000 */
[----:B------:R-:W-:Y:S01]  /*1160*/  IMAD R44, R4, R6, R9 ;  /* 0x00000006042c7224 */ /* 0x000fe200078e0209 */
[----:B------:R-:W-:Y:S01]  /*1170*/  IABS R9, R12 ;  /* 0x0000000c00097213 */ /* 0x000fe20000000000 */
[--C-:B------:R-:W-:Y:S01]  /*1180*/  @!P3 IMAD.IADD R32, R32, 0x1, -R4.reuse ;  /* 0x000000012020b824 */ /* 0x100fe200078e0a04 */
[----:B------:R-:W-:Y:S01]  /*1190*/  IABS R37, R13 ;  /* 0x0000000d00257213 */ /* 0x000fe20000000000 */
[----:B------:R-:W-:Y:S01]  /*11a0*/  @!P0 IMAD.IADD R42, R42, 0x1, -R4 ;  /* 0x000000012a2a8824 */ /* 0x000fe200078e0a04 */
[----:B------:R-:W-:Y:S01]  /*11b0*/  ISETP.GE.AND P3, PT, R10, RZ, PT ;  /* 0x000000ff0a00720c */ /* 0x000fe20003f66270 */
[----:B------:R-:W-:Y:S01]  /*11c0*/  IMAD.HI.U32 R6, R8, R9, RZ ;  /* 0x0000000908067227 */ /* 0x000fe200078e00ff */
[----:B------:R-:W-:-:S03]  /*11d0*/  ISETP.GE.AND P0, PT, R12, RZ, PT ;  /* 0x000000ff0c00720c */ /* 0x000fc60003f06270 */
[--C-:B------:R-:W-:Y:S01]  /*11e0*/  @!P2 IMAD.IADD R38, R38, 0x1, -R4.reuse ;  /* 0x000000012626a824 */ /* 0x100fe200078e0a04 */
[----:B------:R-:W-:Y:S01]  /*11f0*/  ISETP.GE.AND P2, PT, R11, RZ, PT ;  /* 0x000000ff0b00720c */ /* 0x000fe20003f46270 */
[----:B------:R-:W-:Y:S01]  /*1200*/  @!P6 IMAD.IADD R36, R36, 0x1, -R4 ;  /* 0x000000012424e824 */ /* 0x000fe200078e0a04 */
[----:B------:R-:W-:Y:S01]  /*1210*/  ISETP.GT.U32.AND P6, PT, R4, R44, PT ;  /* 0x0000002c0400720c */ /* 0x000fe20003fc4070 */
[----:B------:R-:W-:Y:S01]  /*1220*/  IMAD.HI.U32 R7, R8, R37, RZ ;  /* 0x0000002508077227 */ /* 0x000fe200078e00ff */
[----:B------:R-:W-:-:S03]  /*1230*/  IABS R11, R14 ;  /* 0x0000000e000b7213 */ /* 0x000fc60000000000 */
[----:B------:R-:W-:Y:S01]  /*1240*/  @!P5 IMAD.MOV R32, RZ, RZ, -R32 ;  /* 0x000000ffff20d224 */ /* 0x000fe200078e0a20 */
[C---:B------:R-:W-:Y:S01]  /*1250*/  ISETP.GT.U32.AND P5, PT, R4.reuse, R42, PT ;  /* 0x0000002a0400720c */ /* 0x040fe20003fa4070 */
[----:B------:R-:W-:Y:S02]  /*1260*/  IMAD.MOV R6, RZ, RZ, -R6 ;  /* 0x000000ffff067224 */ /* 0x000fe400078e0a06 */
[----:B------:R-:W-:Y:S02]  /*1270*/  IMAD.MOV R10, RZ, RZ, -R7 ;  /* 0x000000ffff0a7224 */ /* 0x000fe400078e0a07 */
[----:B------:R-:W-:Y:S02]  /*1280*/  IMAD R7, R4, R6, R9 ;  /* 0x0000000604077224 */ /* 0x000fe400078e0209 */
[----:B------:R-:W-:-:S04]  /*1290*/  IMAD.HI.U32 R6, R8, R11, RZ ;  /* 0x0000000b08067227 */ /* 0x000fc800078e00ff */
[----:B------:R-:W-:Y:S02]  /*12a0*/  IMAD.MOV R6, RZ, RZ, -R6 ;  /* 0x000000ffff067224 */ /* 0x000fe400078e0a06 */
[----:B------:R-:W-:Y:S01]  /*12b0*/  @!P1 IMAD.MOV R5, RZ, RZ, -R5 ;  /* 0x000000ffff059224 */ /* 0x000fe200078e0a05 */
[----:B------:R-:W-:Y:S01]  /*12c0*/  ISETP.GE.AND P1, PT, R16, RZ, PT ;  /* 0x000000ff1000720c */ /* 0x000fe20003f26270 */
[--C-:B------:R-:W-:Y:S01]  /*12d0*/  @!P6 IMAD.IADD R44, R44, 0x1, -R4.reuse ;  /* 0x000000012c2ce824 */ /* 0x100fe200078e0a04 */
[----:B------:R-:W-:Y:S01]  /*12e0*/  @!P4 LOP3.LUT R5, RZ, R90, RZ, 0x33, !PT ;  /* 0x0000005aff05c212 */ /* 0x000fe200078e33ff */
[----:B------:R-:W-:Y:S01]  /*12f0*/  @!P5 IMAD.IADD R42, R42, 0x1, -R4 ;  /* 0x000000012a2ad824 */ /* 0x000fe200078e0a04 */
[----:B------:R-:W-:Y:S01]  /*1300*/  ISETP.GE.AND P4, PT, R18, RZ, PT ;  /* 0x000000ff1200720c */ /* 0x000fe20003f86270 */
[C---:B------:R-:W-:Y:S01]  /*1310*/  IMAD R9, R4.reuse, R6, R11 ;  /* 0x0000000604097224 */ /* 0x040fe200078e020b */
[----:B------:R-:W-:Y:S01]  /*1320*/  ISETP.GT.U32.AND P6, PT, R4, R44, PT ;  /* 0x0000002c0400720c */ /* 0x000fe20003fc4070 */
[----:B------:R-:W-:-:S02]  /*1330*/  @!P3 IMAD.MOV R42, RZ, RZ, -R42 ;  /* 0x000000ffff2ab224 */ /* 0x000fc400078e0a2a */
[C---:B------:R-:W-:Y:S01]  /*1340*/  IMAD R37, R4.reuse, R10, R37 ;  /* 0x0000000a04257224 */ /* 0x040fe200078e0225 */
[----:B------:R-:W-:Y:S01]  /*1350*/  ISETP.GT.U32.AND P3, PT, R4, R9, PT ;  /* 0x000000090400720c */ /* 0x000fe20003f64070 */
[----:B------:R-:W-:Y:S02]  /*1360*/  VIADD R12, R0, 0x76 ;  /* 0x00000076000c7836 */ /* 0x000fe40000000000 */
[----:B------:R-:W-:Y:S01]  /*1370*/  @!P1 IMAD.MOV R36, RZ, RZ, -R36 ;  /* 0x000000ffff249224 */ /* 0x000fe200078e0a24 */
[----:B------:R-:W-:Y:S01]  /*1380*/  ISETP.GT.U32.AND P5, PT, R4, R37, PT ;  /* 0x000000250400720c */ /* 0x000fe20003fa4070 */
[----:B------:R-:W-:Y:S01]  /*1390*/  VIADD R10, R0, 0x77 ;  /* 0x00000077000a7836 */ /* 0x000fe20000000000 */
[----:B------:R-:W-:Y:S01]  /*13a0*/  ISETP.GT.U32.AND P1, PT, R4, R7, PT ;  /* 0x000000070400720c */ /* 0x000fe20003f24070 */
[----:B------:R-:W-:Y:S01]  /*13b0*/  @!P4 IMAD.MOV R38, RZ, RZ, -R38 ;  /* 0x000000ffff26c224 */ /* 0x000fe200078e0a26 */
[----:B------:R-:W-:Y:S01]  /*13c0*/  IABS R41, R12 ;  /* 0x0000000c00297213 */ /* 0x000fe20000000000 */
[--C-:B------:R-:W-:Y:S01]  /*13d0*/  @!P6 IMAD.IADD R44, R44, 0x1, -R4.reuse ;  /* 0x000000012c2ce824 */ /* 0x100fe200078e0a04 */
[----:B------:R-:W-:Y:S01]  /*13e0*/  IABS R39, R10 ;  /* 0x0000000a00277213 */ /* 0x000fe20000000000 */
[----:B------:R-:W-:Y:S01]  /*13f0*/  VIADD R16, R0, 0x71 ;  /* 0x0000007100107836 */ /* 0x000fe20000000000 */
[----:B------:R-:W-:Y:S01]  /*1400*/  ISETP.GE.AND P4, PT, R13, RZ, PT ;  /* 0x000000ff0d00720c */ /* 0x000fe20003f86270 */
[----:B------:R-:W-:Y:S01]  /*1410*/  @!P3 IMAD.IADD R9, R9, 0x1, -R4 ;  /* 0x000000010909b824 */ /* 0x000fe200078e0a04 */
[----:B------:R-:W-:Y:S01]  /*1420*/  ISETP.GE.AND P6, PT, R14, RZ, PT ;  /* 0x000000ff0e00720c */ /* 0x000fe20003fc6270 */
[----:B------:R-:W-:Y:S01]  /*1430*/  @!P2 IMAD.MOV R44, RZ, RZ, -R44 ;  /* 0x000000ffff2ca224 */ /* 0x000fe200078e0a2c */
[----:B------:R-:W-:Y:S01]  /*1440*/  ISETP.GE.AND P2, PT, R10, RZ, PT ;  /* 0x000000ff0a00720c */ /* 0x000fe20003f46270 */
[----:B------:R-:W-:Y:S01]  /*1450*/  IMAD.HI.U32 R10, R8, R41, RZ ;  /* 0x00000029080a7227 */ /* 0x000fe200078e00ff */
[----:B------:R-:W-:-:S02]  /*1460*/  ISETP.GT.U32.AND P3, PT, R4, R9, PT ;  /* 0x000000090400720c */ /* 0x000fc40003f64070 */
[----:B------:R-:W-:Y:S01]  /*1470*/  IABS R47, R16 ;  /* 0x00000010002f7213 */ /* 0x000fe20000000000 */
[--C-:B------:R-:W-:Y:S02]  /*1480*/  @!P5 IMAD.IADD R37, R37, 0x1, -R4.reuse ;  /* 0x000000012525d824 */ /* 0x100fe400078e0a04 */
[----:B------:R-:W-:Y:S02]  /*1490*/  @!P1 IMAD.IADD R7, R7, 0x1, -R4 ;  /* 0x0000000107079824 */ /* 0x000fe400078e0a04 */
[----:B------:R-:W-:Y:S01]  /*14a0*/  IMAD.MOV R10, RZ, RZ, -R10 ;  /* 0x000000ffff0a7224 */ /* 0x000fe200078e0a0a */
[----:B------:R-:W-:Y:S01]  /*14b0*/  ISETP.GT.U32.AND P5, PT, R4, R37, PT ;  /* 0x000000250400720c */ /* 0x000fe20003fa4070 */
[----:B------:R-:W-:Y:S01]  /*14c0*/  VIADD R13, R0, 0x75 ;  /* 0x00000075000d7836 */ /* 0x000fe20000000000 */
[C---:B------:R-:W-:Y:S01]  /*14d0*/  ISETP.GT.U32.AND P1, PT, R4.reuse, R7, PT ;  /* 0x000000070400720c */ /* 0x040fe20003f24070 */
[----:B------:R-:W-:Y:S02]  /*14e0*/  IMAD R41, R4, R10, R41 ;  /* 0x0000000a04297224 */ /* 0x000fe400078e0229 */
[----:B------:R-:W-:Y:S01]  /*14f0*/  @!P3 IMAD.IADD R9, R9, 0x1, -R4 ;  /* 0x000000010909b824 */ /* 0x000fe200078e0a04 */
[----:B------:R-:W-:Y:S01]  /*1500*/  IABS R17, R13 ;  /* 0x0000000d00117213 */ /* 0x000fe20000000000 */
[----:B------:R-:W-:Y:S01]  /*1510*/  IMAD.HI.U32 R6, R8, R39, RZ ;  /* 0x0000002708067227 */ /* 0x000fe200078e00ff */
[----:B------:R-:W-:-:S03]  /*1520*/  ISETP.GT.U32.AND P3, PT, R4, R41, PT ;  /* 0x000000290400720c */ /* 0x000fc60003f64070 */
[----:B------:R-:W-:Y:S02]  /*1530*/  IMAD.MOV R6, RZ, RZ, -R6 ;  /* 0x000000ffff067224 */ /* 0x000fe400078e0a06 */
[----:B------:R-:W-:-:S04]  /*1540*/  IMAD.HI.U32 R11, R8, R17, RZ ;  /* 0x00000011080b7227 */ /* 0x000fc800078e00ff */
[--C-:B------:R-:W-:Y:S01]  /*1550*/  @!P5 IMAD.IADD R37, R37, 0x1, -R4.reuse ;  /* 0x000000012525d824 */ /* 0x100fe200078e0a04 */
[----:B------:R-:W-:Y:S01]  /*1560*/  ISETP.GE.AND P5, PT, R13, RZ, PT ;  /* 0x000000ff0d00720c */ /* 0x000fe20003fa6270 */
[----:B------:R-:W-:Y:S02]  /*1570*/  IMAD R39, R4, R6, R39 ;  /* 0x0000000604277224 */ /* 0x000fe400078e0227 */
[----:B------:R-:W-:Y:S01]  /*1580*/  @!P1 IMAD.IADD R7, R7, 0x1, -R4 ;  /* 0x0000000107079824 */ /* 0x000fe200078e0a04 */
[----:B------:R-:W-:Y:S01]  /*1590*/  ISETP.GE.AND P1, PT, R12, RZ, PT ;  /* 0x000000ff0c00720c */ /* 0x000fe20003f26270 */
[----:B------:R-:W-:Y:S02]  /*15a0*/  IMAD.MOV R11, RZ, RZ, -R11 ;  /* 0x000000ffff0b7224 */ /* 0x000fe400078e0a0b */
[C---:B------:R-:W-:Y:S02]  /*15b0*/  VIADD R6, R0.reuse, 0x74 ;  /* 0x0000007400067836 */ /* 0x040fe40000000000 */
[----:B------:R-:W-:-:S02]  /*15c0*/  VIADD R13, R0, 0x73 ;  /* 0x00000073000d7836 */ /* 0x000fc40000000000 */
[C---:B------:R-:W-:Y:S01]  /*15d0*/  IMAD R17, R4.reuse, R11, R17 ;  /* 0x0000000b04117224 */ /* 0x040fe200078e0211 */
[----:B------:R-:W-:Y:S01]  /*15e0*/  IABS R43, R6 ;  /* 0x00000006002b7213 */ /* 0x000fe20000000000 */
[----:B------:R-:W-:Y:S01]  /*15f0*/  @!P0 IMAD.MOV R7, RZ, RZ, -R7 ;  /* 0x000000ffff078224 */ /* 0x000fe200078e0a07 */
[----:B------:R-:W-:Y:S01]  /*1600*/  ISETP.GT.U32.AND P0, PT, R4, R39, PT ;  /* 0x000000270400720c */ /* 0x000fe20003f04070 */
[----:B------:R-:W-:Y:S01]  /*1610*/  @!P3 IMAD.IADD R41, R41, 0x1, -R4 ;  /* 0x000000012929b824 */ /* 0x000fe200078e0a04 */
[----:B------:R-:W-:Y:S01]  /*1620*/  IABS R21, R13 ;  /* 0x0000000d00157213 */ /* 0x000fe20000000000 */
[----:B------:R-:W-:Y:S01]  /*1630*/  @!P4 IMAD.MOV R37, RZ, RZ, -R37 ;  /* 0x000000ffff25c224 */ /* 0x000fe200078e0a25 */
[----:B------:R-:W-:Y:S01]  /*1640*/  ISETP.GE.AND P4, PT, R6, RZ, PT ;  /* 0x000000ff0600720c */ /* 0x000fe20003f86270 */
[----:B------:R-:W-:Y:S01]  /*1650*/  @!P6 IMAD.MOV R9, RZ, RZ, -R9 ;  /* 0x000000ffff09e224 */ /* 0x000fe200078e0a09 */
[----:B------:R-:W-:Y:S01]  /*1660*/  ISETP.GT.U32.AND P3, PT, R4, R41, PT ;  /* 0x000000290400720c */ /* 0x000fe20003f64070 */
[----:B------:R-:W-:Y:S01]  /*1670*/  IMAD.HI.U32 R6, R8, R43, RZ ;  /* 0x0000002b08067227 */ /* 0x000fe200078e00ff */
[----:B------:R-:W-:-:S03]  /*1680*/  ISETP.GT.U32.AND P6, PT, R4, R17, PT ;  /* 0x000000110400720c */ /* 0x000fc60003fc4070 */
[----:B------:R-:W-:-:S04]  /*1690*/  IMAD.HI.U32 R10, R8, R21, RZ ;  /* 0x00000015080a7227 */ /* 0x000fc800078e00ff */
[----:B------:R-:W-:Y:S02]  /*16a0*/  IMAD.MOV R6, RZ, RZ, -R6 ;  /* 0x000000ffff067224 */ /* 0x000fe400078e0a06 */
[----:B------:R-:W-:Y:S02]  /*16b0*/  IMAD.MOV R10, RZ, RZ, -R10 ;  /* 0x000000ffff0a7224 */ /* 0x000fe400078e0a0a */
[----:B------:R-:W-:Y:S02]  /*16c0*/  VIADD R14, R0, 0x72 ;  /* 0x00000072000e7836 */ /* 0x000fe40000000000 */
[--C-:B------:R-:W-:Y:S02]  /*16d0*/  @!P0 IMAD.IADD R39, R39, 0x1, -R4.reuse ;  /* 0x0000000127278824 */ /* 0x100fe400078e0a04 */
[C---:B------:R-:W-:Y:S01]  /*16e0*/  IMAD R43, R4.reuse, R6, R43 ;  /* 0x00000006042b7224 */ /* 0x040fe200078e022b */
[----:B------:R-:W-:Y:S01]  /*16f0*/  IABS R45, R14 ;  /* 0x0000000e002d7213 */ /* 0x000fe20000000000 */
[C---:B------:R-:W-:Y:S01]  /*1700*/  IMAD R21, R4.reuse, R10, R21 ;  /* 0x0000000a04157224 */ /* 0x040fe200078e0215 */
[C---:B------:R-:W-:Y:S01]  /*1710*/  ISETP.GT.U32.AND P0, PT, R4.reuse, R39, PT ;  /* 0x000000270400720c */ /* 0x040fe20003f04070 */
[--C-:B------:R-:W-:Y:S01]  /*1720*/  @!P3 IMAD.IADD R41, R41, 0x1, -R4.reuse ;  /* 0x000000012929b824 */ /* 0x100fe200078e0a04 */
[C---:B------:R-:W-:Y:S01]  /*1730*/  ISETP.GT.U32.AND P3, PT, R4.reuse, R43, PT ;  /* 0x0000002b0400720c */ /* 0x040fe20003f64070 */
[----:B------:R-:W-:Y:S01]  /*1740*/  @!P6 IMAD.IADD R17, R17, 0x1, -R4 ;  /* 0x000000011111e824 */ /* 0x000fe200078e0a04 */
[----:B------:R-:W-:Y:S01]  /*1750*/  ISETP.GT.U32.AND P6, PT, R4, R21, PT ;  /* 0x000000150400720c */ /* 0x000fe20003fc4070 */
[----:B------:R-:W-:-:S04]  /*1760*/  IMAD.HI.U32 R11, R8, R45, RZ ;  /* 0x0000002d080b7227 */ /* 0x000fc800078e00ff */
[----:B------:R-:W-:Y:S02]  /*1770*/  IMAD.MOV R11, RZ, RZ, -R11 ;  /* 0x000000ffff0b7224 */ /* 0x000fe400078e0a0b */
[C---:B------:R-:W-:Y:S02]  /*1780*/  VIADD R18, R0.reuse, 0x70 ;  /* 0x0000007000127836 */ /* 0x040fe40000000000 */
[----:B------:R-:W-:Y:S02]  /*1790*/  VIADD R19, R0, 0x6f ;  /* 0x0000006f00137836 */ /* 0x000fe40000000000 */
[--C-:B------:R-:W-:Y:S01]  /*17a0*/  @!P0 IMAD.IADD R39, R39, 0x1, -R4.reuse ;  /* 0x0000000127278824 */ /* 0x100fe200078e0a04 */
[----:B------:R-:W-:Y:S01]  /*17b0*/  ISETP.GE.AND P0, PT, R13, RZ, PT ;  /* 0x000000ff0d00720c */ /* 0x000fe20003f06270 */
[C---:B------:R-:W-:Y:S01]  /*17c0*/  IMAD R45, R4.reuse, R11, R45 ;  /* 0x0000000b042d7224 */ /* 0x040fe200078e022d */
[----:B------:R-:W-:Y:S01]  /*17d0*/  IABS R11, R18 ;  /* 0x00000012000b7213 */ /* 0x000fe20000000000 */
[--C-:B------:R-:W-:Y:S01]  /*17e0*/  @!P3 IMAD.IADD R43, R43, 0x1, -R4.reuse ;  /* 0x000000012b2bb824 */ /* 0x100fe200078e0a04 */
[----:B------:R-:W-:Y:S01]  /*17f0*/  IABS R49, R19 ;  /* 0x0000001300317213 */ /* 0x000fe20000000000 */
[----:B------:R-:W-:Y:S01]  /*1800*/  @!P6 IMAD.IADD R21, R21, 0x1, -R4 ;  /* 0x000000011515e824 */ /* 0x000fe200078e0a04 */
[----:B------:R-:W-:Y:S01]  /*1810*/  ISETP.GT.U32.AND P3, PT, R4, R17, PT ;  /* 0x000000110400720c */ /* 0x000fe20003f64070 */
[----:B------:R-:W-:Y:S01]  /*1820*/  IMAD.HI.U32 R12, R8, R47, RZ ;  /* 0x0000002f080c7227 */ /* 0x000fe200078e00ff */
[----:B------:R-:W-:-:S02]  /*1830*/  IABS R13, R20 ;  /* 0x00000014000d7213 */ /* 0x000fc40000000000 */
[C---:B------:R-:W-:Y:S01]  /*1840*/  ISETP.GT.U32.AND P6, PT, R4.reuse, R21, PT ;  /* 0x000000150400720c */ /* 0x040fe20003fc4070 */
[----:B------:R-:W-:Y:S01]  /*1850*/  @!P2 IMAD.MOV R39, RZ, RZ, -R39 ;  /* 0x000000ffff27a224 */ /* 0x000fe200078e0a27 */
[----:B------:R-:W-:Y:S01]  /*1860*/  ISETP.GT.U32.AND P2, PT, R4, R43, PT ;  /* 0x0000002b0400720c */ /* 0x000fe20003f44070 */
[----:B------:R-:W-:Y:S02]  /*1870*/  IMAD.MOV R12, RZ, RZ, -R12 ;  /* 0x000000ffff0c7224 */ /* 0x000fe400078e0a0c */
[----:B------:R-:W-:-:S04]  /*1880*/  IMAD.HI.U32 R6, R8, R11, RZ ;  /* 0x0000000b08067227 */ /* 0x000fc800078e00ff */
[----:B------:R-:W-:-:S04]  /*1890*/  IMAD.HI.U32 R10, R8, R49, RZ ;  /* 0x00000031080a7227 */ /* 0x000fc800078e00ff */
[C---:B------:R-:W-:Y:S02]  /*18a0*/  IMAD R47, R4.reuse, R12, R47 ;  /* 0x0000000c042f7224 */ /* 0x040fe400078e022f */
[----:B------:R-:W-:Y:S02]  /*18b0*/  IMAD.MOV R6, RZ, RZ, -R6 ;  /* 0x000000ffff067224 */ /* 0x000fe400078e0a06 */
[----:B------:R-:W-:Y:S02]  /*18c0*/  IMAD.MOV R12, RZ, RZ, -R10 ;  /* 0x000000ffff0c7224 */ /* 0x000fe400078e0a0a */
[----:B------:R-:W-:Y:S01]  /*18d0*/  @!P1 IMAD.MOV R41, RZ, RZ, -R41 ;  /* 0x000000ffff299224 */ /* 0x000fe200078e0a29 */
[C---:B------:R-:W-:Y:S01]  /*18e0*/  ISETP.GT.U32.AND P1, PT, R4.reuse, R45, PT ;  /* 0x0000002d0400720c */ /* 0x040fe20003f24070 */
[----:B------:R-:W-:Y:S01]  /*18f0*/  @!P3 IMAD.IADD R17, R17, 0x1, -R4 ;  /* 0x000000011111b824 */ /* 0x000fe200078e0a04 */
[C---:B------:R-:W-:Y:S01]  /*1900*/  ISETP.GT.U32.AND P3, PT, R4.reuse, R47, PT ;  /* 0x0000002f0400720c */ /* 0x040fe20003f64070 */
[----:B------:R-:W-:-:S02]  /*1910*/  IMAD R48, R4, R6, R11 ;  /* 0x0000000604307224 */ /* 0x000fc400078e020b */
[C---:B------:R-:W-:Y:S02]  /*1920*/  IMAD R49, R4.reuse, R12, R49 ;  /* 0x0000000c04317224 */ /* 0x040fe400078e0231 */
[--C-:B------:R-:W-:Y:S01]  /*1930*/  @!P2 IMAD.IADD R43, R43, 0x1, -R4.reuse ;  /* 0x000000012b2ba824 */ /* 0x100fe200078e0a04 */
[C---:B------:R-:W-:Y:S01]  /*1940*/  ISETP.GT.U32.AND P2, PT, R4.reuse, R48, PT ;  /* 0x000000300400720c */ /* 0x040fe20003f44070 */
[----:B------:R-:W-:Y:S01]  /*1950*/  @!P6 IMAD.IADD R21, R21, 0x1, -R4 ;  /* 0x000000011515e824 */ /* 0x000fe200078e0a04 */
[----:B------:R-:W-:Y:S01]  /*1960*/  ISETP.GT.U32.AND P6, PT, R4, R49, PT ;  /* 0x000000310400720c */ /* 0x000fe20003fc4070 */
[----:B------:R-:W-:-:S04]  /*1970*/  IMAD.HI.U32 R6, R8, R13, RZ ;  /* 0x0000000d08067227 */ /* 0x000fc800078e00ff */
[--C-:B------:R-:W-:Y:S01]  /*1980*/  @!P1 IMAD.IADD R45, R45, 0x1, -R4.reuse ;  /* 0x000000012d2d9824 */ /* 0x100fe200078e0a04 */
[----:B------:R-:W-:Y:S01]  /*1990*/  ISETP.GE.AND P1, PT, R14, RZ, PT ;  /* 0x000000ff0e00720c */ /* 0x000fe20003f26270 */
[----:B------:R-:W-:Y:S01]  /*19a0*/  @!P3 IMAD.IADD R47, R47, 0x1, -R4 ;  /* 0x000000012f2fb824 */ /* 0x000fe200078e0a04 */
[----:B------:R-:W-:Y:S01]  /*19b0*/  ISETP.GE.AND P3, PT, R16, RZ, PT ;  /* 0x000000ff1000720c */ /* 0x000fe20003f66270 */
[----:B------:R-:W-:-:S04]  /*19c0*/  IMAD.HI.U32 R10, R8, R51, RZ ;  /* 0x00000033080a7227 */ /* 0x000fc800078e00ff */
[--C-:B------:R-:W-:Y:S01]  /*19d0*/  @!P2 IMAD.IADD R48, R48, 0x1, -R4.reuse ;  /* 0x000000013030a824 */ /* 0x100fe200078e0a04 */
[C---:B------:R-:W-:Y:S01]  /*19e0*/  ISETP.GT.U32.AND P2, PT, R4.reuse, R45, PT ;  /* 0x0000002d0400720c */ /* 0x040fe20003f44070 */
[----:B------:R-:W-:Y:S01]  /*19f0*/  @!P6 IMAD.IADD R49, R49, 0x1, -R4 ;  /* 0x000000013131e824 */ /* 0x000fe200078e0a04 */
[C---:B------:R-:W-:Y:S01]  /*1a00*/  ISETP.GT.U32.AND P6, PT, R4.reuse, R47, PT ;  /* 0x0000002f0400720c */ /* 0x040fe20003fc4070 */
[----:B------:R-:W-:Y:S01]  /*1a10*/  @!P5 IMAD.MOV R17, RZ, RZ, -R17 ;  /* 0x000000ffff11d224 */ /* 0x000fe200078e0a11 */
[----:B------:R-:W-:Y:S01]  /*1a20*/  ISETP.GT.U32.AND P5, PT, R4, R48, PT ;  /* 0x000000300400720c */ /* 0x000fe20003fa4070 */
[----:B------:R-:W-:Y:S02]  /*1a30*/  IMAD.MOV R6, RZ, RZ, -R6 ;  /* 0x000000ffff067224 */ /* 0x000fe400078e0a06 */
[----:B------:R-:W-:Y:S02]  /*1a40*/  IMAD.MOV R10, RZ, RZ, -R10 ;  /* 0x000000ffff0a7224 */ /* 0x000fe400078e0a0a */
[----:B------:R-:W-:-:S02]  /*1a50*/  VIADD R12, R0, 0x6c ;  /* 0x0000006c000c7836 */ /* 0x000fc40000000000 */
[C---:B------:R-:W-:Y:S02]  /*1a60*/  IMAD R50, R4.reuse, R6, R13 ;  /* 0x0000000604327224 */ /* 0x040fe400078e020d */
[----:B------:R-:W-:Y:S01]  /*1a70*/  IMAD R51, R4, R10, R51 ;  /* 0x0000000a04337224 */ /* 0x000fe200078e0233 */
[----:B------:R-:W-:Y:S01]  /*1a80*/  IABS R53, R12 ;  /* 0x0000000c00357213 */ /* 0x000fe20000000000 */
[----:B------:R-:W-:Y:S02]  /*1a90*/  VIADD R13, R0, 0x6b ;  /* 0x0000006b000d7836 */ /* 0x000fe40000000000 */
[----:B------:R-:W-:Y:S01]  /*1aa0*/  @!P4 IMAD.MOV R43, RZ, RZ, -R43 ;  /* 0x000000ffff2bc224 */ /* 0x000fe200078e0a2b */
[----:B------:R-:W-:Y:S01]  /*1ab0*/  ISETP.GT.U32.AND P4, PT, R4, R49, PT ;  /* 0x000000310400720c */ /* 0x000fe20003f84070 */
[--C-:B------:R-:W-:Y:S01]  /*1ac0*/  @!P2 IMAD.IADD R45, R45, 0x1, -R4.reuse ;  /* 0x000000012d2da824 */ /* 0x100fe200078e0a04 */
[----:B------:R-:W-:Y:S01]  /*1ad0*/  IABS R11, R13 ;  /* 0x0000000d000b7213 */ /* 0x000fe20000000000 */
[----:B------:R-:W-:Y:S01]  /*1ae0*/  @!P6 IMAD.IADD R47, R47, 0x1, -R4 ;  /* 0x000000012f2fe824 */ /* 0x000fe200078e0a04 */
[----:B------:R-:W-:Y:S01]  /*1af0*/  ISETP.GE.AND P2, PT, R18, RZ, PT ;  /* 0x000000ff1200720c */ /* 0x000fe20003f46270 */
[----:B------:R-:W-:Y:S01]  /*1b00*/  IMAD.HI.U32 R6, R8, R53, RZ ;  /* 0x0000003508067227 */ /* 0x000fe200078e00ff */
[----:B------:R-:W-:-:S03]  /*1b10*/  ISETP.GT.U32.AND P6, PT, R4, R51, PT ;  /* 0x000000330400720c */ /* 0x000fc60003fc4070 */
[----:B------:R-:W-:Y:S01]  /*1b20*/  @!P5 IMAD.IADD R48, R48, 0x1, -R4 ;  /* 0x000000013030d824 */ /* 0x000fe200078e0a04 */
[----:B------:R-:W-:Y:S01]  /*1b30*/  ISETP.GE.AND P5, PT, R19, RZ, PT ;  /* 0x000000ff1300720c */ /* 0x000fe20003fa6270 */
[----:B------:R-:W-:Y:S01]  /*1b40*/  @!P0 IMAD.MOV R21, RZ, RZ, -R21 ;  /* 0x000000ffff158224 */ /* 0x000fe200078e0a15 */
[----:B------:R-:W-:Y:S01]  /*1b50*/  ISETP.GT.U32.AND P0, PT, R4, R50, PT ;  /* 0x000000320400720c */ /* 0x000fe20003f04070 */
[----:B------:R-:W-:-:S04]  /*1b60*/  IMAD.HI.U32 R10, R8, R11, RZ ;  /* 0x0000000b080a7227 */ /* 0x000fc800078e00ff */
[----:B------:R-:W-:Y:S02]  /*1b70*/  IMAD.MOV R6, RZ, RZ, -R6 ;  /* 0x000000ffff067224 */ /* 0x000fe400078e0a06 */
[----:B------:R-:W-:Y:S02]  /*1b80*/  IMAD.MOV R10, RZ, RZ, -R10 ;  /* 0x000000ffff0a7224 */ /* 0x000fe400078e0a0a */
[----:B------:R-:W-:Y:S02]  /*1b90*/  IMAD R53, R4, R6, R53 ;  /* 0x0000000604357224 */ /* 0x000fe400078e0235 */
[--C-:B------:R-:W-:Y:S01]  /*1ba0*/  @!P4 IMAD.IADD R49, R49, 0x1, -R4.reuse ;  /* 0x000000013131c824 */ /* 0x100fe200078e0a04 */
[----:B------:R-:W-:Y:S01]  /*1bb0*/  ISETP.GE.AND P4, PT, R20, RZ, PT ;  /* 0x000000ff1400720c */ /* 0x000fe20003f86270 */
[----:B------:R-:W-:Y:S01]  /*1bc0*/  @!P6 IMAD.IADD R51, R51, 0x1, -R4 ;  /* 0x000000013333e824 */ /* 0x000fe200078e0a04 */
[----:B------:R-:W-:Y:S01]  /*1bd0*/  ISETP.GE.AND P6, PT, R12, RZ, PT ;  /* 0x000000ff0c00720c */ /* 0x000fe20003fc6270 */
[----:B------:R-:W-:-:S02]  /*1be0*/  IMAD R54, R4, R10, R11 ;  /* 0x0000000a04367224 */ /* 0x000fc400078e020b */
[----:B------:R-:W-:Y:S01]  /*1bf0*/  @!P2 IMAD.MOV R48, RZ, RZ, -R48 ;  /* 0x000000ffff30a224 */ /* 0x000fe200078e0a30 */
[C---:B------:R-:W-:Y:S01]  /*1c00*/  ISETP.GT.U32.AND P2, PT, R4.reuse, R53, PT ;  /* 0x000000350400720c */ /* 0x040fe20003f44070 */
[----:B------:R-:W-:Y:S01]  /*1c10*/  @!P3 IMAD.MOV R47, RZ, RZ, -R47 ;  /* 0x000000ffff2fb224 */ /* 0x000fe200078e0a2f */
[C---:B------:R-:W-:Y:S01]  /*1c20*/  ISETP.GT.U32.AND P3, PT, R4.reuse, R51, PT ;  /* 0x000000330400720c */ /* 0x040fe20003f64070 */
[----:B------:R-:W-:Y:S01]  /*1c30*/  @!P5 IMAD.MOV R49, RZ, RZ, -R49 ;  /* 0x000000ffff31d224 */ /* 0x000fe200078e0a31 */
[----:B------:R-:W-:Y:S01]  /*1c40*/  ISETP.GT.U32.AND P5, PT, R4, R54, PT ;  /* 0x000000360400720c */ /* 0x000fe20003fa4070 */
[----:B------:R-:W-:Y:S01]  /*1c50*/  @!P0 IMAD.IADD R50, R50, 0x1, -R4 ;  /* 0x0000000132328824 */ /* 0x000fe200078e0a04 */
[----:B------:R-:W-:Y:S01]  /*1c60*/  ISETP.GE.AND P0, PT, R22, RZ, PT ;  /* 0x000000ff1600720c */ /* 0x000fe20003f06270 */
[----:B------:R-:W-:Y:S02]  /*1c70*/  @!P1 IMAD.MOV R45, RZ, RZ, -R45 ;  /* 0x000000ffff2d9224 */ /* 0x000fe400078e0a2d */
[----:B------:R-:W-:Y:S01]  /*1c80*/  VIADD R6, R0, 0x6a ;  /* 0x0000006a00067836 */ /* 0x000fe20000000000 */
[----:B------:R-:W-:Y:S01]  /*1c90*/  ISETP.GT.U32.AND P1, PT, R4, R50, PT ;  /* 0x000000320400720c */ /* 0x000fe20003f24070 */
[----:B------:R-:W-:-:S02]  /*1ca0*/  VIADD R10, R0, 0x69 ;  /* 0x00000069000a7836 */ /* 0x000fc40000000000 */
[--C-:B------:R-:W-:Y:S01]  /*1cb0*/  @!P2 IMAD.IADD R53, R53, 0x1, -R4.reuse ;  /* 0x000000013535a824 */ /* 0x100fe200078e0a04 */
[----:B------:R-:W-:Y:S01]  /*1cc0*/  IABS R55, R6 ;  /* 0x0000000600377213 */ /* 0x000fe20000000000 */
[--C-:B------:R-:W-:Y:S01]  /*1cd0*/  @!P3 IMAD.IADD R51, R51, 0x1, -R4.reuse ;  /* 0x000000013333b824 */ /* 0x100fe200078e0a04 */
[----:B------:R-:W-:Y:S01]  /*1ce0*/  ISETP.GE.AND P3, PT, R6, RZ, PT ;  /* 0x000000ff0600720c */ /* 0x000fe20003f66270 */
[----:B------:R-:W-:Y:S01]  /*1cf0*/  @!P5 IMAD.IADD R54, R54, 0x1, -R4 ;  /* 0x000000013636d824 */ /* 0x000fe200078e0a04 */
[----:B------:R-:W-:Y:S01]  /*1d00*/  ISETP.GT.U32.AND P5, PT, R4, R53, PT ;  /* 0x000000350400720c */ /* 0x000fe20003fa4070 */
[----:B------:R-:W-:Y:S01]  /*1d10*/  IMAD.HI.U32 R6, R8, R55, RZ ;  /* 0x0000003708067227 */ /* 0x000fe200078e00ff */
[----:B------:R-:W-:-:S03]  /*1d20*/  ISETP.GE.AND P2, PT, R10, RZ, PT ;  /* 0x000000ff0a00720c */ /* 0x000fc60003f46270 */
[----:B------:R-:W-:Y:S01]  /*1d30*/  @!P1 IMAD.IADD R50, R50, 0x1, -R4 ;  /* 0x0000000132329824 */ /* 0x000fe200078e0a04 */
[----:B------:R-:W-:Y:S01]  /*1d40*/  ISETP.GE.AND P1, PT, R13, RZ, PT ;  /* 0x000000ff0d00720c */ /* 0x000fe20003f26270 */
[----:B------:R-:W-:Y:S01]  /*1d50*/  IMAD.MOV R6, RZ, RZ, -R6 ;  /* 0x000000ffff067224 */ /* 0x000fe200078e0a06 */
[----:B------:R-:W-:Y:S01]  /*1d60*/  IABS R13, R10 ;  /* 0x0000000a000d7213 */ /* 0x000fe20000000000 */
[----:B------:R-:W-:Y:S01]  /*1d70*/  @!P4 IMAD.MOV R50, RZ, RZ, -R50 ;  /* 0x000000ffff32c224 */ /* 0x000fe200078e0a32 */
[C---:B------:R-:W-:Y:S01]  /*1d80*/  ISETP.GT.U32.AND P4, PT, R4.reuse, R54, PT ;  /* 0x000000360400720c */ /* 0x040fe20003f84070 */
[----:B------:R-:W-:Y:S02]  /*1d90*/  IMAD R55, R4, R6, R55 ;  /* 0x0000000604377224 */ /* 0x000fe400078e0237 */
[----:B------:R-:W-:-:S04]  /*1da0*/  IMAD.HI.U32 R10, R8, R13, RZ ;  /* 0x0000000d080a7227 */ /* 0x000fc800078e00ff */
[----:B------:R-:W-:Y:S01]  /*1db0*/  @!P5 IMAD.IADD R53, R53, 0x1, -R4 ;  /* 0x000000013535d824 */ /* 0x000fe200078e0a04 */
[----:B------:R-:W-:Y:S01]  /*1dc0*/  ISETP.GT.U32.AND P5, PT, R4, R55, PT ;  /* 0x000000370400720c */ /* 0x000fe20003fa4070 */
[----:B------:R-:W-:Y:S02]  /*1dd0*/  IMAD.MOV R10, RZ, RZ, -R10 ;  /* 0x000000ffff0a7224 */ /* 0x000fe400078e0a0a */
[----:B------:R-:W-:Y:S02]  /*1de0*/  VIADD R11, R0, 0x68 ;  /* 0x00000068000b7836 */ /* 0x000fe40000000000 */
[----:B------:R-:W-:Y:S02]  /*1df0*/  IMAD R56, R4, R10, R13 ;  /* 0x0000000a04387224 */ /* 0x000fe400078e020d */
[----:B------:R-:W-:Y:S01]  /*1e00*/  VIADD R6, R0, 0x67 ;  /* 0x0000006700067836 */ /* 0x000fe20000000000 */
[----:B------:R-:W-:Y:S01]  /*1e10*/  IABS R57, R11 ;  /* 0x0000000b00397213 */ /* 0x000fe20000000000 */
[----:B------:R-:W-:Y:S01]  /*1e20*/  @!P6 IMAD.MOV R53, RZ, RZ, -R53 ;  /* 0x000000ffff35e224 */ /* 0x000fe200078e0a35 */
[----:B------:R-:W-:Y:S01]  /*1e30*/  ISETP.GT.U32.AND P6, PT, R4, R56, PT ;  /* 0x000000380400720c */ /* 0x000fe20003fc4070 */
[--C-:B------:R-:W-:Y:S01]  /*1e40*/  @!P4 IMAD.IADD R54, R54, 0x1, -R4.reuse ;  /* 0x000000013636c824 */ /* 0x100fe200078e0a04 */
[----:B------:R-:W-:Y:S01]  /*1e50*/  ISETP.GE.AND P4, PT, R6, RZ, PT ;  /* 0x000000ff0600720c */ /* 0x000fe20003f86270 */
[----:B------:R-:W-:Y:S01]  /*1e60*/  @!P5 IMAD.IADD R55, R55, 0x1, -R4 ;  /* 0x000000013737d824 */ /* 0x000fe200078e0a04 */
[----:B------:R-:W-:Y:S01]  /*1e70*/  IABS R59, R6 ;  /* 0x00000006003b7213 */ /* 0x000fe20000000000 */
[----:B------:R-:W-:-:S02]  /*1e80*/  VIADD R10, R0, 0x66 ;  /* 0x00000066000a7836 */ /* 0x000fc40000000000 */
[----:B------:R-:W-:Y:S01]  /*1e90*/  IMAD.HI.U32 R6, R8, R57, RZ ;  /* 0x0000003908067227 */ /* 0x000fe200078e00ff */
[----:B------:R-:W-:-:S03]  /*1ea0*/  ISETP.GT.U32.AND P5, PT, R4, R55, PT ;  /* 0x000000370400720c */ /* 0x000fc60003fa4070 */
[----:B------:R-:W-:Y:S01]  /*1eb0*/  @!P0 IMAD.MOV R51, RZ, RZ, -R51 ;  /* 0x000000ffff338224 */ /* 0x000fe200078e0a33 */
[----:B------:R-:W-:Y:S01]  /*1ec0*/  ISETP.GE.AND P0, PT, R11, RZ, PT ;  /* 0x000000ff0b00720c */ /* 0x000fe20003f06270 */
[----:B------:R-:W-:Y:S01]  /*1ed0*/  @!P1 IMAD.MOV R54, RZ, RZ, -R54 ;  /* 0x000000ffff369224 */ /* 0x000fe200078e0a36 */
[----:B------:R-:W-:Y:S01]  /*1ee0*/  ISETP.GE.AND P1, PT, R10, RZ, PT ;  /* 0x000000ff0a00720c */ /* 0x000fe20003f26270 */
[----:B------:R-:W-:Y:S01]  /*1ef0*/  IMAD.MOV R11, RZ, RZ, -R6 ;  /* 0x000000ffff0b7224 */ /* 0x000fe200078e0a06 */
[----:B------:R-:W-:Y:S01]  /*1f00*/  IABS R10, R10 ;  /* 0x0000000a000a7213 */ /* 0x000fe20000000000 */
[----:B------:R-:W-:-:S04]  /*1f10*/  IMAD.HI.U32 R6, R8, R59, RZ ;  /* 0x0000003b08067227 */ /* 0x000fc800078e00ff */
[----:B------:R-:W-:Y:S02]  /*1f20*/  VIADD R12, R0, 0x65 ;  /* 0x00000065000c7836 */ /* 0x000fe40000000000 */
[----:B------:R-:W-:Y:S02]  /*1f30*/  @!P6 IMAD.IADD R56, R56, 0x1, -R4 ;  /* 0x000000013838e824 */ /* 0x000fe400078e0a04 */
[C---:B------:R-:W-:Y:S01]  /*1f40*/  IMAD R57, R4.reuse, R11, R57 ;  /* 0x0000000b04397224 */ /* 0x040fe200078e0239 */
[----:B------:R-:W-:Y:S01]  /*1f50*/  IABS R61, R12 ;  /* 0x0000000c003d7213 */ /* 0x000fe20000000000 */
[----:B------:R-:W-:Y:S01]  /*1f60*/  IMAD.MOV R6, RZ, RZ, -R6 ;  /* 0x000000ffff067224 */ /* 0x000fe200078e0a06 */
[C---:B------:R-:W-:Y:S01]  /*1f70*/  ISETP.GT.U32.AND P6, PT, R4.reuse, R56, PT ;  /* 0x000000380400720c */ /* 0x040fe20003fc4070 */
[----:B------:R-:W-:Y:S02]  /*1f80*/  IMAD.MOV.U32 R11, RZ, RZ, R10 ;  /* 0x000000ffff0b7224 */ /* 0x000fe400078e000a */
[----:B------:R-:W-:-:S02]  /*1f90*/  IMAD R59, R4, R6, R59 ;  /* 0x00000006043b7224 */ /* 0x000fc400078e023b */
[----:B------:R-:W-:-:S04]  /*1fa0*/  IMAD.HI.U32 R6, R8, R11, RZ ;  /* 0x0000000b08067227 */ /* 0x000fc800078e00ff */
[----:B------:R-:W-:Y:S01]  /*1fb0*/  @!P5 IMAD.IADD R55, R55, 0x1, -R4 ;  /* 0x000000013737d824 */ /* 0x000fe200078e0a04 */
[----:B------:R-:W-:Y:S01]  /*1fc0*/  ISETP.GT.U32.AND P5, PT, R4, R57, PT ;  /* 0x000000390400720c */ /* 0x000fe20003fa4070 */
[----:B------:R-:W-:-:S04]  /*1fd0*/  IMAD.HI.U32 R10, R8, R61, RZ ;  /* 0x0000003d080a7227 */ /* 0x000fc800078e00ff */
[----:B------:R-:W-:Y:S02]  /*1fe0*/  IMAD.MOV R6, RZ, RZ, -R6 ;  /* 0x000000ffff067224 */ /* 0x000fe400078e0a06 */
[----:B------:R-:W-:Y:S02]  /*1ff0*/  IMAD.MOV R10, RZ, RZ, -R10 ;  /* 0x000000ffff0a7224 */ /* 0x000fe400078e0a0a */
[C---:B------:R-:W-:Y:S02]  /*2000*/  IMAD R60, R4.reuse, R6, R11 ;  /* 0x00000006043c7224 */ /* 0x040fe400078e020b */
[----:B------:R-:W-:Y:S02]  /*2010*/  IMAD R61, R4, R10, R61 ;  /* 0x0000000a043d7224 */ /* 0x000fe400078e023d */
[----:B------:R-:W-:Y:S01]  /*2020*/  @!P6 IMAD.IADD R56, R56, 0x1, -R4 ;  /* 0x000000013838e824 */ /* 0x000fe200078e0a04 */
[----:B------:R-:W-:Y:S01]  /*2030*/  ISETP.GT.U32.AND P6, PT, R4, R60, PT ;  /* 0x0000003c0400720c */ /* 0x000fe20003fc4070 */
[----:B------:R-:W-:-:S02]  /*2040*/  VIADD R14, R0, 0x64 ;  /* 0x00000064000e7836 */ /* 0x000fc40000000000 */
[--C-:B------:R-:W-:Y:S01]  /*2050*/  @!P5 IMAD.IADD R57, R57, 0x1, -R4.reuse ;  /* 0x000000013939d824 */ /* 0x100fe200078e0a04 */
[----:B------:R-:W-:Y:S01]  /*2060*/  ISETP.GT.U32.AND P5, PT, R4, R61, PT ;  /* 0x0000003d0400720c */ /* 0x000fe20003fa4070 */
[----:B------:R-:W-:Y:S01]  /*2070*/  @!P3 IMAD.MOV R55, RZ, RZ, -R55 ;  /* 0x000000ffff37b224 */ /* 0x000fe200078e0a37 */
[----:B------:R-:W-:Y:S01]  /*2080*/  IABS R13, R14 ;  /* 0x0000000e000d7213 */ /* 0x000fe20000000000 */
[----:B------:R-:W-:Y:S01]  /*2090*/  VIADD R16, R0, 0x63 ;  /* 0x0000006300107836 */ /* 0x000fe20000000000 */
[----:B------:R-:W-:Y:S01]  /*20a0*/  ISETP.GT.U32.AND P3, PT, R4, R59, PT ;  /* 0x0000003b0400720c */ /* 0x000fe20003f64070 */
[----:B------:R-:W-:Y:S02]  /*20b0*/  VIADD R18, R0, 0x62 ;  /* 0x0000006200127836 */ /* 0x000fe40000000000 */
[----:B------:R-:W-:Y:S01]  /*20c0*/  IMAD.HI.U32 R6, R8, R13, RZ ;  /* 0x0000000d08067227 */ /* 0x000fe200078e00ff */
[----:B------:R-:W-:Y:S02]  /*20d0*/  IABS R63, R16 ;  /* 0x00000010003f7213 */ /* 0x000fe40000000000 */
[----:B------:R-:W-:Y:S01]  /*20e0*/  IABS R65, R18 ;  /* 0x0000001200417213 */ /* 0x000fe20000000000 */
[----:B------:R-:W-:-:S02]  /*20f0*/  @!P6 IMAD.IADD R60, R60, 0x1, -R4 ;  /* 0x000000013c3ce824 */ /* 0x000fc400078e0a04 */
[----:B------:R-:W-:Y:S02]  /*2100*/  IMAD.MOV R6, RZ, RZ, -R6 ;  /* 0x000000ffff067224 */ /* 0x000fe400078e0a06 */
[----:B------:R-:W-:Y:S01]  /*2110*/  @!P5 IMAD.IADD R61, R61, 0x1, -R4 ;  /* 0x000000013d3dd824 */ /* 0x000fe200078e0a04 */
[C---:B------:R-:W-:Y:S01]  /*2120*/  ISETP.GT.U32.AND P5, PT, R4.reuse, R60, PT ;  /* 0x0000003c0400720c */ /* 0x040fe20003fa4070 */
[----:B------:R-:W-:Y:S02]  /*2130*/  IMAD R62, R4, R6, R13 ;  /* 0x00000006043e7224 */ /* 0x000fe400078e020d */
[----:B------:R-:W-:-:S04]  /*2140*/  IMAD.HI.U32 R6, R8, R63, RZ ;  /* 0x0000003f08067227 */ /* 0x000fc800078e00ff */
[----:B------:R-:W-:Y:S01]  /*2150*/  @!P3 IMAD.IADD R59, R59, 0x1, -R4 ;  /* 0x000000013b3bb824 */ /* 0x000fe200078e0a04 */
[----:B------:R-:W-:Y:S01]  /*2160*/  ISETP.GT.U32.AND P3, PT, R4, R57, PT ;  /* 0x000000390400720c */ /* 0x000fe20003f64070 */
[----:B------:R-:W-:Y:S02]  /*2170*/  IMAD.MOV R6, RZ, RZ, -R6 ;  /* 0x000000ffff067224 */ /* 0x000fe400078e0a06 */
        /* <DEDUP_REMOVED lines=8> */
[----:B------:R-:W-:Y:S01]  /*2200*/  @!P2 IMAD.MOV R56, RZ, RZ, -R56 ;  /* 0x000000ffff38a224 */ /* 0x000fe200078e0a38 */
[----:B------:R-:W-:Y:S01]  /*2210*/  ISETP.GT.U32.AND P2, PT, R4, R61, PT ;  /* 0x0000003d0400720c */ /* 0x000fe20003f44070 */
[--C-:B------:R-:W-:Y:S01]  /*2220*/  @!P6 IMAD.IADD R59, R59, 0x1, -R4.reuse ;  /* 0x000000013b3be824 */ /* 0x100fe200078e0a04 */
[----:B------:R-:W-:Y:S01]  /*2230*/  ISETP.GE.AND P6, PT, R12, RZ, PT ;  /* 0x000000ff0c00720c */ /* 0x000fe20003fc6270 */
[----:B------:R-:W-:Y:S02]  /*2240*/  VIADD R12, R0, 0x60 ;  /* 0x00000060000c7836 */ /* 0x000fe40000000000 */
[----:B------:R-:W-:Y:S02]  /*2250*/  @!P4 IMAD.MOV R59, RZ, RZ, -R59 ;  /* 0x000000ffff3bc224 */ /* 0x000fe400078e0a3b */
[----:B------:R-:W-:Y:S01]  /*2260*/  @!P5 IMAD.IADD R63, R63, 0x1, -R4 ;  /* 0x000000013f3fd824 */ /* 0x000fe200078e0a04 */
[----:B------:R-:W-:Y:S01]  /*2270*/  IABS R13, R12 ;  /* 0x0000000c000d7213 */ /* 0x000fe20000000000 */
[----:B------:R-:W-:-:S02]  /*2280*/  IMAD R65, R4, R6, R65 ;  /* 0x0000000604417224 */ /* 0x000fc400078e0241 */
[----:B------:R-:W-:Y:S01]  /*2290*/  @!P3 IMAD.IADD R57, R57, 0x1, -R4 ;  /* 0x000000013939b824 */ /* 0x000fe200078e0a04 */
[----:B------:R-:W-:Y:S01]  /*22a0*/  ISETP.GT.U32.AND P4, PT, R4, R63, PT ;  /* 0x0000003f0400720c */ /* 0x000fe20003f84070 */
[----:B------:R-:W-:Y:S01]  /*22b0*/  IMAD.HI.U32 R6, R8, R13, RZ ;  /* 0x0000000d08067227 */ /* 0x000fe200078e00ff */
[C---:B------:R-:W-:Y:S02]  /*22c0*/  ISETP.GT.U32.AND P3, PT, R4.reuse, R62, PT ;  /* 0x0000003e0400720c */ /* 0x040fe40003f64070 */
[----:B------:R-:W-:Y:S01]  /*22d0*/  ISETP.GT.U32.AND P5, PT, R4, R65, PT ;  /* 0x000000410400720c */ /* 0x000fe20003fa4070 */
[----:B------:R-:W-:Y:S02]  /*22e0*/  IMAD.MOV R6, RZ, RZ, -R6 ;  /* 0x000000ffff067224 */ /* 0x000fe400078e0a06 */
[----:B------:R-:W-:-:S04]  /*22f0*/  IMAD.HI.U32 R10, R8, R11, RZ ;  /* 0x0000000b080a7227 */ /* 0x000fc800078e00ff */
[C---:B------:R-:W-:Y:S02]  /*2300*/  IMAD R252, R4.reuse, R6, R13 ;  /* 0x0000000604fc7224 */ /* 0x040fe400078e020d */
[----:B------:R-:W-:Y:S02]  /*2310*/  IMAD.MOV R10, RZ, RZ, -R10 ;  /* 0x000000ffff0a7224 */ /* 0x000fe400078e0a0a */
[--C-:B------:R-:W-:Y:S01]  /*2320*/  @!P4 IMAD.IADD R63, R63, 0x1, -R4.reuse ;  /* 0x000000013f3fc824 */ /* 0x100fe200078e0a04 */
[----:B------:R-:W-:Y:S01]  /*2330*/  ISETP.GT.U32.AND P4, PT, R4, R252, PT ;  /* 0x000000fc0400720c */ /* 0x000fe20003f84070 */
[--C-:B------:R-:W-:Y:S01]  /*2340*/  @!P2 IMAD.IADD R61, R61, 0x1, -R4.reuse ;  /* 0x000000013d3da824 */ /* 0x100fe200078e0a04 */
[----:B------:R-:W-:Y:S01]  /*2350*/  ISETP.GE.AND P2, PT, R14, RZ, PT ;  /* 0x000000ff0e00720c */ /* 0x000fe20003f46270 */
[----:B------:R-:W-:Y:S01]  /*2360*/  @!P3 IMAD.IADD R62, R62, 0x1, -R4 ;  /* 0x000000013e3eb824 */ /* 0x000fe200078e0a04 */
[----:B------:R-:W-:Y:S01]  /*2370*/  ISETP.GE.AND P3, PT, R16, RZ, PT ;  /* 0x000000ff1000720c */ /* 0x000fe20003f66270 */
[----:B------:R-:W-:-:S02]  /*2380*/  IMAD R66, R4, R10, R11 ;  /* 0x0000000a04427224 */ /* 0x000fc400078e020b */
[----:B------:R-:W-:Y:S02]  /*2390*/  VIADD R14, R0, 0x5f ;  /* 0x0000005f000e7836 */ /* 0x000fe40000000000 */
[----:B------:R-:W-:Y:S01]  /*23a0*/  @!P0 IMAD.MOV R57, RZ, RZ, -R57 ;  /* 0x000000ffff398224 */ /* 0x000fe200078e0a39 */
[C---:B------:R-:W-:Y:S01]  /*23b0*/  ISETP.GT.U32.AND P0, PT, R4.reuse, R62, PT ;  /* 0x0000003e0400720c */ /* 0x040fe20003f04070 */
[----:B------:R-:W-:Y:S01]  /*23c0*/  @!P6 IMAD.MOV R61, RZ, RZ, -R61 ;  /* 0x000000ffff3de224 */ /* 0x000fe200078e0a3d */
[----:B------:R-:W-:Y:S01]  /*23d0*/  ISETP.GT.U32.AND P6, PT, R4, R66, PT ;  /* 0x000000420400720c */ /* 0x000fe20003fc4070 */
[----:B------:R-:W-:Y:S01]  /*23e0*/  VIADD R16, R0, 0x5e ;  /* 0x0000005e00107836 */ /* 0x000fe20000000000 */
[----:B------:R-:W-:Y:S01]  /*23f0*/  IABS R11, R14 ;  /* 0x0000000e000b7213 */ /* 0x000fe20000000000 */
[--C-:B------:R-:W-:Y:S02]  /*2400*/  @!P4 IMAD.IADD R252, R252, 0x1, -R4.reuse ;  /* 0x00000001fcfcc824 */ /* 0x100fe400078e0a04 */
[----:B------:R-:W-:Y:S01]  /*2410*/  @!P5 IMAD.IADD R65, R65, 0x1, -R4 ;  /* 0x000000014141d824 */ /* 0x000fe200078e0a04 */
[----:B------:R-:W-:Y:S01]  /*2420*/  IABS R13, R16 ;  /* 0x00000010000d7213 */ /* 0x000fe20000000000 */
[----:B------:R-:W-:Y:S01]  /*2430*/  IMAD.HI.U32 R6, R8, R11, RZ ;  /* 0x0000000b08067227 */ /* 0x000fe200078e00ff */
[----:B------:R-:W-:-:S02]  /*2440*/  ISETP.GT.U32.AND P4, PT, R4, R252, PT ;  /* 0x000000fc0400720c */ /* 0x000fc40003f84070 */
[----:B------:R-:W-:Y:S01]  /*2450*/  ISETP.GE.AND P5, PT, R12, RZ, PT ;  /* 0x000000ff0c00720c */ /* 0x000fe20003fa6270 */
[----:B------:R-:W-:Y:S02]  /*2460*/  IMAD.MOV R68, RZ, RZ, -R6 ;  /* 0x000000ffff447224 */ /* 0x000fe400078e0a06 */
[----:B------:R-:W-:-:S04]  /*2470*/  IMAD.HI.U32 R6, R8, R13, RZ ;  /* 0x0000000d08067227 */ /* 0x000fc800078e00ff */
[--C-:B------:R-:W-:Y:S01]  /*2480*/  @!P0 IMAD.IADD R62, R62, 0x1, -R4.reuse ;  /* 0x000000013e3e8824 */ /* 0x100fe200078e0a04 */
[----:B------:R-:W-:Y:S01]  /*2490*/  ISETP.GE.AND P0, PT, R19, RZ, PT ;  /* 0x000000ff1300720c */ /* 0x000fe20003f06270 */
[----:B------:R-:W-:Y:S01]  /*24a0*/  @!P6 IMAD.IADD R66, R66, 0x1, -R4 ;  /* 0x000000014242e824 */ /* 0x000fe200078e0a04 */
[C---:B------:R-:W-:Y:S01]  /*24b0*/  ISETP.GT.U32.AND P6, PT, R4.reuse, R65, PT ;  /* 0x000000410400720c */ /* 0x040fe20003fc4070 */
[----:B------:R-:W-:Y:S02]  /*24c0*/  IMAD.MOV R6, RZ, RZ, -R6 ;  /* 0x000000ffff067224 */ /* 0x000fe400078e0a06 */
[----:B------:R-:W-:Y:S01]  /*24d0*/  @!P2 IMAD.MOV R62, RZ, RZ, -R62 ;  /* 0x000000ffff3ea224 */ /* 0x000fe200078e0a3e */
[C---:B------:R-:W-:Y:S01]  /*24e0*/  ISETP.GT.U32.AND P2, PT, R4.reuse, R66, PT ;  /* 0x000000420400720c */ /* 0x040fe20003f44070 */
[----:B------:R-:W-:Y:S02]  /*24f0*/  IMAD R250, R4, R6, R13 ;  /* 0x0000000604fa7224 */ /* 0x000fe400078e020d */
[----:B------:R-:W-:-:S02]  /*2500*/  VIADD R12, R0, 0x5d ;  /* 0x0000005d000c7836 */ /* 0x000fc40000000000 */
[--C-:B------:R-:W-:Y:S01]  /*2510*/  @!P4 IMAD.IADD R252, R252, 0x1, -R4.reuse ;  /* 0x00000001fcfcc824 */ /* 0x100fe200078e0a04 */
[C---:B------:R-:W-:Y:S01]  /*2520*/  ISETP.GT.U32.AND P4, PT, R4.reuse, R250, PT ;  /* 0x000000fa0400720c */ /* 0x040fe20003f84070 */
[C---:B------:R-:W-:Y:S01]  /*2530*/  IMAD R68, R4.reuse, R68, R11 ;  /* 0x0000004404447224 */ /* 0x040fe200078e020b */
[----:B------:R-:W-:Y:S01]  /*2540*/  IABS R10, R12 ;  /* 0x0000000c000a7213 */ /* 0x000fe20000000000 */
[----:B------:R-:W-:Y:S02]  /*2550*/  @!P6 IMAD.IADD R65, R65, 0x1, -R4 ;  /* 0x000000014141e824 */ /* 0x000fe400078e0a04 */
[----:B------:R-:W-:Y:S01]  /*2560*/  @!P1 IMAD.MOV R60, RZ, RZ, -R60 ;  /* 0x000000ffff3c9224 */ /* 0x000fe200078e0a3c */
[----:B------:R-:W-:Y:S01]  /*2570*/  ISETP.GT.U32.AND P6, PT, R4, R68, PT ;  /* 0x000000440400720c */ /* 0x000fe20003fc4070 */
[----:B------:R-:W-:Y:S01]  /*2580*/  IMAD.MOV.U32 R11, RZ, RZ, R10 ;  /* 0x000000ffff0b7224 */ /* 0x000fe200078e000a */
[----:B------:R-:W-:Y:S01]  /*2590*/  ISETP.GE.AND P1, PT, R18, RZ, PT ;  /* 0x000000ff1200720c */ /* 0x000fe20003f26270 */
[----:B------:R-:W-:Y:S01]  /*25a0*/  @!P2 IMAD.IADD R66, R66, 0x1, -R4 ;  /* 0x000000014242a824 */ /* 0x000fe200078e0a04 */
[----:B------:R-:W-:Y:S01]  /*25b0*/  ISETP.GE.AND P2, PT, R14, RZ, PT ;  /* 0x000000ff0e00720c */ /* 0x000fe20003f46270 */
[----:B------:R-:W-:-:S02]  /*25c0*/  VIADD R14, R0, 0x5b ;  /* 0x0000005b000e7836 */ /* 0x000fc40000000000 */
[----:B------:R-:W-:-:S03]  /*25d0*/  IMAD.HI.U32 R6, R8, R11, RZ ;  /* 0x0000000b08067227 */ /* 0x000fc600078e00ff */
[----:B------:R-:W-:Y:S01]  /*25e0*/  IABS R13, R14 ;  /* 0x0000000e000d7213 */ /* 0x000fe20000000000 */
[----:B------:R-:W-:Y:S02]  /*25f0*/  @!P4 IMAD.IADD R250, R250, 0x1, -R4 ;  /* 0x00000001fafac824 */ /* 0x000fe400078e0a04 */
[----:B------:R-:W-:Y:S02]  /*2600*/  IMAD.MOV R6, RZ, RZ, -R6 ;  /* 0x000000ffff067224 */ /* 0x000fe400078e0a06 */
[----:B------:R-:W-:Y:S01]  /*2610*/  VIADD R18, R0, 0x5c ;  /* 0x0000005c00127836 */ /* 0x000fe20000000000 */
[C---:B------:R-:W-:Y:S01]  /*2620*/  ISETP.GT.U32.AND P4, PT, R4.reuse, R250, PT ;  /* 0x000000fa0400720c */ /* 0x040fe20003f84070 */
[----:B------:R-:W-:Y:S02]  /*2630*/  IMAD R248, R4, R6, R11 ;  /* 0x0000000604f87224 */ /* 0x000fe400078e020b */
[----:B------:R-:W-:Y:S01]  /*2640*/  IMAD.HI.U32 R6, R8, R13, RZ ;  /* 0x0000000d08067227 */ /* 0x000fe200078e00ff */
[----:B------:R-:W-:-:S03]  /*2650*/  IABS R19, R18 ;  /* 0x0000001200137213 */ /* 0x000fc60000000000 */
[----:B------:R-:W-:Y:S02]  /*2660*/  IMAD.MOV R6, RZ, RZ, -R6 ;  /* 0x000000ffff067224 */ /* 0x000fe400078e0a06 */
[----:B------:R-:W-:Y:S01]  /*2670*/  @!P6 IMAD.IADD R68, R68, 0x1, -R4 ;  /* 0x000000014444e824 */ /* 0x000fe200078e0a04 */
[----:B------:R-:W-:Y:S01]  /*2680*/  ISETP.GE.AND P6, PT, R16, RZ, PT ;  /* 0x000000ff1000720c */ /* 0x000fe20003fc6270 */
[C---:B------:R-:W-:Y:S02]  /*2690*/  IMAD R246, R4.reuse, R6, R13 ;  /* 0x0000000604f67224 */ /* 0x040fe400078e020d */
[----:B------:R-:W-:Y:S01]  /*26a0*/  @!P3 IMAD.MOV R63, RZ, RZ, -R63 ;  /* 0x000000ffff3fb224 */ /* 0x000fe200078e0a3f */
[C---:B------:R-:W-:Y:S01]  /*26b0*/  ISETP.GT.U32.AND P3, PT, R4.reuse, R68, PT ;  /* 0x000000440400720c */ /* 0x040fe20003f64070 */
[----:B------:R-:W-:Y:S01]  /*26c0*/  @!P1 IMAD.MOV R65, RZ, RZ, -R65 ;  /* 0x000000ffff419224 */ /* 0x000fe200078e0a41 */
[----:B------:R-:W-:Y:S01]  /*26d0*/  ISETP.GT.U32.AND P1, PT, R4, R248, PT ;  /* 0x000000f80400720c */ /* 0x000fe20003f24070 */
[----:B------:R-:W-:-:S04]  /*26e0*/  IMAD.HI.U32 R10, R8, R19, RZ ;  /* 0x00000013080a7227 */ /* 0x000fc800078e00ff */
[----:B------:R-:W-:Y:S01]  /*26f0*/  @!P4 IMAD.IADD R250, R250, 0x1, -R4 ;  /* 0x00000001fafac824 */ /* 0x000fe200078e0a04 */
[----:B------:R-:W-:Y:S01]  /*2700*/  ISETP.GT.U32.AND P4, PT, R4, R246, PT ;  /* 0x000000f60400720c */ /* 0x000fe20003f84070 */
[----:B------:R-:W-:Y:S02]  /*2710*/  VIADD R16, R0, 0x5a ;  /* 0x0000005a00107836 */ /* 0x000fe40000000000 */
[----:B------:R-:W-:Y:S02]  /*2720*/  IMAD.MOV R10, RZ, RZ, -R10 ;  /* 0x000000ffff0a7224 */ /* 0x000fe400078e0a0a */
[----:B------:R-:W-:Y:S01]  /*2730*/  @!P5 IMAD.MOV R252, RZ, RZ, -R252 ;  /* 0x000000fffffcd224 */ /* 0x000fe200078e0afc */
[----:B------:R-:W-:Y:S01]  /*2740*/  IABS R11, R16 ;  /* 0x00000010000b7213 */ /* 0x000fe20000000000 */
[----:B------:R-:W-:Y:S02]  /*2750*/  IMAD R72, R4, R10, R19 ;  /* 0x0000000a04487224 */ /* 0x000fe400078e0213 */
[----:B------:R-:W-:-:S02]  /*2760*/  VIADD R10, R0, 0x59 ;  /* 0x00000059000a7836 */ /* 0x000fc40000000000 */
[----:B------:R-:W-:Y:S01]  /*2770*/  IMAD.HI.U32 R6, R8, R11, RZ ;  /* 0x0000000b08067227 */ /* 0x000fe200078e00ff */
[----:B------:R-:W-:Y:S02]  /*2780*/  ISETP.GT.U32.AND P5, PT, R4, R72, PT ;  /* 0x000000480400720c */ /* 0x000fe40003fa4070 */
[----:B------:R-:W-:Y:S01]  /*2790*/  IABS R13, R10 ;  /* 0x0000000a000d7213 */ /* 0x000fe20000000000 */
[--C-:B------:R-:W-:Y:S01]  /*27a0*/  @!P3 IMAD.IADD R68, R68, 0x1, -R4.reuse ;  /* 0x000000014444b824 */ /* 0x100fe200078e0a04 */
[----:B------:R-:W-:Y:S01]  /*27b0*/  ISETP.GE.AND P3, PT, R18, RZ, PT ;  /* 0x000000ff1200720c */ /* 0x000fe20003f66270 */
[--C-:B------:R-:W-:Y:S01]  /*27c0*/  @!P1 IMAD.IADD R248, R248, 0x1, -R4.reuse ;  /* 0x00000001f8f89824 */ /* 0x100fe200078e0a04 */
[----:B------:R-:W-:Y:S01]  /*27d0*/  ISETP.GE.AND P1, PT, R14, RZ, PT ;  /* 0x000000ff0e00720c */ /* 0x000fe20003f26270 */
[----:B------:R-:W-:Y:S02]  /*27e0*/  @!P4 IMAD.IADD R246, R246, 0x1, -R4 ;  /* 0x00000001f6f6c824 */ /* 0x000fe400078e0a04 */
[----:B------:R-:W-:-:S02]  /*27f0*/  IMAD.MOV R6, RZ, RZ, -R6 ;  /* 0x000000ffff067224 */ /* 0x000fc400078e0a06 */
[----:B------:R-:W-:Y:S01]  /*2800*/  @!P2 IMAD.MOV R68, RZ, RZ, -R68 ;  /* 0x000000ffff44a224 */ /* 0x000fe200078e0a44 */
[C---:B------:R-:W-:Y:S01]  /*2810*/  ISETP.GT.U32.AND P2, PT, R4.reuse, R248, PT ;  /* 0x000000f80400720c */ /* 0x040fe20003f44070 */
[C---:B------:R-:W-:Y:S01]  /*2820*/  IMAD R74, R4.reuse, R6, R11 ;  /* 0x00000006044a7224 */ /* 0x040fe200078e020b */
[----:B------:R-:W-:Y:S01]  /*2830*/  ISETP.GT.U32.AND P4, PT, R4, R246, PT ;  /* 0x000000f60400720c */ /* 0x000fe20003f84070 */
[----:B------:R-:W-:-:S04]  /*2840*/  IMAD.HI.U32 R6, R8, R13, RZ ;  /* 0x0000000d08067227 */ /* 0x000fc800078e00ff */
[----:B------:R-:W-:Y:S02]  /*2850*/  IMAD.MOV R6, RZ, RZ, -R6 ;  /* 0x000000ffff067224 */ /* 0x000fe400078e0a06 */
[----:B------:R-:W-:Y:S02]  /*2860*/  @!P5 IMAD.IADD R72, R72, 0x1, -R4 ;  /* 0x000000014848d824 */ /* 0x000fe400078e0a04 */
[----:B------:R-:W-:Y:S02]  /*2870*/  IMAD R244, R4, R6, R13 ;  /* 0x0000000604f47224 */ /* 0x000fe400078e020d */
[----:B------:R-:W-:Y:S01]  /*2880*/  @!P0 IMAD.MOV R66, RZ, RZ, -R66 ;  /* 0x000000ffff428224 */ /* 0x000fe200078e0a42 */
[----:B------:R-:W-:Y:S01]  /*2890*/  ISETP.GE.AND P0, PT, R12, RZ, PT ;  /* 0x000000ff0c00720c */ /* 0x000fe20003f06270 */
[--C-:B------:R-:W-:Y:S01]  /*28a0*/  @!P2 IMAD.IADD R248, R248, 0x1, -R4.reuse ;  /* 0x00000001f8f8a824 */ /* 0x100fe200078e0a04 */
[----:B------:R-:W-:Y:S01]  /*28b0*/  ISETP.GT.U32.AND P5, PT, R4, R72, PT ;  /* 0x000000480400720c */ /* 0x000fe20003fa4070 */
[----:B------:R-:W-:Y:S01]  /*28c0*/  VIADD R12, R0, 0x58 ;  /* 0x00000058000c7836 */ /* 0x000fe20000000000 */
[----:B------:R-:W-:Y:S01]  /*28d0*/  ISETP.GT.U32.AND P2, PT, R4, R74, PT ;  /* 0x0000004a0400720c */ /* 0x000fe20003f44070 */
[----:B------:R-:W-:Y:S01]  /*28e0*/  @!P4 IMAD.IADD R246, R246, 0x1, -R4 ;  /* 0x00000001f6f6c824 */ /* 0x000fe200078e0a04 */
[----:B------:R-:W-:Y:S01]  /*28f0*/  ISETP.GT.U32.AND P4, PT, R4, R244, PT ;  /* 0x000000f40400720c */ /* 0x000fe20003f84070 */
[----:B------:R-:W-:Y:S01]  /*2900*/  @!P6 IMAD.MOV R250, RZ, RZ, -R250 ;  /* 0x000000fffffae224 */ /* 0x000fe200078e0afa */
[----:B------:R-:W-:Y:S01]  /*2910*/  IABS R11, R12 ;  /* 0x0000000c000b7213 */ /* 0x000fe20000000000 */
[----:B------:R-:W-:Y:S01]  /*2920*/  VIADD R14, R0, 0x57 ;  /* 0x00000057000e7836 */ /* 0x000fe20000000000 */
[----:B------:R-:W-:Y:S01]  /*2930*/  ISETP.GE.AND P6, PT, R16, RZ, PT ;  /* 0x000000ff1000720c */ /* 0x000fe20003fc6270 */
[----:B------:R-:W-:-:S02]  /*2940*/  VIADD R16, R0, 0x56 ;  /* 0x0000005600107836 */ /* 0x000fc40000000000 */
[----:B------:R-:W-:Y:S01]  /*2950*/  IMAD.HI.U32 R6, R8, R11, RZ ;  /* 0x0000000b08067227 */ /* 0x000fe200078e00ff */
[----:B------:R-:W-:-:S03]  /*2960*/  IABS R13, R14 ;  /* 0x0000000e000d7213 */ /* 0x000fc60000000000 */
[--C-:B------:R-:W-:Y:S01]  /*2970*/  @!P5 IMAD.IADD R72, R72, 0x1, -R4.reuse ;  /* 0x000000014848d824 */ /* 0x100fe200078e0a04 */
[----:B------:R-:W-:Y:S01]  /*2980*/  ISETP.GE.AND P5, PT, R10, RZ, PT ;  /* 0x000000ff0a00720c */ /* 0x000fe20003fa6270 */
[----:B------:R-:W-:Y:S01]  /*2990*/  @!P2 IMAD.IADD R74, R74, 0x1, -R4 ;  /* 0x000000014a4aa824 */ /* 0x000fe200078e0a04 */
[----:B------:R-:W-:Y:S01]  /*29a0*/  IABS R10, R16 ;  /* 0x00000010000a7213 */ /* 0x000fe20000000000 */
[----:B------:R-:W-:Y:S01]  /*29b0*/  IMAD.MOV R6, RZ, RZ, -R6 ;  /* 0x000000ffff067224 */ /* 0x000fe200078e0a06 */
[----:B------:R-:W-:Y:S01]  /*29c0*/  ISETP.GE.AND P2, PT, R12, RZ, PT ;  /* 0x000000ff0c00720c */ /* 0x000fe20003f46270 */
[----:B------:R-:W-:Y:S02]  /*29d0*/  @!P4 IMAD.IADD R244, R244, 0x1, -R4 ;  /* 0x00000001f4f4c824 */ /* 0x000fe400078e0a04 */
[----:B------:R-:W-:Y:S01]  /*29e0*/  @!P0 IMAD.MOV R248, RZ, RZ, -R248 ;  /* 0x000000fffff88224 */ /* 0x000fe200078e0af8 */
[C---:B------:R-:W-:Y:S01]  /*29f0*/  ISETP.GT.U32.AND P0, PT, R4.reuse, R74, PT ;  /* 0x0000004a0400720c */ /* 0x040fe20003f04070 */
[C---:B------:R-:W-:Y:S01]  /*2a00*/  IMAD R242, R4.reuse, R6, R11 ;  /* 0x0000000604f27224 */ /* 0x040fe200078e020b */
[----:B------:R-:W-:Y:S01]  /*2a10*/  ISETP.GT.U32.AND P4, PT, R4, R244, PT ;  /* 0x000000f40400720c */ /* 0x000fe20003f84070 */
[----:B------:R-:W-:-:S02]  /*2a20*/  IMAD.MOV.U32 R11, RZ, RZ, R10 ;  /* 0x000000ffff0b7224 */ /* 0x000fc400078e000a */
[----:B------:R-:W-:-:S04]  /*2a30*/  IMAD.HI.U32 R6, R8, R13, RZ ;  /* 0x0000000d08067227 */ /* 0x000fc800078e00ff */
[----:B------:R-:W-:-:S04]  /*2a40*/  IMAD.HI.U32 R10, R8, R11, RZ ;  /* 0x0000000b080a7227 */ /* 0x000fc800078e00ff */
[----:B------:R-:W-:Y:S01]  /*2a50*/  @!P3 IMAD.MOV R72, RZ, RZ, -R72 ;  /* 0x000000ffff48b224 */ /* 0x000fe200078e0a48 */
[C---:B------:R-:W-:Y:S01]  /*2a60*/  ISETP.GT.U32.AND P3, PT, R4.reuse, R242, PT ;  /* 0x000000f20400720c */ /* 0x040fe20003f64070 */
[----:B------:R-:W-:Y:S02]  /*2a70*/  IMAD.MOV R6, RZ, RZ, -R6 ;  /* 0x000000ffff067224 */ /* 0x000fe400078e0a06 */
[----:B------:R-:W-:Y:S02]  /*2a80*/  IMAD.MOV R10, RZ, RZ, -R10 ;  /* 0x000000ffff0a7224 */ /* 0x000fe400078e0a0a */
[----:B------:R-:W-:Y:S02]  /*2a90*/  IMAD R78, R4, R6, R13 ;  /* 0x00000006044e7224 */ /* 0x000fe400078e020d */
[----:B------:R-:W-:Y:S01]  /*2aa0*/  @!P0 IMAD.IADD R74, R74, 0x1, -R4 ;  /* 0x000000014a4a8824 */ /* 0x000fe200078e0a04 */
[----:B------:R-:W-:Y:S01]  /*2ab0*/  ISETP.GE.AND P0, PT, R16, RZ, PT ;  /* 0x000000ff1000720c */ /* 0x000fe20003f06270 */
[----:B------:R-:W-:-:S02]  /*2ac0*/  IMAD R240, R4, R10, R11 ;  /* 0x0000000a04f07224 */ /* 0x000fc400078e020b */
[----:B------:R-:W-:Y:S01]  /*2ad0*/  @!P4 IMAD.IADD R244, R244, 0x1, -R4 ;  /* 0x00000001f4f4c824 */ /* 0x000fe200078e0a04 */
[C---:B------:R-:W-:Y:S01]  /*2ae0*/  ISETP.GT.U32.AND P4, PT, R4.reuse, R78, PT ;  /* 0x0000004e0400720c */ /* 0x040fe20003f84070 */
[----:B------:R-:W-:Y:S01]  /*2af0*/  @!P6 IMAD.MOV R74, RZ, RZ, -R74 ;  /* 0x000000ffff4ae224 */ /* 0x000fe200078e0a4a */
[----:B------:R-:W-:Y:S01]  /*2b00*/  ISETP.GT.U32.AND P6, PT, R4, R240, PT ;  /* 0x000000f00400720c */ /* 0x000fe20003fc4070 */
[----:B------:R-:W-:Y:S02]  /*2b10*/  @!P3 IMAD.IADD R242, R242, 0x1, -R4 ;  /* 0x00000001f2f2b824 */ /* 0x000fe400078e0a04 */
[----:B------:R-:W-:Y:S02]  /*2b20*/  VIADD R12, R0, 0x55 ;  /* 0x00000055000c7836 */ /* 0x000fe40000000000 */
[----:B------:R-:W-:Y:S01]  /*2b30*/  @!P1 IMAD.MOV R246, RZ, RZ, -R246 ;  /* 0x000000fffff69224 */ /* 0x000fe200078e0af6 */
[----:B------:R-:W-:Y:S01]  /*2b40*/  ISETP.GT.U32.AND P3, PT, R4, R242, PT ;  /* 0x000000f20400720c */ /* 0x000fe20003f64070 */
[----:B------:R-:W-:Y:S01]  /*2b50*/  VIADD R10, R0, 0x54 ;  /* 0x00000054000a7836 */ /* 0x000fe20000000000 */
[----:B------:R-:W-:Y:S01]  /*2b60*/  ISETP.GE.AND P1, PT, R14, RZ, PT ;  /* 0x000000ff0e00720c */ /* 0x000fe20003f26270 */
[----:B------:R-:W-:Y:S01]  /*2b70*/  VIADD R14, R0, 0x53 ;  /* 0x00000053000e7836 */ /* 0x000fe20000000000 */
[----:B------:R-:W-:Y:S01]  /*2b80*/  IABS R11, R12 ;  /* 0x0000000c000b7213 */ /* 0x000fe20000000000 */
[--C-:B------:R-:W-:Y:S01]  /*2b90*/  @!P4 IMAD.IADD R78, R78, 0x1, -R4.reuse ;  /* 0x000000014e4ec824 */ /* 0x100fe200078e0a04 */
[----:B------:R-:W-:Y:S01]  /*2ba0*/  IABS R13, R10 ;  /* 0x0000000a000d7213 */ /* 0x000fe20000000000 */
[----:B------:R-:W-:Y:S01]  /*2bb0*/  @!P6 IMAD.IADD R240, R240, 0x1, -R4 ;  /* 0x00000001f0f0e824 */ /* 0x000fe200078e0a04 */
[----:B------:R-:W-:Y:S01]  /*2bc0*/  IABS R19, R14 ;  /* 0x0000000e00137213 */ /* 0x000fe20000000000 */
[----:B------:R-:W-:Y:S01]  /*2bd0*/  IMAD.HI.U32 R6, R8, R11, RZ ;  /* 0x0000000b08067227 */ /* 0x000fe200078e00ff */
[----:B------:R-:W-:-:S02]  /*2be0*/  ISETP.GT.U32.AND P4, PT, R4, R78, PT ;  /* 0x0000004e0400720c */ /* 0x000fc40003f84070 */
[----:B------:R-:W-:Y:S01]  /*2bf0*/  ISETP.GT.U32.AND P6, PT, R4, R240, PT ;  /* 0x000000f00400720c */ /* 0x000fe20003fc4070 */
[----:B------:R-:W-:Y:S02]  /*2c00*/  IMAD.MOV R80, RZ, RZ, -R6 ;  /* 0x000000ffff507224 */ /* 0x000fe400078e0a06 */
[----:B------:R-:W-:Y:S01]  /*2c10*/  @!P3 IMAD.IADD R242, R242, 0x1, -R4 ;  /* 0x00000001f2f2b824 */ /* 0x000fe200078e0a04 */
[----:B------:R-:W-:Y:S01]  /*2c20*/  ISETP.GE.AND P3, PT, R10, RZ, PT ;  /* 0x000000ff0a00720c */ /* 0x000fe20003f66270 */
[----:B------:R-:W-:-:S04]  /*2c30*/  IMAD.HI.U32 R10, R8, R19, RZ ;  /* 0x00000013080a7227 */ /* 0x000fc800078e00ff */
[----:B------:R-:W-:Y:S02]  /*2c40*/  IMAD R80, R4, R80, R11 ;  /* 0x0000005004507224 */ /* 0x000fe400078e020b */
[----:B------:R-:W-:Y:S02]  /*2c50*/  IMAD.MOV R10, RZ, RZ, -R10 ;  /* 0x000000ffff0a7224 */ /* 0x000fe400078e0a0a */
[----:B------:R-:W-:Y:S01]  /*2c60*/  @!P4 IMAD.IADD R78, R78, 0x1, -R4 ;  /* 0x000000014e4ec824 */ /* 0x000fe200078e0a04 */
[----:B------:R-:W-:Y:S01]  /*2c70*/  ISETP.GT.U32.AND P4, PT, R4, R80, PT ;  /* 0x000000500400720c */ /* 0x000fe20003f84070 */
[----:B------:R-:W-:-:S04]  /*2c80*/  IMAD.HI.U32 R6, R8, R13, RZ ;  /* 0x0000000d08067227 */ /* 0x000fc800078e00ff */
[----:B------:R-:W-:Y:S02]  /*2c90*/  IMAD R236, R4, R10, R19 ;  /* 0x0000000a04ec7224 */ /* 0x000fe400078e0213 */
[----:B------:R-:W-:Y:S02]  /*2ca0*/  @!P6 IMAD.IADD R240, R240, 0x1, -R4 ;  /* 0x00000001f0f0e824 */ /* 0x000fe400078e0a04 */
[----:B------:R-:W-:Y:S02]  /*2cb0*/  IMAD.MOV R6, RZ, RZ, -R6 ;  /* 0x000000ffff067224 */ /* 0x000fe400078e0a06 */
[----:B------:R-:W-:Y:S01]  /*2cc0*/  @!P0 IMAD.MOV R240, RZ, RZ, -R240 ;  /* 0x000000fffff08224 */ /* 0x000fe200078e0af0 */
[----:B------:R-:W-:Y:S01]  /*2cd0*/  ISETP.GT.U32.AND P0, PT, R4, R236, PT ;  /* 0x000000ec0400720c */ /* 0x000fe20003f04070 */
[----:B------:R-:W-:Y:S01]  /*2ce0*/  @!P5 IMAD.MOV R244, RZ, RZ, -R244 ;  /* 0x000000fffff4d224 */ /* 0x000fe200078e0af4 */
[----:B------:R-:W-:Y:S01]  /*2cf0*/  ISETP.GE.AND P5, PT, R12, RZ, PT ;  /* 0x000000ff0c00720c */ /* 0x000fe20003fa6270 */
[----:B------:R-:W-:-:S02]  /*2d00*/  IMAD R238, R4, R6, R13 ;  /* 0x0000000604ee7224 */ /* 0x000fc400078e020d */
[----:B------:R-:W-:Y:S02]  /*2d10*/  VIADD R12, R0, 0x51 ;  /* 0x00000051000c7836 */ /* 0x000fe40000000000 */
[----:B------:R-:W-:Y:S01]  /*2d20*/  @!P1 IMAD.MOV R78, RZ, RZ, -R78 ;  /* 0x000000ffff4e9224 */ /* 0x000fe200078e0a4e */
[----:B------:R-:W-:Y:S01]  /*2d30*/  ISETP.GT.U32.AND P1, PT, R4, R238, PT ;  /* 0x000000ee0400720c */ /* 0x000fe20003f24070 */
[--C-:B------:R-:W-:Y:S01]  /*2d40*/  @!P4 IMAD.IADD R80, R80, 0x1, -R4.reuse ;  /* 0x000000015050c824 */ /* 0x100fe200078e0a04 */
[----:B------:R-:W-:Y:S01]  /*2d50*/  IABS R13, R12 ;  /* 0x0000000c000d7213 */ /* 0x000fe20000000000 */
[----:B------:R-:W-:Y:S02]  /*2d60*/  VIADD R16, R0, 0x4f ;  /* 0x0000004f00107836 */ /* 0x000fe40000000000 */
[----:B------:R-:W-:Y:S01]  /*2d70*/  @!P0 IMAD.IADD R236, R236, 0x1, -R4 ;  /* 0x00000001ecec8824 */ /* 0x000fe200078e0a04 */
[----:B------:R-:W-:Y:S01]  /*2d80*/  ISETP.GT.U32.AND P4, PT, R4, R80, PT ;  /* 0x000000500400720c */ /* 0x000fe20003f84070 */
[----:B------:R-:W-:Y:S01]  /*2d90*/  IMAD.HI.U32 R10, R8, R13, RZ ;  /* 0x0000000d080a7227 */ /* 0x000fe200078e00ff */
[----:B------:R-:W-:-:S02]  /*2da0*/  IABS R23, R16 ;  /* 0x0000001000177213 */ /* 0x000fc40000000000 */
[----:B------:R-:W-:Y:S01]  /*2db0*/  ISETP.GT.U32.AND P0, PT, R4, R236, PT ;  /* 0x000000ec0400720c */ /* 0x000fe20003f04070 */
[----:B------:R-:W-:Y:S02]  /*2dc0*/  IMAD.MOV R10, RZ, RZ, -R10 ;  /* 0x000000ffff0a7224 */ /* 0x000fe400078e0a0a */
[----:B------:R-:W-:Y:S01]  /*2dd0*/  @!P2 IMAD.MOV R242, RZ, RZ, -R242 ;  /* 0x000000fffff2a224 */ /* 0x000fe200078e0af2 */
[----:B------:R-:W-:Y:S01]  /*2de0*/  ISETP.GE.AND P2, PT, R14, RZ, PT ;  /* 0x000000ff0e00720c */ /* 0x000fe20003f46270 */
[----:B------:R-:W-:Y:S02]  /*2df0*/  VIADD R6, R0, 0x52 ;  /* 0x0000005200067836 */ /* 0x000fe40000000000 */
[----:B------:R-:W-:Y:S02]  /*2e00*/  @!P1 IMAD.IADD R238, R238, 0x1, -R4 ;  /* 0x00000001eeee9824 */ /* 0x000fe400078e0a04 */
[----:B------:R-:W-:Y:S01]  /*2e10*/  IMAD R234, R4, R10, R13 ;  /* 0x0000000a04ea7224 */ /* 0x000fe200078e020d */
[----:B------:R-:W-:Y:S01]  /*2e20*/  IABS R11, R6 ;  /* 0x00000006000b7213 */ /* 0x000fe20000000000 */
[----:B------:R-:W-:Y:S01]  /*2e30*/  IMAD.HI.U32 R10, R8, R23, RZ ;  /* 0x00000017080a7227 */ /* 0x000fe200078e00ff */
[----:B------:R-:W-:-:S02]  /*2e40*/  ISETP.GT.U32.AND P1, PT, R4, R238, PT ;  /* 0x000000ee0400720c */ /* 0x000fc40003f24070 */
[----:B------:R-:W-:Y:S01]  /*2e50*/  ISETP.GE.AND P6, PT, R6, RZ, PT ;  /* 0x000000ff0600720c */ /* 0x000fe20003fc6270 */
[----:B------:R-:W-:Y:S01]  /*2e60*/  @!P4 IMAD.IADD R80, R80, 0x1, -R4 ;  /* 0x000000015050c824 */ /* 0x000fe200078e0a04 */
[----:B------:R-:W-:Y:S01]  /*2e70*/  ISETP.GE.AND P4, PT, R12, RZ, PT ;  /* 0x000000ff0c00720c */ /* 0x000fe20003f86270 */
[----:B------:R-:W-:Y:S02]  /*2e80*/  VIADD R14, R0, 0x50 ;  /* 0x00000050000e7836 */ /* 0x000fe40000000000 */
[----:B------:R-:W-:Y:S02]  /*2e90*/  IMAD.MOV R10, RZ, RZ, -R10 ;  /* 0x000000ffff0a7224 */ /* 0x000fe400078e0a0a */
[----:B------:R-:W-:Y:S01]  /*2ea0*/  @!P5 IMAD.MOV R80, RZ, RZ, -R80 ;  /* 0x000000ffff50d224 */ /* 0x000fe200078e0a50 */
[----:B------:R-:W-:Y:S01]  /*2eb0*/  ISETP.GT.U32.AND P5, PT, R4, R234, PT ;  /* 0x000000ea0400720c */ /* 0x000fe20003fa4070 */
[----:B------:R-:W-:Y:S01]  /*2ec0*/  IMAD.HI.U32 R6, R8, R11, RZ ;  /* 0x0000000b08067227 */ /* 0x000fe200078e00ff */
[----:B------:R-:W-:-:S03]  /*2ed0*/  IABS R19, R14 ;  /* 0x0000000e00137213 */ /* 0x000fc60000000000 */
[----:B------:R-:W-:Y:S02]  /*2ee0*/  IMAD R232, R4, R10, R23 ;  /* 0x0000000a04e87224 */ /* 0x000fe400078e0217 */
[----:B------:R-:W-:Y:S02]  /*2ef0*/  @!P0 IMAD.IADD R236, R236, 0x1, -R4 ;  /* 0x00000001ecec8824 */ /* 0x000fe400078e0a04 */
[----:B------:R-:W-:Y:S02]  /*2f00*/  IMAD.MOV R84, RZ, RZ, -R6 ;  /* 0x000000ffff547224 */ /* 0x000fe400078e0a06 */
[----:B------:R-:W-:Y:S01]  /*2f10*/  @!P2 IMAD.MOV R236, RZ, RZ, -R236 ;  /* 0x000000ffffeca224 */ /* 0x000fe200078e0aec */
[----:B------:R-:W-:Y:S01]  /*2f20*/  ISETP.GT.U32.AND P2, PT, R4, R232, PT ;  /* 0x000000e80400720c */ /* 0x000fe20003f44070 */
[----:B------:R-:W-:Y:S02]  /*2f30*/  VIADD R12, R0, 0x4e ;  /* 0x0000004e000c7836 */ /* 0x000fe40000000000 */
[----:B------:R-:W-:-:S04]  /*2f40*/  IMAD.HI.U32 R6, R8, R19, RZ ;  /* 0x0000001308067227 */ /* 0x000fc800078e00ff */
[----:B------:R-:W-:Y:S01]  /*2f50*/  IMAD R84, R4, R84, R11 ;  /* 0x0000005404547224 */ /* 0x000fe200078e020b */
[----:B------:R-:W-:Y:S01]  /*2f60*/  IABS R11, R12 ;  /* 0x0000000c000b7213 */ /* 0x000fe20000000000 */
[----:B------:R-:W-:Y:S02]  /*2f70*/  @!P1 IMAD.IADD R238, R238, 0x1, -R4 ;  /* 0x00000001eeee9824 */ /* 0x000fe400078e0a04 */
[----:B------:R-:W-:Y:S01]  /*2f80*/  IMAD.MOV R6, RZ, RZ, -R6 ;  /* 0x000000ffff067224 */ /* 0x000fe200078e0a06 */
[----:B------:R-:W-:Y:S01]  /*2f90*/  ISETP.GT.U32.AND P1, PT, R4, R84, PT ;  /* 0x000000540400720c */ /* 0x000fe20003f24070 */
[----:B------:R-:W-:Y:S01]  /*2fa0*/  @!P3 IMAD.MOV R238, RZ, RZ, -R238 ;  /* 0x000000ffffeeb224 */ /* 0x000fe200078e0aee */
[----:B------:R-:W-:Y:S01]  /*2fb0*/  ISETP.GE.AND P3, PT, R14, RZ, PT ;  /* 0x000000ff0e00720c */ /* 0x000fe20003f66270 */
[----:B------:R-:W-:Y:S02]  /*2fc0*/  @!P5 IMAD.IADD R234, R234, 0x1, -R4 ;  /* 0x00000001eaead824 */ /* 0x000fe400078e0a04 */
[----:B------:R-:W-:-:S02]  /*2fd0*/  IMAD R86, R4, R6, R19 ;  /* 0x0000000604567224 */ /* 0x000fc400078e0213 */
[----:B------:R-:W-:Y:S01]  /*2fe0*/  VIADD R14, R0, 0x4d ;  /* 0x0000004d000e7836 */ /* 0x000fe20000000000 */
[----:B------:R-:W-:Y:S01]  /*2ff0*/  ISETP.GT.U32.AND P5, PT, R4, R234, PT ;  /* 0x000000ea0400720c */ /* 0x000fe20003fa4070 */
[----:B------:R-:W-:Y:S01]  /*3000*/  IMAD.HI.U32 R6, R8, R11, RZ ;  /* 0x0000000b08067227 */ /* 0x000fe200078e00ff */
[----:B------:R-:W-:Y:S02]  /*3010*/  ISETP.GT.U32.AND P0, PT, R4, R86, PT ;  /* 0x000000560400720c */ /* 0x000fe40003f04070 */
[----:B------:R-:W-:Y:S01]  /*3020*/  IABS R13, R14 ;  /* 0x0000000e000d7213 */ /* 0x000fe20000000000 */
[----:B------:R-:W-:Y:S02]  /*3030*/  @!P2 IMAD.IADD R232, R232, 0x1, -R4 ;  /* 0x00000001e8e8a824 */ /* 0x000fe400078e0a04 */
[----:B------:R-:W-:Y:S02]  /*3040*/  IMAD.MOV R6, RZ, RZ, -R6 ;  /* 0x000000ffff067224 */ /* 0x000fe400078e0a06 */
[----:B------:R-:W-:Y:S01]  /*3050*/  @!P1 IMAD.IADD R84, R84, 0x1, -R4 ;  /* 0x0000000154549824 */ /* 0x000fe200078e0a04 */
[C---:B------:R-:W-:Y:S01]  /*3060*/  ISETP.GT.U32.AND P2, PT, R4.reuse, R232, PT ;  /* 0x000000e80400720c */ /* 0x040fe20003f44070 */
[----:B------:R-:W-:-:S02]  /*3070*/  IMAD R230, R4, R6, R11 ;  /* 0x0000000604e67224 */ /* 0x000fc400078e020b */
[----:B------:R-:W-:Y:S01]  /*3080*/  IMAD.HI.U32 R6, R8, R13, RZ ;  /* 0x0000000d08067227 */ /* 0x000fe200078e00ff */
[----:B------:R-:W-:-:S03]  /*3090*/  ISETP.GT.U32.AND P1, PT, R4, R84, PT ;  /* 0x000000540400720c */ /* 0x000fc60003f24070 */
[----:B------:R-:W-:Y:S02]  /*30a0*/  VIADD R18, R0, 0x4c ;  /* 0x0000004c00127836 */ /* 0x000fe40000000000 */
[----:B------:R-:W-:Y:S02]  /*30b0*/  IMAD.MOV R6, RZ, RZ, -R6 ;  /* 0x000000ffff067224 */ /* 0x000fe400078e0a06 */
[--C-:B------:R-:W-:Y:S01]  /*30c0*/  @!P5 IMAD.IADD R234, R234, 0x1, -R4.reuse ;  /* 0x00000001eaead824 */ /* 0x100fe200078e0a04 */
[----:B------:R-:W-:Y:S01]  /*30d0*/  ISETP.GT.U32.AND P5, PT, R4, R230, PT ;  /* 0x000000e60400720c */ /* 0x000fe20003fa4070 */
[--C-:B------:R-:W-:Y:S01]  /*30e0*/  @!P0 IMAD.IADD R86, R86, 0x1, -R4.reuse ;  /* 0x0000000156568824 */ /* 0x100fe200078e0a04 */
[----:B------:R-:W-:Y:S01]  /*30f0*/  IABS R10, R18 ;  /* 0x00000012000a7213 */ /* 0x000fe20000000000 */
[----:B------:R-:W-:Y:S02]  /*3100*/  IMAD R90, R4, R6, R13 ;  /* 0x00000006045a7224 */ /* 0x000fe400078e020d */
[----:B------:R-:W-:Y:S01]  /*3110*/  @!P2 IMAD.IADD R232, R232, 0x1, -R4 ;  /* 0x00000001e8e8a824 */ /* 0x000fe200078e0a04 */
[C---:B------:R-:W-:Y:S01]  /*3120*/  ISETP.GT.U32.AND P0, PT, R4.reuse, R86, PT ;  /* 0x000000560400720c */ /* 0x040fe20003f04070 */
[----:B------:R-:W-:Y:S01]  /*3130*/  IMAD.MOV.U32 R11, RZ, RZ, R10 ;  /* 0x000000ffff0b7224 */ /* 0x000fe200078e000a */
[----:B------:R-:W-:Y:S01]  /*3140*/  ISETP.GT.U32.AND P2, PT, R4, R90, PT ;  /* 0x0000005a0400720c */ /* 0x000fe20003f44070 */
[----:B------:R-:W-:Y:S01]  /*3150*/  @!P1 IMAD.IADD R84, R84, 0x1, -R4 ;  /* 0x0000000154549824 */ /* 0x000fe200078e0a04 */
[----:B------:R-:W-:Y:S01]  /*3160*/  ISETP.GE.AND P1, PT, R16, RZ, PT ;  /* 0x000000ff1000720c */ /* 0x000fe20003f26270 */
[----:B------:R-:W-:-:S04]  /*3170*/  IMAD.HI.U32 R10, R8, R11, RZ ;  /* 0x0000000b080a7227 */ /* 0x000fc800078e00ff */
[----:B------:R-:W-:Y:S02]  /*3180*/  @!P5 IMAD.IADD R230, R230, 0x1, -R4 ;  /* 0x00000001e6e6d824 */ /* 0x000fe400078e0a04 */
[----:B------:R-:W-:Y:S02]  /*3190*/  IMAD.MOV R10, RZ, RZ, -R10 ;  /* 0x000000ffff0a7224 */ /* 0x000fe400078e0a0a */
[----:B------:R-:W-:Y:S01]  /*31a0*/  VIADD R6, R0, 0x4b ;  /* 0x0000004b00067836 */ /* 0x000fe20000000000 */
[C---:B------:R-:W-:Y:S01]  /*31b0*/  ISETP.GT.U32.AND P5, PT, R4.reuse, R230, PT ;  /* 0x000000e60400720c */ /* 0x040fe20003fa4070 */
[----:B------:R-:W-:Y:S02]  /*31c0*/  IMAD R92, R4, R10, R11 ;  /* 0x0000000a045c7224 */ /* 0x000fe400078e020b */
[--C-:B------:R-:W-:Y:S01]  /*31d0*/  @!P0 IMAD.IADD R86, R86, 0x1, -R4.reuse ;  /* 0x0000000156568824 */ /* 0x100fe200078e0a04 */
[----:B------:R-:W-:Y:S01]  /*31e0*/  IABS R11, R6 ;  /* 0x00000006000b7213 */ /* 0x000fe20000000000 */
[----:B------:R-:W-:Y:S01]  /*31f0*/  VIADD R10, R0, 0x4a ;  /* 0x0000004a000a7836 */ /* 0x000fe20000000000 */
[----:B------:R-:W-:Y:S01]  /*3200*/  ISETP.GE.AND P0, PT, R18, RZ, PT ;  /* 0x000000ff1200720c */ /* 0x000fe20003f06270 */
[----:B------:R-:W-:-:S02]  /*3210*/  @!P2 IMAD.IADD R90, R90, 0x1, -R4 ;  /* 0x000000015a5aa824 */ /* 0x000fc400078e0a04 */
[----:B------:R-:W-:Y:S01]  /*3220*/  @!P3 IMAD.MOV R86, RZ, RZ, -R86 ;  /* 0x000000ffff56b224 */ /* 0x000fe200078e0a56 */
[----:B------:R-:W-:Y:S01]  /*3230*/  ISETP.GE.AND P3, PT, R6, RZ, PT ;  /* 0x000000ff0600720c */ /* 0x000fe20003f66270 */
[----:B------:R-:W-:Y:S01]  /*3240*/  IMAD.HI.U32 R6, R8, R11, RZ ;  /* 0x0000000b08067227 */ /* 0x000fe200078e00ff */
[----:B------:R-:W-:Y:S02]  /*3250*/  IABS R13, R10 ;  /* 0x0000000a000d7213 */ /* 0x000fe40000000000 */
[----:B------:R-:W-:Y:S01]  /*3260*/  ISETP.GT.U32.AND P2, PT, R4, R90, PT ;  /* 0x0000005a0400720c */ /* 0x000fe20003f44070 */
[----:B------:R-:W-:Y:S01]  /*3270*/  @!P6 IMAD.MOV R84, RZ, RZ, -R84 ;  /* 0x000000ffff54e224 */ /* 0x000fe200078e0a54 */
[----:B------:R-:W-:Y:S01]  /*3280*/  ISETP.GE.AND P6, PT, R12, RZ, PT ;  /* 0x000000ff0c00720c */ /* 0x000fe20003fc6270 */
[----:B------:R-:W-:Y:S01]  /*3290*/  @!P1 IMAD.MOV R232, RZ, RZ, -R232 ;  /* 0x000000ffffe89224 */ /* 0x000fe200078e0ae8 */
[----:B------:R-:W-:Y:S01]  /*32a0*/  ISETP.GE.AND P1, PT, R10, RZ, PT ;  /* 0x000000ff0a00720c */ /* 0x000fe20003f26270 */
[----:B------:R-:W-:-:S04]  /*32b0*/  IMAD.HI.U32 R10, R8, R13, RZ ;  /* 0x0000000d080a7227 */ /* 0x000fc800078e00ff */
[----:B------:R-:W-:Y:S02]  /*32c0*/  IMAD.MOV R6, RZ, RZ, -R6 ;  /* 0x000000ffff067224 */ /* 0x000fe400078e0a06 */
[----:B------:R-:W-:Y:S01]  /*32d0*/  @!P5 IMAD.IADD R230, R230, 0x1, -R4 ;  /* 0x00000001e6e6d824 */ /* 0x000fe200078e0a04 */
[C---:B------:R-:W-:Y:S01]  /*32e0*/  ISETP.GT.U32.AND P5, PT, R4.reuse, R92, PT ;  /* 0x0000005c0400720c */ /* 0x040fe20003fa4070 */
[----:B------:R-:W-:Y:S02]  /*32f0*/  IMAD.MOV R10, RZ, RZ, -R10 ;  /* 0x000000ffff0a7224 */ /* 0x000fe400078e0a0a */
[C---:B------:R-:W-:Y:S02]  /*3300*/  IMAD R228, R4.reuse, R6, R11 ;  /* 0x0000000604e47224 */ /* 0x040fe400078e020b */
[----:B------:R-:W-:Y:S02]  /*3310*/  IMAD R98, R4, R10, R13 ;  /* 0x0000000a04627224 */ /* 0x000fe400078e020d */
[----:B------:R-:W-:Y:S01]  /*3320*/  @!P2 IMAD.IADD R90, R90, 0x1, -R4 ;  /* 0x000000015a5aa824 */ /* 0x000fe200078e0a04 */
[C---:B------:R-:W-:Y:S01]  /*3330*/  ISETP.GT.U32.AND P2, PT, R4.reuse, R228, PT ;  /* 0x000000e40400720c */ /* 0x040fe20003f44070 */
[----:B------:R-:W-:Y:S01]  /*3340*/  @!P6 IMAD.MOV R230, RZ, RZ, -R230 ;  /* 0x000000ffffe6e224 */ /* 0x000fe200078e0ae6 */
[----:B------:R-:W-:Y:S01]  /*3350*/  ISETP.GT.U32.AND P6, PT, R4, R98, PT ;  /* 0x000000620400720c */ /* 0x000fe20003fc4070 */
[----:B------:R-:W-:Y:S01]  /*3360*/  @!P4 IMAD.MOV R234, RZ, RZ, -R234 ;  /* 0x000000ffffeac224 */ /* 0x000fe200078e0aea */
[----:B------:R-:W-:Y:S01]  /*3370*/  ISETP.GE.AND P4, PT, R14, RZ, PT ;  /* 0x000000ff0e00720c */ /* 0x000fe20003f86270 */
[----:B------:R-:W-:-:S02]  /*3380*/  @!P5 IMAD.IADD R92, R92, 0x1, -R4 ;  /* 0x000000015c5cd824 */ /* 0x000fc400078e0a04 */
[C---:B------:R-:W-:Y:S02]  /*3390*/  VIADD R12, R0.reuse, 0x49 ;  /* 0x00000049000c7836 */ /* 0x040fe40000000000 */
[----:B------:R-:W-:Y:S01]  /*33a0*/  VIADD R14, R0, 0x48 ;  /* 0x00000048000e7836 */ /* 0x000fe20000000000 */
[----:B------:R-:W-:Y:S01]  /*33b0*/  ISETP.GT.U32.AND P5, PT, R4, R92, PT ;  /* 0x0000005c0400720c */ /* 0x000fe20003fa4070 */
[----:B------:R-:W-:Y:S01]  /*33c0*/  VIADD R16, R0, 0x45 ;  /* 0x0000004500107836 */ /* 0x000fe20000000000 */
[----:B------:R-:W-:Y:S01]  /*33d0*/  IABS R19, R12 ;  /* 0x0000000c00137213 */ /* 0x000fe20000000000 */
[--C-:B------:R-:W-:Y:S01]  /*33e0*/  @!P2 IMAD.IADD R228, R228, 0x1, -R4.reuse ;  /* 0x00000001e4e4a824 */ /* 0x100fe200078e0a04 */
[----:B------:R-:W-:Y:S01]  /*33f0*/  IABS R23, R14 ;  /* 0x0000000e00177213 */ /* 0x000fe20000000000 */
[----:B------:R-:W-:Y:S02]  /*3400*/  @!P6 IMAD.IADD R98, R98, 0x1, -R4 ;  /* 0x000000016262e824 */ /* 0x000fe400078e0a04 */
[----:B------:R-:W-:Y:S01]  /*3410*/  IMAD.HI.U32 R6, R8, R19, RZ ;  /* 0x0000001308067227 */ /* 0x000fe200078e00ff */
[----:B------:R-:W-:-:S02]  /*3420*/  ISETP.GT.U32.AND P2, PT, R4, R228, PT ;  /* 0x000000e40400720c */ /* 0x000fc40003f44070 */
[----:B------:R-:W-:Y:S01]  /*3430*/  ISETP.GT.U32.AND P6, PT, R4, R98, PT ;  /* 0x000000620400720c */ /* 0x000fe20003fc4070 */
[----:B------:R-:W-:Y:S01]  /*3440*/  @!P4 IMAD.MOV R90, RZ, RZ, -R90 ;  /* 0x000000ffff5ac224 */ /* 0x000fe200078e0a5a */
[----:B------:R-:W-:Y:S01]  /*3450*/  ISETP.GE.AND P4, PT, R12, RZ, PT ;  /* 0x000000ff0c00720c */ /* 0x000fe20003f86270 */
[----:B------:R-:W-:Y:S02]  /*3460*/  VIADD R12, R0, 0x47 ;  /* 0x00000047000c7836 */ /* 0x000fe40000000000 */
[----:B------:R-:W-:-:S03]  /*3470*/  IMAD.HI.U32 R10, R8, R23, RZ ;  /* 0x00000017080a7227 */ /* 0x000fc600078e00ff */
[----:B------:R-:W-:Y:S01]  /*3480*/  IABS R11, R12 ;  /* 0x0000000c000b7213 */ /* 0x000fe20000000000 */
[----:B------:R-:W-:Y:S02]  /*3490*/  IMAD.MOV R6, RZ, RZ, -R6 ;  /* 0x000000ffff067224 */ /* 0x000fe400078e0a06 */
[----:B------:R-:W-:Y:S01]  /*34a0*/  @!P5 IMAD.IADD R92, R92, 0x1, -R4 ;  /* 0x000000015c5cd824 */ /* 0x000fe200078e0a04 */
[----:B------:R-:W-:Y:S01]  /*34b0*/  ISETP.GE.AND P5, PT, R14, RZ, PT ;  /* 0x000000ff0e00720c */ /* 0x000fe20003fa6270 */
[----:B------:R-:W-:Y:S02]  /*34c0*/  IMAD.MOV R10, RZ, RZ, -R10 ;  /* 0x000000ffff0a7224 */ /* 0x000fe400078e0a0a */
[----:B------:R-:W-:Y:S01]  /*34d0*/  IMAD R226, R4, R6, R19 ;  /* 0x0000000604e27224 */ /* 0x000fe200078e0213 */
[----:B------:R-:W-:Y:S01]  /*34e0*/  IABS R19, R16 ;  /* 0x0000001000137213 */ /* 0x000fe20000000000 */
[----:B------:R-:W-:Y:S02]  /*34f0*/  VIADD R14, R0, 0x46 ;  /* 0x00000046000e7836 */ /* 0x000fe40000000000 */
[----:B------:R-:W-:-:S02]  /*3500*/  IMAD R224, R4, R10, R23 ;  /* 0x0000000a04e07224 */ /* 0x000fc400078e0217 */
[----:B------:R-:W-:Y:S01]  /*3510*/  @!P2 IMAD.IADD R228, R228, 0x1, -R4 ;  /* 0x00000001e4e4a824 */ /* 0x000fe200078e0a04 */
[----:B------:R-:W-:Y:S01]  /*3520*/  IABS R13, R14 ;  /* 0x0000000e000d7213 */ /* 0x000fe20000000000 */
[----:B------:R-:W-:Y:S01]  /*3530*/  IMAD.HI.U32 R6, R8, R11, RZ ;  /* 0x0000000b08067227 */ /* 0x000fe200078e00ff */
[----:B------:R-:W-:-:S03]  /*3540*/  ISETP.GT.U32.AND P2, PT, R4, R226, PT ;  /* 0x000000e20400720c */ /* 0x000fc60003f44070 */
[----:B------:R-:W-:Y:S01]  /*3550*/  @!P6 IMAD.IADD R98, R98, 0x1, -R4 ;  /* 0x000000016262e824 */ /* 0x000fe200078e0a04 */
[----:B------:R-:W-:Y:S01]  /*3560*/  ISETP.GT.U32.AND P6, PT, R4, R224, PT ;  /* 0x000000e00400720c */ /* 0x000fe20003fc4070 */
[----:B------:R-:W-:Y:S02]  /*3570*/  IMAD.MOV R222, RZ, RZ, -R6 ;  /* 0x000000ffffde7224 */ /* 0x000fe400078e0a06 */
[----:B------:R-:W-:-:S04]  /*3580*/  IMAD.HI.U32 R6, R8, R13, RZ ;  /* 0x0000000d08067227 */ /* 0x000fc800078e00ff */
[----:B------:R-:W-:Y:S02]  /*3590*/  IMAD R222, R4, R222, R11 ;  /* 0x000000de04de7224 */ /* 0x000fe400078e020b */
[----:B------:R-:W-:Y:S02]  /*35a0*/  IMAD.MOV R116, RZ, RZ, -R6 ;  /* 0x000000ffff747224 */ /* 0x000fe400078e0a06 */
[--C-:B------:R-:W-:Y:S01]  /*35b0*/  @!P2 IMAD.IADD R226, R226, 0x1, -R4.reuse ;  /* 0x00000001e2e2a824 */ /* 0x100fe200078e0a04 */
[C---:B------:R-:W-:Y:S01]  /*35c0*/  ISETP.GT.U32.AND P2, PT, R4.reuse, R222, PT ;  /* 0x000000de0400720c */ /* 0x040fe20003f44070 */
[----:B------:R-:W-:Y:S02]  /*35d0*/  IMAD R116, R4, R116, R13 ;  /* 0x0000007404747224 */ /* 0x000fe400078e020d */
[----:B------:R-:W-:Y:S02]  /*35e0*/  @!P6 IMAD.IADD R224, R224, 0x1, -R4 ;  /* 0x00000001e0e0e824 */ /* 0x000fe400078e0a04 */
[----:B------:R-:W-:Y:S01]  /*35f0*/  VIADD R20, R0, 0x43 ;  /* 0x0000004300147836 */ /* 0x000fe20000000000 */
[----:B------:R-:W-:Y:S01]  /*3600*/  ISETP.GT.U32.AND P6, PT, R4, R116, PT ;  /* 0x000000740400720c */ /* 0x000fe20003fc4070 */
[----:B------:R-:W-:-:S02]  /*3610*/  VIADD R18, R0, 0x44 ;  /* 0x0000004400127836 */ /* 0x000fc40000000000 */
[----:B------:R-:W-:Y:S01]  /*3620*/  IMAD.HI.U32 R10, R8, R19, RZ ;  /* 0x00000013080a7227 */ /* 0x000fe200078e00ff */
[----:B------:R-:W-:Y:S02]  /*3630*/  IABS R25, R20 ;  /* 0x0000001400197213 */ /* 0x000fe40000000000 */
[----:B------:R-:W-:Y:S01]  /*3640*/  IABS R23, R18 ;  /* 0x0000001200177213 */ /* 0x000fe20000000000 */
[----:B------:R-:W-:Y:S01]  /*3650*/  @!P2 IMAD.IADD R222, R222, 0x1, -R4 ;  /* 0x00000001dedea824 */ /* 0x000fe200078e0a04 */
[----:B------:R-:W-:Y:S01]  /*3660*/  ISETP.GT.U32.AND P2, PT, R4, R224, PT ;  /* 0x000000e00400720c */ /* 0x000fe20003f44070 */
[----:B------:R-:W-:-:S04]  /*3670*/  IMAD.HI.U32 R6, R8, R25, RZ ;  /* 0x0000001908067227 */ /* 0x000fc800078e00ff */
[----:B------:R-:W-:Y:S01]  /*3680*/  @!P6 IMAD.IADD R116, R116, 0x1, -R4 ;  /* 0x000000017474e824 */ /* 0x000fe200078e0a04 */
[C---:B------:R-:W-:Y:S01]  /*3690*/  ISETP.GT.U32.AND P6, PT, R4.reuse, R222, PT ;  /* 0x000000de0400720c */ /* 0x040fe20003fc4070 */
[----:B------:R-:W-:Y:S02]  /*36a0*/  IMAD.MOV R10, RZ, RZ, -R10 ;  /* 0x000000ffff0a7224 */ /* 0x000fe400078e0a0a */
[----:B------:R-:W-:Y:S02]  /*36b0*/  IMAD.MOV R6, RZ, RZ, -R6 ;  /* 0x000000ffff067224 */ /* 0x000fe400078e0a06 */
[C---:B------:R-:W-:Y:S02]  /*36c0*/  IMAD R120, R4.reuse, R10, R19 ;  /* 0x0000000a04787224 */ /* 0x040fe400078e0213 */
[----:B------:R-:W-:Y:S01]  /*36d0*/  @!P3 IMAD.MOV R228, RZ, RZ, -R228 ;  /* 0x000000ffffe4b224 */ /* 0x000fe200078e0ae4 */
[----:B------:R-:W-:Y:S01]  /*36e0*/  ISETP.GT.U32.AND P3, PT, R4, R116, PT ;  /* 0x000000740400720c */ /* 0x000fe20003f64070 */
[----:B------:R-:W-:-:S02]  /*36f0*/  VIADD R22, R0, 0x41 ;  /* 0x0000004100167836 */ /* 0x000fc40000000000 */
[----:B------:R-:W-:-:S03]  /*3700*/  IMAD.HI.U32 R11, R8, R23, RZ ;  /* 0x00000017080b7227 */ /* 0x000fc600078e00ff */
[----:B------:R-:W-:Y:S01]  /*3710*/  IABS R13, R22 ;  /* 0x00000016000d7213 */ /* 0x000fe20000000000 */
[C---:B------:R-:W-:Y:S01]  /*3720*/  IMAD R132, R4.reuse, R6, R25 ;  /* 0x0000000604847224 */ /* 0x040fe200078e0219 */
[----:B------:R-:W-:Y:S01]  /*3730*/  IABS R25, R35 ;  /* 0x0000002300197213 */ /* 0x000fe20000000000 */
[----:B------:R-:W-:Y:S01]  /*3740*/  @!P0 IMAD.MOV R92, RZ, RZ, -R92 ;  /* 0x000000ffff5c8224 */ /* 0x000fe200078e0a5c */
[C---:B------:R-:W-:Y:S01]  /*3750*/  ISETP.GT.U32.AND P0, PT, R4.reuse, R226, PT ;  /* 0x000000e20400720c */ /* 0x040fe20003f04070 */
[----:B------:R-:W-:Y:S01]  /*3760*/  @!P1 IMAD.MOV R98, RZ, RZ, -R98 ;  /* 0x000000ffff629224 */ /* 0x000fe200078e0a62 */
[----:B------:R-:W-:Y:S01]  /*3770*/  ISETP.GT.U32.AND P1, PT, R4, R120, PT ;  /* 0x000000780400720c */ /* 0x000fe20003f24070 */
[----:B------:R-:W-:Y:S02]  /*3780*/  IMAD.MOV R11, RZ, RZ, -R11 ;  /* 0x000000ffff0b7224 */ /* 0x000fe400078e0a0b */
[----:B------:R-:W-:Y:S02]  /*3790*/  VIADD R19, R0, 0x42 ;  /* 0x0000004200137836 */ /* 0x000fe40000000000 */
[----:B------:R-:W-:Y:S01]  /*37a0*/  @!P6 IMAD.IADD R222, R222, 0x1, -R4 ;  /* 0x00000001dedee824 */ /* 0x000fe200078e0a04 */
[C---:B------:R-:W-:Y:S01]  /*37b0*/  ISETP.GT.U32.AND P6, PT, R4.reuse, R132, PT ;  /* 0x000000840400720c */ /* 0x040fe20003fc4070 */
[----:B------:R-:W-:Y:S01]  /*37c0*/  IMAD R220, R4, R11, R23 ;  /* 0x0000000b04dc7224 */ /* 0x000fe200078e0217 */
[----:B------:R-:W-:Y:S01]  /*37d0*/  IABS R11, R19 ;  /* 0x00000013000b7213 */ /* 0x000fe20000000000 */
[----:B------:R-:W-:-:S04]  /*37e0*/  IMAD.HI.U32 R10, R8, R13, RZ ;  /* 0x0000000d080a7227 */ /* 0x000fc800078e00ff */
[--C-:B------:R-:W-:Y:S01]  /*37f0*/  @!P2 IMAD.IADD R224, R224, 0x1, -R4.reuse ;  /* 0x00000001e0e0a824 */ /* 0x100fe200078e0a04 */
[----:B------:R-:W-:Y:S01]  /*3800*/  ISETP.GE.AND P2, PT, R12, RZ, PT ;  /* 0x000000ff0c00720c */ /* 0x000fe20003f46270 */
[----:B------:R-:W-:Y:S01]  /*3810*/  @!P3 IMAD.IADD R116, R116, 0x1, -R4 ;  /* 0x000000017474b824 */ /* 0x000fe200078e0a04 */
[----:B------:R-:W-:Y:S01]  /*3820*/  ISETP.GE.AND P3, PT, R14, RZ, PT ;  /* 0x000000ff0e00720c */ /* 0x000fe20003f66270 */
[----:B------:R-:W-:Y:S02]  /*3830*/  IMAD.MOV R10, RZ, RZ, -R10 ;  /* 0x000000ffff0a7224 */ /* 0x000fe400078e0a0a */
[----:B------:R-:W-:-:S04]  /*3840*/  IMAD.HI.U32 R6, R8, R11, RZ ;  /* 0x0000000b08067227 */ /* 0x000fc800078e00ff */
[--C-:B------:R-:W-:Y:S01]  /*3850*/  @!P0 IMAD.IADD R226, R226, 0x1, -R4.reuse ;  /* 0x00000001e2e28824 */ /* 0x100fe200078e0a04 */
[----:B------:R-:W-:Y:S01]  /*3860*/  ISETP.GT.U32.AND P0, PT, R4, R220, PT ;  /* 0x000000dc0400720c */ /* 0x000fe20003f04070 */
[----:B------:R-:W-:Y:S01]  /*3870*/  @!P1 IMAD.IADD R120, R120, 0x1, -R4 ;  /* 0x0000000178789824 */ /* 0x000fe200078e0a04 */
[----:B------:R-:W-:Y:S01]  /*3880*/  ISETP.GE.AND P1, PT, R16, RZ, PT ;  /* 0x000000ff1000720c */ /* 0x000fe20003f26270 */
[----:B------:R-:W-:Y:S02]  /*3890*/  IMAD R218, R4, R10, R13 ;  /* 0x0000000a04da7224 */ /* 0x000fe400078e020d */
[----:B------:R-:W-:Y:S02]  /*38a0*/  IMAD.MOV R6, RZ, RZ, -R6 ;  /* 0x000000ffff067224 */ /* 0x000fe400078e0a06 */
[----:B------:R-:W-:Y:S02]  /*38b0*/  VIADD R10, R0, 0x40 ;  /* 0x00000040000a7836 */ /* 0x000fe40000000000 */
[----:B------:R-:W-:-:S02]  /*38c0*/  @!P6 IMAD.IADD R132, R132, 0x1, -R4 ;  /* 0x000000018484e824 */ /* 0x000fc400078e0a04 */
[----:B------:R-:W-:Y:S01]  /*38d0*/  @!P4 IMAD.MOV R226, RZ, RZ, -R226 ;  /* 0x000000ffffe2c224 */ /* 0x000fe200078e0ae2 */
[C---:B------:R-:W-:Y:S01]  /*38e0*/  ISETP.GT.U32.AND P4, PT, R4.reuse, R120, PT ;  /* 0x000000780400720c */ /* 0x040fe20003f84070 */
[C---:B------:R-:W-:Y:S01]  /*38f0*/  IMAD R136, R4.reuse, R6, R11 ;  /* 0x0000000604887224 */ /* 0x040fe200078e020b */
[C---:B------:R-:W-:Y:S01]  /*3900*/  ISETP.GT.U32.AND P6, PT, R4.reuse, R132, PT ;  /* 0x000000840400720c */ /* 0x040fe20003fc4070 */
[----:B------:R-:W-:Y:S01]  /*3910*/  @!P2 IMAD.MOV R222, RZ, RZ, -R222 ;  /* 0x000000ffffdea224 */ /* 0x000fe200078e0ade */
[----:B------:R-:W-:Y:S01]  /*3920*/  IABS R11, R10 ;  /* 0x0000000a000b7213 */ /* 0x000fe20000000000 */
[----:B------:R-:W-:Y:S01]  /*3930*/  @!P3 IMAD.MOV R116, RZ, RZ, -R116 ;  /* 0x000000ffff74b224 */ /* 0x000fe200078e0a74 */
[----:B------:R-:W-:Y:S01]  /*3940*/  ISETP.GT.U32.AND P2, PT, R4, R136, PT ;  /* 0x000000880400720c */ /* 0x000fe20003f44070 */
[----:B------:R-:W-:Y:S01]  /*3950*/  @!P0 IMAD.IADD R220, R220, 0x1, -R4 ;  /* 0x00000001dcdc8824 */ /* 0x000fe200078e0a04 */
[----:B------:R-:W-:Y:S01]  /*3960*/  ISETP.GE.AND P3, PT, R20, RZ, PT ;  /* 0x000000ff1400720c */ /* 0x000fe20003f66270 */
[----:B------:R-:W-:Y:S01]  /*3970*/  IMAD.HI.U32 R6, R8, R11, RZ ;  /* 0x0000000b08067227 */ /* 0x000fe200078e00ff */
[----:B------:R-:W-:-:S03]  /*3980*/  ISETP.GE.AND P0, PT, R18, RZ, PT ;  /* 0x000000ff1200720c */ /* 0x000fc60003f06270 */
[----:B------:R-:W-:Y:S02]  /*3990*/  IMAD.MOV R6, RZ, RZ, -R6 ;  /* 0x000000ffff067224 */ /* 0x000fe400078e0a06 */
[----:B------:R-:W-:Y:S01]  /*39a0*/  @!P5 IMAD.MOV R224, RZ, RZ, -R224 ;  /* 0x000000ffffe0d224 */ /* 0x000fe200078e0ae0 */
[----:B------:R-:W-:Y:S01]  /*39b0*/  ISETP.GT.U32.AND P5, PT, R4, R220, PT ;  /* 0x000000dc0400720c */ /* 0x000fe20003fa4070 */
[--C-:B------:R-:W-:Y:S01]  /*39c0*/  @!P4 IMAD.IADD R120, R120, 0x1, -R4.reuse ;  /* 0x000000017878c824 */ /* 0x100fe200078e0a04 */
[----:B------:R-:W-:Y:S01]  /*39d0*/  ISETP.GT.U32.AND P4, PT, R4, R218, PT ;  /* 0x000000da0400720c */ /* 0x000fe20003f84070 */
[----:B------:R-:W-:Y:S02]  /*39e0*/  VIADD R12, R0, 0x3f ;  /* 0x0000003f000c7836 */ /* 0x000fe40000000000 */
[--C-:B------:R-:W-:Y:S01]  /*39f0*/  @!P6 IMAD.IADD R132, R132, 0x1, -R4.reuse ;  /* 0x000000018484e824 */ /* 0x100fe200078e0a04 */
[----:B------:R-:W-:Y:S01]  /*3a00*/  ISETP.GE.AND P6, PT, R22, RZ, PT ;  /* 0x000000ff1600720c */ /* 0x000fe20003fc6270 */
[----:B------:R-:W-:Y:S01]  /*3a10*/  IMAD R150, R4, R6, R11 ;  /* 0x0000000604967224 */ /* 0x000fe200078e020b */
[----:B------:R-:W-:Y:S01]  /*3a20*/  IABS R13, R12 ;  /* 0x0000000c000d7213 */ /* 0x000fe20000000000 */
[----:B------:R-:W-:Y:S01]  /*3a30*/  @!P2 IMAD.IADD R136, R136, 0x1, -R4 ;  /* 0x000000018888a824 */ /* 0x000fe200078e0a04 */
[----:B------:R-:W-:Y:S01]  /*3a40*/  ISETP.GE.AND P2, PT, R10, RZ, PT ;  /* 0x000000ff0a00720c */ /* 0x000fe20003f46270 */
[----:B------:R-:W-:Y:S01]  /*3a50*/  @!P3 IMAD.MOV R132, RZ, RZ, -R132 ;  /* 0x000000ffff84b224 */ /* 0x000fe200078e0a84 */
[C---:B------:R-:W-:Y:S01]  /*3a60*/  ISETP.GT.U32.AND P3, PT, R4.reuse, R150, PT ;  /* 0x000000960400720c */ /* 0x040fe20003f64070 */
[----:B------:R-:W-:Y:S01]  /*3a70*/  @!P1 IMAD.MOV R120, RZ, RZ, -R120 ;  /* 0x000000ffff789224 */ /* 0x000fe200078e0a78 */
[----:B------:R-:W-:Y:S01]  /*3a80*/  ISETP.GT.U32.AND P1, PT, R4, R136, PT ;  /* 0x000000880400720c */ /* 0x000fe20003f24070 */
[----:B------:R-:W-:-:S04]  /*3a90*/  IMAD.HI.U32 R10, R8, R13, RZ ;  /* 0x0000000d080a7227 */ /* 0x000fc800078e00ff */
[--C-:B------:R-:W-:Y:S01]  /*3aa0*/  @!P5 IMAD.IADD R220, R220, 0x1, -R4.reuse ;  /* 0x00000001dcdcd824 */ /* 0x100fe200078e0a04 */
[----:B------:R-:W-:Y:S01]  /*3ab0*/  ISETP.GE.AND P5, PT, R19, RZ, PT ;  /* 0x000000ff1300720c */ /* 0x000fe20003fa6270 */
[----:B------:R-:W-:Y:S01]  /*3ac0*/  @!P4 IMAD.IADD R218, R218, 0x1, -R4 ;  /* 0x00000001dadac824 */ /* 0x000fe200078e0a04 */
[----:B------:R-:W-:Y:S01]  /*3ad0*/  ISETP.GE.AND P4, PT, R12, RZ, PT ;  /* 0x000000ff0c00720c */ /* 0x000fe20003f86270 */
[----:B------:R-:W-:Y:S02]  /*3ae0*/  IMAD.MOV R10, RZ, RZ, -R10 ;  /* 0x000000ffff0a7224 */ /* 0x000fe400078e0a0a */
[----:B------:R-:W-:Y:S02]  /*3af0*/  VIADD R6, R0, 0x3e ;  /* 0x0000003e00067836 */ /* 0x000fe40000000000 */
[----:B------:R-:W-:Y:S01]  /*3b00*/  @!P0 IMAD.MOV R220, RZ, RZ, -R220 ;  /* 0x000000ffffdc8224 */ /* 0x000fe200078e0adc */
[C---:B------:R-:W-:Y:S01]  /*3b10*/  ISETP.GT.U32.AND P0, PT, R4.reuse, R218, PT ;  /* 0x000000da0400720c */ /* 0x040fe20003f04070 */
[----:B------:R-:W-:Y:S01]  /*3b20*/  IMAD R216, R4, R10, R13 ;  /* 0x0000000a04d87224 */ /* 0x000fe200078e020d */
[----:B------:R-:W-:Y:S01]  /*3b30*/  IABS R13, R6 ;  /* 0x00000006000d7213 */ /* 0x000fe20000000000 */
[----:B------:R-:W-:-:S02]  /*3b40*/  @!P3 IMAD.IADD R150, R150, 0x1, -R4 ;  /* 0x000000019696b824 */ /* 0x000fc400078e0a04 */
[----:B------:R-:W-:Y:S01]  /*3b50*/  @!P1 IMAD.IADD R136, R136, 0x1, -R4 ;  /* 0x0000000188889824 */ /* 0x000fe200078e0a04 */
[----:B------:R-:W-:Y:S01]  /*3b60*/  ISETP.GE.AND P1, PT, R6, RZ, PT ;  /* 0x000000ff0600720c */ /* 0x000fe20003f26270 */
[----:B------:R-:W-:Y:S01]  /*3b70*/  IMAD.HI.U32 R6, R8, R13, RZ ;  /* 0x0000000d08067227 */ /* 0x000fe200078e00ff */
[----:B------:R-:W-:-:S03]  /*3b80*/  ISETP.GT.U32.AND P3, PT, R4, R150, PT ;  /* 0x000000960400720c */ /* 0x000fc60003f64070 */
[----:B------:R-:W-:Y:S02]  /*3b90*/  VIADD R10, R0, 0x3d ;  /* 0x0000003d000a7836 */ /* 0x000fe40000000000 */
[----:B------:R-:W-:Y:S02]  /*3ba0*/  IMAD.MOV R6, RZ, RZ, -R6 ;  /* 0x000000ffff067224 */ /* 0x000fe400078e0a06 */
[----:B------:R-:W-:Y:S01]  /*3bb0*/  @!P0 IMAD.IADD R218, R218, 0x1, -R4 ;  /* 0x00000001dada8824 */ /* 0x000fe200078e0a04 */
[----:B------:R-:W-:Y:S01]  /*3bc0*/  ISETP.GT.U32.AND P0, PT, R4, R216, PT ;  /* 0x000000d80400720c */ /* 0x000fe20003f04070 */
[----:B------:R-:W-:Y:S01]  /*3bd0*/  VIADD R12, R0, 0x3c ;  /* 0x0000003c000c7836 */ /* 0x000fe20000000000 */
[----:B------:R-:W-:Y:S01]  /*3be0*/  IABS R19, R10 ;  /* 0x0000000a00137213 */ /* 0x000fe20000000000 */
[----:B------:R-:W-:Y:S02]  /*3bf0*/  IMAD R164, R4, R6, R13 ;  /* 0x0000000604a47224 */ /* 0x000fe400078e020d */
[----:B------:R-:W-:Y:S01]  /*3c00*/  @!P5 IMAD.MOV R136, RZ, RZ, -R136 ;  /* 0x000000ffff88d224 */ /* 0x000fe200078e0a88 */
[----:B------:R-:W-:Y:S01]  /*3c10*/  ISETP.GE.AND P5, PT, R10, RZ, PT ;  /* 0x000000ff0a00720c */ /* 0x000fe20003fa6270 */
[----:B------:R-:W-:Y:S01]  /*3c20*/  @!P3 IMAD.IADD R150, R150, 0x1, -R4 ;  /* 0x000000019696b824 */ /* 0x000fe200078e0a04 */
[----:B------:R-:W-:Y:S01]  /*3c30*/  IABS R23, R12 ;  /* 0x0000000c00177213 */ /* 0x000fe20000000000 */
[----:B------:R-:W-:Y:S01]  /*3c40*/  IMAD.HI.U32 R10, R8, R19, RZ ;  /* 0x00000013080a7227 */ /* 0x000fe200078e00ff */
[----:B------:R-:W-:-:S03]  /*3c50*/  ISETP.GT.U32.AND P3, PT, R4, R164, PT ;  /* 0x000000a40400720c */ /* 0x000fc60003f64070 */
[----:B------:R-:W-:Y:S02]  /*3c60*/  IMAD.MOV R10, RZ, RZ, -R10 ;  /* 0x000000ffff0a7224 */ /* 0x000fe400078e0a0a */
[----:B------:R-:W-:-:S04]  /*3c70*/  IMAD.HI.U32 R11, R8, R23, RZ ;  /* 0x00000017080b7227 */ /* 0x000fc800078e00ff */
[--C-:B------:R-:W-:Y:S02]  /*3c80*/  @!P0 IMAD.IADD R216, R216, 0x1, -R4.reuse ;  /* 0x00000001d8d88824 */ /* 0x100fe400078e0a04 */
[C---:B------:R-:W-:Y:S02]  /*3c90*/  IMAD R168, R4.reuse, R10, R19 ;  /* 0x0000000a04a87224 */ /* 0x040fe400078e0213 */
[----:B------:R-:W-:Y:S01]  /*3ca0*/  IMAD.MOV R11, RZ, RZ, -R11 ;  /* 0x000000ffff0b7224 */ /* 0x000fe200078e0a0b */
[----:B------:R-:W-:Y:S01]  /*3cb0*/  ISETP.GT.U32.AND P0, PT, R4, R216, PT ;  /* 0x000000d80400720c */ /* 0x000fe20003f04070 */
[----:B------:R-:W-:Y:S02]  /*3cc0*/  VIADD R10, R0, 0x3b ;  /* 0x0000003b000a7836 */ /* 0x000fe40000000000 */
[----:B------:R-:W-:Y:S02]  /*3cd0*/  IMAD R174, R4, R11, R23 ;  /* 0x0000000b04ae7224 */ /* 0x000fe400078e0217 */
[----:B------:R-:W-:Y:S01]  /*3ce0*/  @!P3 IMAD.IADD R164, R164, 0x1, -R4 ;  /* 0x00000001a4a4b824 */ /* 0x000fe200078e0a04 */
[----:B------:R-:W-:Y:S01]  /*3cf0*/  IABS R11, R10 ;  /* 0x0000000a000b7213 */ /* 0x000fe20000000000 */
[----:B------:R-:W-:Y:S01]  /*3d00*/  @!P2 IMAD.MOV R150, RZ, RZ, -R150 ;  /* 0x000000ffff96a224 */ /* 0x000fe200078e0a96 */
[C---:B------:R-:W-:Y:S01]  /*3d10*/  ISETP.GT.U32.AND P3, PT, R4.reuse, R174, PT ;  /* 0x000000ae0400720c */ /* 0x040fe20003f64070 */
[----:B------:R-:W-:Y:S01]  /*3d20*/  @!P6 IMAD.MOV R218, RZ, RZ, -R218 ;  /* 0x000000ffffdae224 */ /* 0x000fe200078e0ada */
[----:B------:R-:W-:Y:S01]  /*3d30*/  ISETP.GT.U32.AND P2, PT, R4, R164, PT ;  /* 0x000000a40400720c */ /* 0x000fe20003f44070 */
[----:B------:R-:W-:Y:S01]  /*3d40*/  IMAD.HI.U32 R6, R8, R11, RZ ;  /* 0x0000000b08067227 */ /* 0x000fe200078e00ff */
[----:B------:R-:W-:-:S03]  /*3d50*/  ISETP.GE.AND P6, PT, R12, RZ, PT ;  /* 0x000000ff0c00720c */ /* 0x000fc60003fc6270 */
[----:B------:R-:W-:Y:S02]  /*3d60*/  VIADD R12, R0, 0x3a ;  /* 0x0000003a000c7836 */ /* 0x000fe40000000000 */
[----:B------:R-:W-:Y:S02]  /*3d70*/  IMAD.MOV R6, RZ, RZ, -R6 ;  /* 0x000000ffff067224 */ /* 0x000fe400078e0a06 */
[--C-:B------:R-:W-:Y:S01]  /*3d80*/  @!P0 IMAD.IADD R216, R216, 0x1, -R4.reuse ;  /* 0x00000001d8d88824 */ /* 0x100fe200078e0a04 */
[----:B------:R-:W-:Y:S01]  /*3d90*/  ISETP.GT.U32.AND P0, PT, R4, R168, PT ;  /* 0x000000a80400720c */ /* 0x000fe20003f04070 */
[----:B------:R-:W-:Y:S01]  /*3da0*/  VIADD R14, R0, 0x39 ;  /* 0x00000039000e7836 */ /* 0x000fe20000000000 */
[----:B------:R-:W-:Y:S01]  /*3db0*/  IABS R13, R12 ;  /* 0x0000000c000d7213 */ /* 0x000fe20000000000 */
[----:B------:R-:W-:Y:S02]  /*3dc0*/  IMAD R214, R4, R6, R11 ;  /* 0x0000000604d67224 */ /* 0x000fe400078e020b */
[----:B------:R-:W-:Y:S01]  /*3dd0*/  VIADD R16, R0, 0x38 ;  /* 0x0000003800107836 */ /* 0x000fe20000000000 */
[----:B------:R-:W-:Y:S01]  /*3de0*/  IABS R19, R14 ;  /* 0x0000000e00137213 */ /* 0x000fe20000000000 */
[--C-:B------:R-:W-:Y:S01]  /*3df0*/  @!P2 IMAD.IADD R164, R164, 0x1, -R4.reuse ;  /* 0x00000001a4a4a824 */ /* 0x100fe200078e0a04 */
[----:B------:R-:W-:Y:S01]  /*3e00*/  ISETP.GT.U32.AND P2, PT, R4, R214, PT ;  /* 0x000000d60400720c */ /* 0x000fe20003f44070 */
[----:B------:R-:W-:Y:S01]  /*3e10*/  @!P3 IMAD.IADD R174, R174, 0x1, -R4 ;  /* 0x00000001aeaeb824 */ /* 0x000fe200078e0a04 */
[----:B------:R-:W-:Y:S01]  /*3e20*/  IABS R23, R16 ;  /* 0x0000001000177213 */ /* 0x000fe20000000000 */
[----:B------:R-:W-:-:S03]  /*3e30*/  IMAD.HI.U32 R6, R8, R13, RZ ;  /* 0x0000000d08067227 */ /* 0x000fc600078e00ff */
[----:B------:R-:W-:Y:S01]  /*3e40*/  ISETP.GT.U32.AND P3, PT, R4, R174, PT ;  /* 0x000000ae0400720c */ /* 0x000fe20003f64070 */
[----:B------:R-:W-:Y:S01]  /*3e50*/  @!P4 IMAD.MOV R216, RZ, RZ, -R216 ;  /* 0x000000ffffd8c224 */ /* 0x000fe200078e0ad8 */
[----:B------:R-:W-:Y:S01]  /*3e60*/  ISETP.GE.AND P4, PT, R10, RZ, PT ;  /* 0x000000ff0a00720c */ /* 0x000fe20003f86270 */
[----:B------:R-:W-:-:S04]  /*3e70*/  IMAD.HI.U32 R10, R8, R19, RZ ;  /* 0x00000013080a7227 */ /* 0x000fc800078e00ff */
[----:B------:R-:W-:Y:S02]  /*3e80*/  IMAD.MOV R6, RZ, RZ, -R6 ;  /* 0x000000ffff067224 */ /* 0x000fe400078e0a06 */
[----:B------:R-:W-:Y:S02]  /*3e90*/  @!P0 IMAD.IADD R168, R168, 0x1, -R4 ;  /* 0x00000001a8a88824 */ /* 0x000fe400078e0a04 */
[----:B------:R-:W-:-:S03]  /*3ea0*/  IMAD.HI.U32 R11, R8, R23, RZ ;  /* 0x00000017080b7227 */ /* 0x000fc600078e00ff */
[C---:B------:R-:W-:Y:S01]  /*3eb0*/  ISETP.GT.U32.AND P0, PT, R4.reuse, R168, PT ;  /* 0x000000a80400720c */ /* 0x040fe20003f04070 */
[----:B------:R-:W-:Y:S02]  /*3ec0*/  IMAD.MOV R10, RZ, RZ, -R10 ;  /* 0x000000ffff0a7224 */ /* 0x000fe400078e0a0a */
[C---:B------:R-:W-:Y:S02]  /*3ed0*/  IMAD R182, R4.reuse, R6, R13 ;  /* 0x0000000604b67224 */ /* 0x040fe400078e020d */
[----:B------:R-:W-:Y:S02]  /*3ee0*/  IMAD.MOV R11, RZ, RZ, -R11 ;  /* 0x000000ffff0b7224 */ /* 0x000fe400078e0a0b */
[----:B------:R-:W-:Y:S02]  /*3ef0*/  IMAD R212, R4, R10, R19 ;  /* 0x0000000a04d47224 */ /* 0x000fe400078e0213 */
[----:B------:R-:W-:Y:S01]  /*3f00*/  @!P2 IMAD.IADD R214, R214, 0x1, -R4 ;  /* 0x00000001d6d6a824 */ /* 0x000fe200078e0a04 */
[C---:B------:R-:W-:Y:S01]  /*3f10*/  ISETP.GT.U32.AND P2, PT, R4.reuse, R182, PT ;  /* 0x000000b60400720c */ /* 0x040fe20003f44070 */
[----:B------:R-:W-:-:S02]  /*3f20*/  IMAD R180, R4, R11, R23 ;  /* 0x0000000b04b47224 */ /* 0x000fc400078e0217 */
[----:B------:R-:W-:Y:S01]  /*3f30*/  @!P3 IMAD.IADD R174, R174, 0x1, -R4 ;  /* 0x00000001aeaeb824 */ /* 0x000fe200078e0a04 */
[----:B------:R-:W-:Y:S01]  /*3f40*/  ISETP.GT.U32.AND P3, PT, R4, R212, PT ;  /* 0x000000d40400720c */ /* 0x000fe20003f64070 */
[----:B------:R-:W-:Y:S02]  /*3f50*/  VIADD R10, R0, 0x37 ;  /* 0x00000037000a7836 */ /* 0x000fe40000000000 */
[----:B------:R-:W-:Y:S01]  /*3f60*/  @!P6 IMAD.MOV R174, RZ, RZ, -R174 ;  /* 0x000000ffffaee224 */ /* 0x000fe200078e0aae */
[----:B------:R-:W-:Y:S01]  /*3f70*/  ISETP.GT.U32.AND P6, PT, R4, R180, PT ;  /* 0x000000b40400720c */ /* 0x000fe20003fc4070 */
[----:B------:R-:W-:Y:S01]  /*3f80*/  @!P0 IMAD.IADD R168, R168, 0x1, -R4 ;  /* 0x00000001a8a88824 */ /* 0x000fe200078e0a04 */
[----:B------:R-:W-:Y:S01]  /*3f90*/  IABS R11, R10 ;  /* 0x0000000a000b7213 */ /* 0x000fe20000000000 */
[----:B------:R-:W-:Y:S01]  /*3fa0*/  @!P1 IMAD.MOV R164, RZ, RZ, -R164 ;  /* 0x000000ffffa49224 */ /* 0x000fe200078e0aa4 */
[----:B------:R-:W-:Y:S01]  /*3fb0*/  ISETP.GE.AND P0, PT, R12, RZ, PT ;  /* 0x000000ff0c00720c */ /* 0x000fe20003f06270 */
[----:B------:R-:W-:Y:S01]  /*3fc0*/  VIADD R12, R0, 0x36 ;  /* 0x00000036000c7836 */ /* 0x000fe20000000000 */
[----:B------:R-:W-:Y:S01]  /*3fd0*/  ISETP.GT.U32.AND P1, PT, R4, R214, PT ;  /* 0x000000d60400720c */ /* 0x000fe20003f24070 */
[----:B------:R-:W-:Y:S01]  /*3fe0*/  @!P2 IMAD.IADD R182, R182, 0x1, -R4 ;  /* 0x00000001b6b6a824 */ /* 0x000fe200078e0a04 */
[----:B------:R-:W-:Y:S01]  /*3ff0*/  ISETP.GE.AND P2, PT, R10, RZ, PT ;  /* 0x000000ff0a00720c */ /* 0x000fe20003f46270 */
[----:B------:R-:W-:Y:S01]  /*4000*/  IMAD.HI.U32 R6, R8, R11, RZ ;  /* 0x0000000b08067227 */ /* 0x000fe200078e00ff */
[----:B------:R-:W-:-:S03]  /*4010*/  IABS R13, R12 ;  /* 0x0000000c000d7213 */ /* 0x000fc60000000000 */
[----:B------:R-:W-:Y:S01]  /*4020*/  @!P3 IMAD.IADD R212, R212, 0x1, -R4 ;  /* 0x00000001d4d4b824 */ /* 0x000fe200078e0a04 */
[----:B------:R-:W-:Y:S01]  /*4030*/  ISETP.GT.U32.AND P3, PT, R4, R182, PT ;  /* 0x000000b60400720c */ /* 0x000fe20003f64070 */
[----:B------:R-:W-:Y:S02]  /*4040*/  IMAD.MOV R6, RZ, RZ, -R6 ;  /* 0x000000ffff067224 */ /* 0x000fe400078e0a06 */
[----:B------:R-:W-:Y:S01]  /*4050*/  @!P6 IMAD.IADD R180, R180, 0x1, -R4 ;  /* 0x00000001b4b4e824 */ /* 0x000fe200078e0a04 */
[C---:B------:R-:W-:Y:S01]  /*4060*/  ISETP.GT.U32.AND P6, PT, R4.reuse, R212, PT ;  /* 0x000000d40400720c */ /* 0x040fe20003fc4070 */
[----:B------:R-:W-:Y:S02]  /*4070*/  IMAD R210, R4, R6, R11 ;  /* 0x0000000604d27224 */ /* 0x000fe400078e020b */
[----:B------:R-:W-:-:S04]  /*4080*/  IMAD.HI.U32 R6, R8, R13, RZ ;  /* 0x0000000d08067227 */ /* 0x000fc800078e00ff */
[----:B------:R-:W-:Y:S01]  /*4090*/  @!P5 IMAD.MOV R168, RZ, RZ, -R168 ;  /* 0x000000ffffa8d224 */ /* 0x000fe200078e0aa8 */
[----:B------:R-:W-:Y:S01]  /*40a0*/  ISETP.GE.AND P5, PT, R14, RZ, PT ;  /* 0x000000ff0e00720c */ /* 0x000fe20003fa6270 */
[----:B------:R-:W-:Y:S02]  /*40b0*/  VIADD R11, R0, 0x35 ;  /* 0x00000035000b7836 */ /* 0x000fe40000000000 */
[----:B------:R-:W-:Y:S01]  /*40c0*/  @!P1 IMAD.IADD R214, R214, 0x1, -R4 ;  /* 0x00000001d6d69824 */ /* 0x000fe200078e0a04 */
[----:B------:R-:W-:Y:S01]  /*40d0*/  ISETP.GE.AND P1, PT, R16, RZ, PT ;  /* 0x000000ff1000720c */ /* 0x000fe20003f26270 */
[----:B------:R-:W-:Y:S01]  /*40e0*/  VIADD R14, R0, 0x34 ;  /* 0x00000034000e7836 */ /* 0x000fe20000000000 */
[----:B------:R-:W-:Y:S01]  /*40f0*/  IABS R10, R11 ;  /* 0x0000000b000a7213 */ /* 0x000fe20000000000 */
[----:B------:R-:W-:Y:S02]  /*4100*/  IMAD.MOV R6, RZ, RZ, -R6 ;  /* 0x000000ffff067224 */ /* 0x000fe400078e0a06 */
[----:B------:R-:W-:Y:S01]  /*4110*/  @!P4 IMAD.MOV R214, RZ, RZ, -R214 ;  /* 0x000000ffffd6c224 */ /* 0x000fe200078e0ad6 */
[----:B------:R-:W-:Y:S01]  /*4120*/  ISETP.GT.U32.AND P4, PT, R4, R180, PT ;  /* 0x000000b40400720c */ /* 0x000fe20003f84070 */
[--C-:B------:R-:W-:Y:S01]  /*4130*/  @!P3 IMAD.IADD R182, R182, 0x1, -R4.reuse ;  /* 0x00000001b6b6b824 */ /* 0x100fe200078e0a04 */
[C---:B------:R-:W-:Y:S01]  /*4140*/  ISETP.GT.U32.AND P3, PT, R4.reuse, R210, PT ;  /* 0x000000d20400720c */ /* 0x040fe20003f64070 */
[----:B------:R-:W-:Y:S01]  /*4150*/  IMAD R176, R4, R6, R13 ;  /* 0x0000000604b07224 */ /* 0x000fe200078e020d */
[----:B------:R-:W-:Y:S01]  /*4160*/  IABS R19, R14 ;  /* 0x0000000e00137213 */ /* 0x000fe20000000000 */
[----:B------:R-:W-:-:S02]  /*4170*/  @!P6 IMAD.IADD R212, R212, 0x1, -R4 ;  /* 0x00000001d4d4e824 */ /* 0x000fc400078e0a04 */
[----:B------:R-:W-:Y:S01]  /*4180*/  IMAD.MOV.U32 R13, RZ, RZ, R10 ;  /* 0x000000ffff0d7224 */ /* 0x000fe200078e000a */
[----:B------:R-:W-:Y:S01]  /*4190*/  ISETP.GT.U32.AND P6, PT, R4, R176, PT ;  /* 0x000000b00400720c */ /* 0x000fe20003fc4070 */
[----:B------:R-:W-:-:S04]  /*41a0*/  IMAD.HI.U32 R10, R8, R19, RZ ;  /* 0x00000013080a7227 */ /* 0x000fc800078e00ff */
[----:B------:R-:W-:Y:S02]  /*41b0*/  VIADD R16, R0, 0x33 ;  /* 0x0000003300107836 */ /* 0x000fe40000000000 */
[----:B------:R-:W-:Y:S02]  /*41c0*/  IMAD.MOV R10, RZ, RZ, -R10 ;  /* 0x000000ffff0a7224 */ /* 0x000fe400078e0a0a */
[--C-:B------:R-:W-:Y:S01]  /*41d0*/  @!P4 IMAD.IADD R180, R180, 0x1, -R4.reuse ;  /* 0x00000001b4b4c824 */ /* 0x100fe200078e0a04 */
[----:B------:R-:W-:Y:S01]  /*41e0*/  IABS R23, R16 ;  /* 0x0000001000177213 */ /* 0x000fe20000000000 */
[--C-:B------:R-:W-:Y:S01]  /*41f0*/  @!P3 IMAD.IADD R210, R210, 0x1, -R4.reuse ;  /* 0x00000001d2d2b824 */ /* 0x100fe200078e0a04 */
[----:B------:R-:W-:Y:S01]  /*4200*/  ISETP.GE.AND P3, PT, R11, RZ, PT ;  /* 0x000000ff0b00720c */ /* 0x000fe20003f66270 */
[----:B------:R-:W-:Y:S01]  /*4210*/  IMAD R206, R4, R10, R19 ;  /* 0x0000000a04ce7224 */ /* 0x000fe200078e0213 */
[----:B------:R-:W-:Y:S01]  /*4220*/  ISETP.GE.AND P4, PT, R12, RZ, PT ;  /* 0x000000ff0c00720c */ /* 0x000fe20003f86270 */
[----:B------:R-:W-:Y:S01]  /*4230*/  @!P6 IMAD.IADD R176, R176, 0x1, -R4 ;  /* 0x00000001b0b0e824 */ /* 0x000fe200078e0a04 */
[C---:B------:R-:W-:Y:S01]  /*4240*/  ISETP.GT.U32.AND P6, PT, R4.reuse, R210, PT ;  /* 0x000000d20400720c */ /* 0x040fe20003fc4070 */
[----:B------:R-:W-:Y:S01]  /*4250*/  @!P1 IMAD.MOV R180, RZ, RZ, -R180 ;  /* 0x000000ffffb49224 */ /* 0x000fe200078e0ab4 */
[----:B------:R-:W-:Y:S01]  /*4260*/  ISETP.GT.U32.AND P1, PT, R4, R206, PT ;  /* 0x000000ce0400720c */ /* 0x000fe20003f24070 */
[----:B------:R-:W-:-:S04]  /*4270*/  IMAD.HI.U32 R11, R8, R23, RZ ;  /* 0x00000017080b7227 */ /* 0x000fc800078e00ff */
[----:B------:R-:W-:-:S04]  /*4280*/  IMAD.HI.U32 R6, R8, R13, RZ ;  /* 0x0000000d08067227 */ /* 0x000fc800078e00ff */
[----:B------:R-:W-:Y:S02]  /*4290*/  IMAD.MOV R11, RZ, RZ, -R11 ;  /* 0x000000ffff0b7224 */ /* 0x000fe400078e0a0b */
[----:B------:R-:W-:Y:S02]  /*42a0*/  VIADD R10, R0, 0x32 ;  /* 0x00000032000a7836 */ /* 0x000fe40000000000 */
[----:B------:R-:W-:Y:S02]  /*42b0*/  IMAD.MOV R6, RZ, RZ, -R6 ;  /* 0x000000ffff067224 */ /* 0x000fe400078e0a06 */
[----:B------:R-:W-:Y:S01]  /*42c0*/  @!P0 IMAD.MOV R182, RZ, RZ, -R182 ;  /* 0x000000ffffb68224 */ /* 0x000fe200078e0ab6 */
[C---:B------:R-:W-:Y:S01]  /*42d0*/  ISETP.GT.U32.AND P0, PT, R4.reuse, R176, PT ;  /* 0x000000b00400720c */ /* 0x040fe20003f04070 */
[----:B------:R-:W-:Y:S01]  /*42e0*/  IMAD R204, R4, R11, R23 ;  /* 0x0000000b04cc7224 */ /* 0x000fe200078e0217 */
[----:B------:R-:W-:Y:S01]  /*42f0*/  IABS R11, R10 ;  /* 0x0000000a000b7213 */ /* 0x000fe20000000000 */
[----:B------:R-:W-:-:S02]  /*4300*/  VIADD R12, R0, 0x31 ;  /* 0x00000031000c7836 */ /* 0x000fc40000000000 */
[----:B------:R-:W-:Y:S02]  /*4310*/  IMAD R208, R4, R6, R13 ;  /* 0x0000000604d07224 */ /* 0x000fe400078e020d */
[--C-:B------:R-:W-:Y:S01]  /*4320*/  @!P6 IMAD.IADD R210, R210, 0x1, -R4.reuse ;  /* 0x00000001d2d2e824 */ /* 0x100fe200078e0a04 */
[----:B------:R-:W-:Y:S01]  /*4330*/  IABS R13, R12 ;  /* 0x0000000c000d7213 */ /* 0x000fe20000000000 */
[----:B------:R-:W-:Y:S01]  /*4340*/  @!P1 IMAD.IADD R206, R206, 0x1, -R4 ;  /* 0x00000001cece9824 */ /* 0x000fe200078e0a04 */
[----:B------:R-:W-:Y:S01]  /*4350*/  ISETP.GE.AND P6, PT, R14, RZ, PT ;  /* 0x000000ff0e00720c */ /* 0x000fe20003fc6270 */
[----:B------:R-:W-:-:S04]  /*4360*/  IMAD.HI.U32 R6, R8, R11, RZ ;  /* 0x0000000b08067227 */ /* 0x000fc800078e00ff */
[----:B------:R-:W-:Y:S01]  /*4370*/  @!P5 IMAD.MOV R212, RZ, RZ, -R212 ;  /* 0x000000ffffd4d224 */ /* 0x000fe200078e0ad4 */
[C---:B------:R-:W-:Y:S01]  /*4380*/  ISETP.GT.U32.AND P5, PT, R4.reuse, R208, PT ;  /* 0x000000d00400720c */ /* 0x040fe20003fa4070 */
[----:B------:R-:W-:Y:S01]  /*4390*/  @!P2 IMAD.MOV R210, RZ, RZ, -R210 ;  /* 0x000000ffffd2a224 */ /* 0x000fe200078e0ad2 */
[----:B------:R-:W-:Y:S01]  /*43a0*/  ISETP.GT.U32.AND P2, PT, R4, R206, PT ;  /* 0x000000ce0400720c */ /* 0x000fe20003f44070 */
[----:B------:R-:W-:Y:S02]  /*43b0*/  IMAD.MOV R170, RZ, RZ, -R6 ;  /* 0x000000ffffaa7224 */ /* 0x000fe400078e0a06 */
[----:B------:R-:W-:-:S04]  /*43c0*/  IMAD.HI.U32 R6, R8, R13, RZ ;  /* 0x0000000d08067227 */ /* 0x000fc800078e00ff */
[----:B------:R-:W-:Y:S01]  /*43d0*/  @!P0 IMAD.IADD R176, R176, 0x1, -R4 ;  /* 0x00000001b0b08824 */ /* 0x000fe200078e0a04 */
[----:B------:R-:W-:Y:S01]  /*43e0*/  ISETP.GT.U32.AND P0, PT, R4, R204, PT ;  /* 0x000000cc0400720c */ /* 0x000fe20003f04070 */
[----:B------:R-:W-:Y:S02]  /*43f0*/  IMAD.MOV R6, RZ, RZ, -R6 ;  /* 0x000000ffff067224 */ /* 0x000fe400078e0a06 */
[--C-:B------:R-:W-:Y:S01]  /*4400*/  @!P5 IMAD.IADD R208, R208, 0x1, -R4.reuse ;  /* 0x00000001d0d0d824 */ /* 0x100fe200078e0a04 */
[----:B------:R-:W-:Y:S01]  /*4410*/  ISETP.GE.AND P5, PT, R16, RZ, PT ;  /* 0x000000ff1000720c */ /* 0x000fe20003fa6270 */
[----:B------:R-:W-:Y:S02]  /*4420*/  IMAD R202, R4, R6, R13 ;  /* 0x0000000604ca7224 */ /* 0x000fe400078e020d */
[----:B------:R-:W-:Y:S01]  /*4430*/  @!P2 IMAD.IADD R206, R206, 0x1, -R4 ;  /* 0x00000001cecea824 */ /* 0x000fe200078e0a04 */
[----:B------:R-:W-:Y:S01]  /*4440*/  ISETP.GT.U32.AND P1, PT, R4, R208, PT ;  /* 0x000000d00400720c */ /* 0x000fe20003f24070 */
[----:B------:R-:W-:Y:S01]  /*4450*/  VIADD R14, R0, 0x30 ;  /* 0x00000030000e7836 */ /* 0x000fe20000000000 */
[C---:B------:R-:W-:Y:S01]  /*4460*/  ISETP.GT.U32.AND P2, PT, R4.reuse, R202, PT ;  /* 0x000000ca0400720c */ /* 0x040fe20003f44070 */
[----:B------:R-:W-:-:S02]  /*4470*/  IMAD R170, R4, R170, R11 ;  /* 0x000000aa04aa7224 */ /* 0x000fc400078e020b */
[----:B------:R-:W-:Y:S01]  /*4480*/  @!P0 IMAD.IADD R204, R204, 0x1, -R4 ;  /* 0x00000001cccc8824 */ /* 0x000fe200078e0a04 */
[----:B------:R-:W-:Y:S01]  /*4490*/  IABS R11, R14 ;  /* 0x0000000e000b7213 */ /* 0x000fe20000000000 */
[C---:B------:R-:W-:Y:S02]  /*44a0*/  VIADD R16, R0.reuse, 0x2f ;  /* 0x0000002f00107836 */ /* 0x040fe40000000000 */
[----:B------:R-:W-:Y:S01]  /*44b0*/  VIADD R18, R0, 0x2e ;  /* 0x0000002e00127836 */ /* 0x000fe20000000000 */
[----:B------:R-:W-:Y:S01]  /*44c0*/  ISETP.GT.U32.AND P0, PT, R4, R204, PT ;  /* 0x000000cc0400720c */ /* 0x000fe20003f04070 */
[----:B------:R-:W-:Y:S01]  /*44d0*/  IMAD.HI.U32 R6, R8, R11, RZ ;  /* 0x0000000b08067227 */ /* 0x000fe200078e00ff */
[----:B------:R-:W-:-:S03]  /*44e0*/  IABS R13, R16 ;  /* 0x00000010000d7213 */ /* 0x000fc60000000000 */
[--C-:B------:R-:W-:Y:S02]  /*44f0*/  @!P2 IMAD.IADD R202, R202, 0x1, -R4.reuse ;  /* 0x00000001cacaa824 */ /* 0x100fe400078e0a04 */
[----:B------:R-:W-:Y:S01]  /*4500*/  @!P1 IMAD.IADD R208, R208, 0x1, -R4 ;  /* 0x00000001d0d09824 */ /* 0x000fe200078e0a04 */
[C---:B------:R-:W-:Y:S01]  /*4510*/  ISETP.GT.U32.AND P1, PT, R4.reuse, R170, PT ;  /* 0x000000aa0400720c */ /* 0x040fe20003f24070 */
[----:B------:R-:W-:Y:S01]  /*4520*/  IMAD.MOV R200, RZ, RZ, -R6 ;  /* 0x000000ffffc87224 */ /* 0x000fe200078e0a06 */
[----:B------:R-:W-:Y:S01]  /*4530*/  ISETP.GT.U32.AND P2, PT, R4, R202, PT ;  /* 0x000000ca0400720c */ /* 0x000fe20003f44070 */
[----:B------:R-:W-:-:S04]  /*4540*/  IMAD.HI.U32 R6, R8, R13, RZ ;  /* 0x0000000d08067227 */ /* 0x000fc800078e00ff */
[----:B------:R-:W-:Y:S01]  /*4550*/  @!P0 IMAD.IADD R204, R204, 0x1, -R4 ;  /* 0x00000001cccc8824 */ /* 0x000fe200078e0a04 */
[----:B------:R-:W-:Y:S01]  /*4560*/  ISETP.GE.AND P0, PT, R10, RZ, PT ;  /* 0x000000ff0a00720c */ /* 0x000fe20003f06270 */
[----:B------:R-:W-:Y:S01]  /*4570*/  IMAD.MOV R198, RZ, RZ, -R6 ;  /* 0x000000ffffc67224 */ /* 0x000fe200078e0a06 */
[----:B------:R-:W-:Y:S01]  /*4580*/  IABS R10, R18 ;  /* 0x00000012000a7213 */ /* 0x000fe20000000000 */
[C---:B------:R-:W-:Y:S02]  /*4590*/  IMAD R200, R4.reuse, R200, R11 ;  /* 0x000000c804c87224 */ /* 0x040fe400078e020b */
[----:B------:R-:W-:Y:S02]  /*45a0*/  IMAD R198, R4, R198, R13 ;  /* 0x000000c604c67224 */ /* 0x000fe400078e020d */
[----:B------:R-:W-:Y:S02]  /*45b0*/  IMAD.MOV.U32 R11, RZ, RZ, R10 ;  /* 0x000000ffff0b7224 */ /* 0x000fe400078e000a */
[--C-:B------:R-:W-:Y:S01]  /*45c0*/  @!P1 IMAD.IADD R170, R170, 0x1, -R4.reuse ;  /* 0x00000001aaaa9824 */ /* 0x100fe200078e0a04 */
[----:B------:R-:W-:Y:S01]  /*45d0*/  ISETP.GE.AND P1, PT, R12, RZ, PT ;  /* 0x000000ff0c00720c */ /* 0x000fe20003f26270 */
[----:B------:R-:W-:Y:S01]  /*45e0*/  @!P2 IMAD.IADD R202, R202, 0x1, -R4 ;  /* 0x00000001cacaa824 */ /* 0x000fe200078e0a04 */
[----:B------:R-:W-:Y:S01]  /*45f0*/  ISETP.GT.U32.AND P2, PT, R4, R198, PT ;  /* 0x000000c60400720c */ /* 0x000fe20003f44070 */
[----:B------:R-:W-:-:S02]  /*4600*/  VIADD R12, R0, 0x2d ;  /* 0x0000002d000c7836 */ /* 0x000fc40000000000 */
[----:B------:R-:W-:-:S03]  /*4610*/  IMAD.HI.U32 R6, R8, R11, RZ ;  /* 0x0000000b08067227 */ /* 0x000fc600078e00ff */
[----:B------:R-:W-:Y:S01]  /*4620*/  IABS R10, R12 ;  /* 0x0000000c000a7213 */ /* 0x000fe20000000000 */
[----:B------:R-:W-:Y:S02]  /*4630*/  IMAD.MOV R6, RZ, RZ, -R6 ;  /* 0x000000ffff067224 */ /* 0x000fe400078e0a06 */
[----:B------:R-:W-:Y:S01]  /*4640*/  @!P3 IMAD.MOV R208, RZ, RZ, -R208 ;  /* 0x000000ffffd0b224 */ /* 0x000fe200078e0ad0 */
[C---:B------:R-:W-:Y:S01]  /*4650*/  ISETP.GT.U32.AND P3, PT, R4.reuse, R200, PT ;  /* 0x000000c80400720c */ /* 0x040fe20003f64070 */
[C---:B------:R-:W-:Y:S02]  /*4660*/  IMAD R196, R4.reuse, R6, R11 ;  /* 0x0000000604c47224 */ /* 0x040fe400078e020b */
[----:B------:R-:W-:Y:S02]  /*4670*/  IMAD.MOV.U32 R11, RZ, RZ, R10 ;  /* 0x000000ffff0b7224 */ /* 0x000fe400078e000a */
[----:B------:R-:W-:Y:S01]  /*4680*/  @!P4 IMAD.MOV R176, RZ, RZ, -R176 ;  /* 0x000000ffffb0c224 */ /* 0x000fe200078e0ab0 */
[----:B------:R-:W-:Y:S01]  /*4690*/  ISETP.GT.U32.AND P4, PT, R4, R170, PT ;  /* 0x000000aa0400720c */ /* 0x000fe20003f84070 */
[----:B------:R-:W-:-:S02]  /*46a0*/  VIADD R10, R0, 0x2c ;  /* 0x0000002c000a7836 */ /* 0x000fc40000000000 */
[----:B------:R-:W-:Y:S02]  /*46b0*/  @!P2 IMAD.IADD R198, R198, 0x1, -R4 ;  /* 0x00000001c6c6a824 */ /* 0x000fe400078e0a04 */
[----:B------:R-:W-:Y:S01]  /*46c0*/  IMAD.HI.U32 R6, R8, R11, RZ ;  /* 0x0000000b08067227 */ /* 0x000fe200078e00ff */
[----:B------:R-:W-:Y:S02]  /*46d0*/  IABS R13, R10 ;  /* 0x0000000a000d7213 */ /* 0x000fe40000000000 */
[C---:B------:R-:W-:Y:S01]  /*46e0*/  ISETP.GT.U32.AND P2, PT, R4.reuse, R198, PT ;  /* 0x000000c60400720c */ /* 0x040fe20003f44070 */
[----:B------:R-:W-:Y:S01]  /*46f0*/  @!P1 IMAD.MOV R202, RZ, RZ, -R202 ;  /* 0x000000ffffca9224 */ /* 0x000fe200078e0aca */
[----:B------:R-:W-:Y:S01]  /*4700*/  ISETP.GT.U32.AND P1, PT, R4, R196, PT ;  /* 0x000000c40400720c */ /* 0x000fe20003f24070 */
[----:B------:R-:W-:Y:S02]  /*4710*/  IMAD.MOV R6, RZ, RZ, -R6 ;  /* 0x000000ffff067224 */ /* 0x000fe400078e0a06 */
[----:B------:R-:W-:Y:S01]  /*4720*/  @!P5 IMAD.MOV R204, RZ, RZ, -R204 ;  /* 0x000000ffffccd224 */ /* 0x000fe200078e0acc */
[----:B------:R-:W-:Y:S01]  /*4730*/  ISETP.GE.AND P5, PT, R16, RZ, PT ;  /* 0x000000ff1000720c */ /* 0x000fe20003fa6270 */
[----:B------:R-:W-:-:S02]  /*4740*/  @!P3 IMAD.IADD R200, R200, 0x1, -R4 ;  /* 0x00000001c8c8b824 */ /* 0x000fc400078e0a04 */
[----:B------:R-:W-:Y:S02]  /*4750*/  IMAD R162, R4, R6, R11 ;  /* 0x0000000604a27224 */ /* 0x000fe400078e020b */
[----:B------:R-:W-:Y:S01]  /*4760*/  IMAD.HI.U32 R6, R8, R13, RZ ;  /* 0x0000000d08067227 */ /* 0x000fe200078e00ff */
[----:B------:R-:W-:-:S03]  /*4770*/  ISETP.GT.U32.AND P3, PT, R4, R200, PT ;  /* 0x000000c80400720c */ /* 0x000fc60003f64070 */
[----:B------:R-:W-:Y:S01]  /*4780*/  @!P4 IMAD.IADD R170, R170, 0x1, -R4 ;  /* 0x00000001aaaac824 */ /* 0x000fe200078e0a04 */
[----:B------:R-:W-:Y:S01]  /*4790*/  ISETP.GE.AND P4, PT, R18, RZ, PT ;  /* 0x000000ff1200720c */ /* 0x000fe20003f86270 */
[----:B------:R-:W-:Y:S02]  /*47a0*/  IMAD.MOV R194, RZ, RZ, -R6 ;  /* 0x000000ffffc27224 */ /* 0x000fe400078e0a06 */
[----:B------:R-:W-:Y:S01]  /*47b0*/  @!P0 IMAD.MOV R170, RZ, RZ, -R170 ;  /* 0x000000ffffaa8224 */ /* 0x000fe200078e0aaa */
[----:B------:R-:W-:Y:S01]  /*47c0*/  ISETP.GE.AND P0, PT, R12, RZ, PT ;  /* 0x000000ff0c00720c */ /* 0x000fe20003f06270 */
[----:B------:R-:W-:Y:S02]  /*47d0*/  VIADD R12, R0, 0x2b ;  /* 0x0000002b000c7836 */ /* 0x000fe40000000000 */
[--C-:B------:R-:W-:Y:S02]  /*47e0*/  @!P1 IMAD.IADD R196, R196, 0x1, -R4.reuse ;  /* 0x00000001c4c49824 */ /* 0x100fe400078e0a04 */
[----:B------:R-:W-:Y:S01]  /*47f0*/  @!P2 IMAD.IADD R198, R198, 0x1, -R4 ;  /* 0x00000001c6c6a824 */ /* 0x000fe200078e0a04 */
[----:B------:R-:W-:Y:S01]  /*4800*/  IABS R11, R12 ;  /* 0x0000000c000b7213 */ /* 0x000fe20000000000 */
[C---:B------:R-:W-:Y:S01]  /*4810*/  IMAD R194, R4.reuse, R194, R13 ;  /* 0x000000c204c27224 */ /* 0x040fe200078e020d */
[----:B------:R-:W-:Y:S01]  /*4820*/  ISETP.GT.U32.AND P1, PT, R4, R196, PT ;  /* 0x000000c40400720c */ /* 0x000fe20003f24070 */
[----:B------:R-:W-:Y:S01]  /*4830*/  @!P6 IMAD.MOV R206, RZ, RZ, -R206 ;  /* 0x000000ffffcee224 */ /* 0x000fe200078e0ace */
[----:B------:R-:W-:Y:S01]  /*4840*/  ISETP.GE.AND P6, PT, R14, RZ, PT ;  /* 0x000000ff0e00720c */ /* 0x000fe20003fc6270 */
[----:B------:R-:W-:Y:S01]  /*4850*/  @!P5 IMAD.MOV R198, RZ, RZ, -R198 ;  /* 0x000000ffffc6d224 */ /* 0x000fe200078e0ac6 */
[----:B------:R-:W-:Y:S01]  /*4860*/  ISETP.GT.U32.AND P5, PT, R4, R194, PT ;  /* 0x000000c20400720c */ /* 0x000fe20003fa4070 */
[----:B------:R-:W-:Y:S01]  /*4870*/  VIADD R14, R0, 0x2a ;  /* 0x0000002a000e7836 */ /* 0x000fe20000000000 */
[----:B------:R-:W-:Y:S01]  /*4880*/  ISETP.GE.AND P2, PT, R12, RZ, PT ;  /* 0x000000ff0c00720c */ /* 0x000fe20003f46270 */
[----:B------:R-:W-:Y:S01]  /*4890*/  @!P3 IMAD.IADD R200, R200, 0x1, -R4 ;  /* 0x00000001c8c8b824 */ /* 0x000fe200078e0a04 */
[----:B------:R-:W-:Y:S01]  /*48a0*/  ISETP.GE.AND P3, PT, R10, RZ, PT ;  /* 0x000000ff0a00720c */ /* 0x000fe20003f66270 */
[----:B------:R-:W-:Y:S01]  /*48b0*/  IMAD.HI.U32 R6, R8, R11, RZ ;  /* 0x0000000b08067227 */ /* 0x000fe200078e00ff */
[----:B------:R-:W-:-:S03]  /*48c0*/  IABS R10, R14 ;  /* 0x0000000e000a7213 */ /* 0x000fc60000000000 */
[----:B------:R-:W-:Y:S02]  /*48d0*/  VIADD R12, R0, 0x29 ;  /* 0x00000029000c7836 */ /* 0x000fe40000000000 */
[----:B------:R-:W-:Y:S02]  /*48e0*/  IMAD.MOV R6, RZ, RZ, -R6 ;  /* 0x000000ffff067224 */ /* 0x000fe400078e0a06 */
[----:B------:R-:W-:Y:S02]  /*48f0*/  IMAD.MOV.U32 R13, RZ, RZ, R10 ;  /* 0x000000ffff0d7224 */ /* 0x000fe400078e000a */
[--C-:B------:R-:W-:Y:S01]  /*4900*/  @!P1 IMAD.IADD R196, R196, 0x1, -R4.reuse ;  /* 0x00000001c4c49824 */ /* 0x100fe200078e0a04 */
[----:B------:R-:W-:Y:S01]  /*4910*/  ISETP.GE.AND P1, PT, R14, RZ, PT ;  /* 0x000000ff0e00720c */ /* 0x000fe20003f26270 */
[----:B------:R-:W-:Y:S01]  /*4920*/  IMAD R192, R4, R6, R11 ;  /* 0x0000000604c07224 */ /* 0x000fe200078e020b */
[----:B------:R-:W-:Y:S01]  /*4930*/  IABS R11, R12 ;  /* 0x0000000c000b7213 */ /* 0x000fe20000000000 */
[----:B------:R-:W-:-:S02]  /*4940*/  @!P5 IMAD.IADD R194, R194, 0x1, -R4 ;  /* 0x00000001c2c2d824 */ /* 0x000fc400078e0a04 */
[----:B------:R-:W-:-:S03]  /*4950*/  IMAD.HI.U32 R6, R8, R13, RZ ;  /* 0x0000000d08067227 */ /* 0x000fc600078e00ff */
[C---:B------:R-:W-:Y:S01]  /*4960*/  ISETP.GT.U32.AND P5, PT, R4.reuse, R194, PT ;  /* 0x000000c20400720c */ /* 0x040fe20003fa4070 */
[----:B------:R-:W-:Y:S01]  /*4970*/  @!P4 IMAD.MOV R196, RZ, RZ, -R196 ;  /* 0x000000ffffc4c224 */ /* 0x000fe200078e0ac4 */
[----:B------:R-:W-:Y:S01]  /*4980*/  ISETP.GT.U32.AND P4, PT, R4, R192, PT ;  /* 0x000000c00400720c */ /* 0x000fe20003f84070 */
[----:B------:R-:W-:Y:S02]  /*4990*/  IMAD.MOV R158, RZ, RZ, -R6 ;  /* 0x000000ffff9e7224 */ /* 0x000fe400078e0a06 */
[----:B------:R-:W-:-:S04]  /*49a0*/  IMAD.HI.U32 R6, R8, R11, RZ ;  /* 0x0000000b08067227 */ /* 0x000fc800078e00ff */
[----:B------:R-:W-:Y:S02]  /*49b0*/  IMAD.MOV R6, RZ, RZ, -R6 ;  /* 0x000000ffff067224 */ /* 0x000fe400078e0a06 */
[----:B------:R-:W-:Y:S02]  /*49c0*/  VIADD R14, R0, 0x28 ;  /* 0x00000028000e7836 */ /* 0x000fe40000000000 */
[C---:B------:R-:W-:Y:S02]  /*49d0*/  IMAD R156, R4.reuse, R6, R11 ;  /* 0x00000006049c7224 */ /* 0x040fe400078e020b */
[----:B------:R-:W-:Y:S01]  /*49e0*/  IMAD R158, R4, R158, R13 ;  /* 0x0000009e049e7224 */ /* 0x000fe200078e020d */
[----:B------:R-:W-:Y:S01]  /*49f0*/  IABS R13, R14 ;  /* 0x0000000e000d7213 */ /* 0x000fe20000000000 */
[--C-:B------:R-:W-:Y:S02]  /*4a00*/  @!P4 IMAD.IADD R192, R192, 0x1, -R4.reuse ;  /* 0x00000001c0c0c824 */ /* 0x100fe400078e0a04 */
[----:B------:R-:W-:Y:S01]  /*4a10*/  @!P5 IMAD.IADD R194, R194, 0x1, -R4 ;  /* 0x00000001c2c2d824 */ /* 0x000fe200078e0a04 */
[C---:B------:R-:W-:Y:S01]  /*4a20*/  ISETP.GT.U32.AND P5, PT, R4.reuse, R156, PT ;  /* 0x0000009c0400720c */ /* 0x040fe20003fa4070 */
[----:B------:R-:W-:Y:S01]  /*4a30*/  @!P6 IMAD.MOV R200, RZ, RZ, -R200 ;  /* 0x000000ffffc8e224 */ /* 0x000fe200078e0ac8 */
[----:B------:R-:W-:Y:S01]  /*4a40*/  ISETP.GT.U32.AND P6, PT, R4, R162, PT ;  /* 0x000000a20400720c */ /* 0x000fe20003fc4070 */
[----:B------:R-:W-:Y:S01]  /*4a50*/  IMAD.HI.U32 R6, R8, R13, RZ ;  /* 0x0000000d08067227 */ /* 0x000fe200078e00ff */
[----:B------:R-:W-:-:S03]  /*4a60*/  ISETP.GT.U32.AND P4, PT, R4, R192, PT ;  /* 0x000000c00400720c */ /* 0x000fc60003f84070 */
[C---:B------:R-:W-:Y:S02]  /*4a70*/  VIADD R16, R0.reuse, 0x27 ;  /* 0x0000002700107836 */ /* 0x040fe40000000000 */
[----:B------:R-:W-:Y:S02]  /*4a80*/  IMAD.MOV R6, RZ, RZ, -R6 ;  /* 0x000000ffff067224 */ /* 0x000fe400078e0a06 */
[----:B------:R-:W-:Y:S01]  /*4a90*/  VIADD R18, R0, 0x26 ;  /* 0x0000002600127836 */ /* 0x000fe20000000000 */
[----:B------:R-:W-:Y:S01]  /*4aa0*/  IABS R11, R16 ;  /* 0x00000010000b7213 */ /* 0x000fe20000000000 */
[----:B------:R-:W-:Y:S02]  /*4ab0*/  IMAD R190, R4, R6, R13 ;  /* 0x0000000604be7224 */ /* 0x000fe400078e020d */
[--C-:B------:R-:W-:Y:S01]  /*4ac0*/  @!P5 IMAD.IADD R156, R156, 0x1, -R4.reuse ;  /* 0x000000019c9cd824 */ /* 0x100fe200078e0a04 */
[----:B------:R-:W-:Y:S01]  /*4ad0*/  IABS R10, R18 ;  /* 0x00000012000a7213 */ /* 0x000fe20000000000 */
[--C-:B------:R-:W-:Y:S01]  /*4ae0*/  @!P6 IMAD.IADD R162, R162, 0x1, -R4.reuse ;  /* 0x00000001a2a2e824 */ /* 0x100fe200078e0a04 */
[----:B------:R-:W-:Y:S01]  /*4af0*/  ISETP.GE.AND P5, PT, R14, RZ, PT ;  /* 0x000000ff0e00720c */ /* 0x000fe20003fa6270 */
[----:B------:R-:W-:Y:S01]  /*4b00*/  @!P4 IMAD.IADD R192, R192, 0x1, -R4 ;  /* 0x00000001c0c0c824 */ /* 0x000fe200078e0a04 */
[C---:B------:R-:W-:Y:S01]  /*4b10*/  ISETP.GT.U32.AND P4, PT, R4.reuse, R190, PT ;  /* 0x000000be0400720c */ /* 0x040fe20003f84070 */
[----:B------:R-:W-:Y:S01]  /*4b20*/  @!P3 IMAD.MOV R194, RZ, RZ, -R194 ;  /* 0x000000ffffc2b224 */ /* 0x000fe200078e0ac2 */
[----:B------:R-:W-:Y:S01]  /*4b30*/  ISETP.GT.U32.AND P3, PT, R4, R156, PT ;  /* 0x0000009c0400720c */ /* 0x000fe20003f64070 */
[----:B------:R-:W-:Y:S01]  /*4b40*/  IMAD.HI.U32 R6, R8, R11, RZ ;  /* 0x0000000b08067227 */ /* 0x000fe200078e00ff */
[----:B------:R-:W-:-:S03]  /*4b50*/  ISETP.GT.U32.AND P6, PT, R4, R162, PT ;  /* 0x000000a20400720c */ /* 0x000fc60003fc4070 */
[----:B------:R-:W-:Y:S02]  /*4b60*/  IMAD.MOV R6, RZ, RZ, -R6 ;  /* 0x000000ffff067224 */ /* 0x000fe400078e0a06 */
[----:B------:R-:W-:Y:S02]  /*4b70*/  IMAD.MOV.U32 R13, RZ, RZ, R10 ;  /* 0x000000ffff0d7224 */ /* 0x000fe400078e000a */
[----:B------:R-:W-:Y:S02]  /*4b80*/  IMAD R154, R4, R6, R11 ;  /* 0x00000006049a7224 */ /* 0x000fe400078e020b */
[----:B------:R-:W-:-:S04]  /*4b90*/  IMAD.HI.U32 R10, R8, R13, RZ ;  /* 0x0000000d080a7227 */ /* 0x000fc800078e00ff */
[--C-:B------:R-:W-:Y:S02]  /*4ba0*/  @!P4 IMAD.IADD R190, R190, 0x1, -R4.reuse ;  /* 0x00000001bebec824 */ /* 0x100fe400078e0a04 */
[----:B------:R-:W-:Y:S01]  /*4bb0*/  @!P3 IMAD.IADD R156, R156, 0x1, -R4 ;  /* 0x000000019c9cb824 */ /* 0x000fe200078e0a04 */
[C---:B------:R-:W-:Y:S01]  /*4bc0*/  ISETP.GT.U32.AND P3, PT, R4.reuse, R154, PT ;  /* 0x0000009a0400720c */ /* 0x040fe20003f64070 */
[----:B------:R-:W-:Y:S01]  /*4bd0*/  IMAD.MOV R10, RZ, RZ, -R10 ;  /* 0x000000ffff0a7224 */ /* 0x000fe200078e0a0a */
[----:B------:R-:W-:Y:S01]  /*4be0*/  ISETP.GT.U32.AND P4, PT, R4, R190, PT ;  /* 0x000000be0400720c */ /* 0x000fe20003f84070 */
[----:B------:R-:W-:Y:S01]  /*4bf0*/  @!P6 IMAD.IADD R162, R162, 0x1, -R4 ;  /* 0x00000001a2a2e824 */ /* 0x000fe200078e0a04 */
[C---:B------:R-:W-:Y:S01]  /*4c00*/  ISETP.GT.U32.AND P6, PT, R4.reuse, R158, PT ;  /* 0x0000009e0400720c */ /* 0x040fe20003fc4070 */
[----:B------:R-:W-:Y:S02]  /*4c10*/  IMAD R188, R4, R10, R13 ;  /* 0x0000000a04bc7224 */ /* 0x000fe400078e020d */
[----:B------:R-:W-:Y:S01]  /*4c20*/  @!P0 IMAD.MOV R162, RZ, RZ, -R162 ;  /* 0x000000ffffa28224 */ /* 0x000fe200078e0aa2 */
[----:B------:R-:W-:Y:S01]  /*4c30*/  ISETP.GE.AND P0, PT, R12, RZ, PT ;  /* 0x000000ff0c00720c */ /* 0x000fe20003f06270 */
[----:B------:R-:W-:-:S02]  /*4c40*/  VIADD R12, R0, 0x25 ;  /* 0x00000025000c7836 */ /* 0x000fc40000000000 */
        /* <DEDUP_REMOVED lines=8> */
[----:B------:R-:W-:Y:S02]  /*4cd0*/  ISETP.GE.AND P4, PT, R14, RZ, PT ;  /* 0x000000ff0e00720c */ /* 0x000fe40003f86270 */
[----:B------:R-:W-:Y:S01]  /*4ce0*/  ISETP.GT.U32.AND P3, PT, R4, R154, PT ;  /* 0x0000009a0400720c */ /* 0x000fe20003f64070 */
[----:B------:R-:W-:-:S02]  /*4cf0*/  VIADD R14, R0, 0x23 ;  /* 0x00000023000e7836 */ /* 0x000fc40000000000 */
[----:B------:R-:W-:Y:S02]  /*4d00*/  @!P6 IMAD.IADD R158, R158, 0x1, -R4 ;  /* 0x000000019e9ee824 */ /* 0x000fe400078e0a04 */
[----:B------:R-:W-:Y:S01]  /*4d10*/  @!P0 IMAD.MOV R156, RZ, RZ, -R156 ;  /* 0x000000ffff9c8224 */ /* 0x000fe200078e0a9c */
[----:B------:R-:W-:Y:S01]  /*4d20*/  ISETP.GE.AND P0, PT, R12, RZ, PT ;  /* 0x000000ff0c00720c */ /* 0x000fe20003f06270 */
[----:B------:R-:W-:Y:S01]  /*4d30*/  IMAD.MOV R6, RZ, RZ, -R6 ;  /* 0x000000ffff067224 */ /* 0x000fe200078e0a06 */
[----:B------:R-:W-:Y:S01]  /*4d40*/  IABS R12, R14 ;  /* 0x0000000e000c7213 */ /* 0x000fe20000000000 */
[----:B------:R-:W-:Y:S01]  /*4d50*/  @!P2 IMAD.IADD R188, R188, 0x1, -R4 ;  /* 0x00000001bcbca824 */ /* 0x000fe200078e0a04 */
[C---:B------:R-:W-:Y:S01]  /*4d60*/  ISETP.GT.U32.AND P6, PT, R4.reuse, R158, PT ;  /* 0x0000009e0400720c */ /* 0x040fe20003fc4070 */
[----:B------:R-:W-:Y:S02]  /*4d70*/  IMAD R186, R4, R6, R11 ;  /* 0x0000000604ba7224 */ /* 0x000fe400078e020b */
[----:B------:R-:W-:Y:S01]  /*4d80*/  IMAD.HI.U32 R10, R8, R13, RZ ;  /* 0x0000000d080a7227 */ /* 0x000fe200078e00ff */
[----:B------:R-:W-:-:S03]  /*4d90*/  ISETP.GT.U32.AND P2, PT, R4, R188, PT ;  /* 0x000000bc0400720c */ /* 0x000fc60003f44070 */
[----:B------:R-:W-:Y:S02]  /*4da0*/  IMAD.MOV.U32 R11, RZ, RZ, R12 ;  /* 0x000000ffff0b7224 */ /* 0x000fe400078e000c */
[----:B------:R-:W-:Y:S01]  /*4db0*/  @!P3 IMAD.IADD R154, R154, 0x1, -R4 ;  /* 0x000000019a9ab824 */ /* 0x000fe200078e0a04 */
[----:B------:R-:W-:Y:S01]  /*4dc0*/  ISETP.GT.U32.AND P3, PT, R4, R186, PT ;  /* 0x000000ba0400720c */ /* 0x000fe20003f64070 */
[----:B------:R-:W-:Y:S02]  /*4dd0*/  IMAD.MOV R10, RZ, RZ, -R10 ;  /* 0x000000ffff0a7224 */ /* 0x000fe400078e0a0a */
[----:B------:R-:W-:-:S04]  /*4de0*/  IMAD.HI.U32 R6, R8, R11, RZ ;  /* 0x0000000b08067227 */ /* 0x000fc800078e00ff */
[----:B------:R-:W-:Y:S02]  /*4df0*/  IMAD R184, R4, R10, R13 ;  /* 0x0000000a04b87224 */ /* 0x000fe400078e020d */
[----:B------:R-:W-:Y:S02]  /*4e00*/  IMAD.MOV R6, RZ, RZ, -R6 ;  /* 0x000000ffff067224 */ /* 0x000fe400078e0a06 */
[--C-:B------:R-:W-:Y:S01]  /*4e10*/  @!P6 IMAD.IADD R158, R158, 0x1, -R4.reuse ;  /* 0x000000019e9ee824 */ /* 0x100fe200078e0a04 */
[----:B------:R-:W-:Y:S01]  /*4e20*/  ISETP.GE.AND P6, PT, R16, RZ, PT ;  /* 0x000000ff1000720c */ /* 0x000fe20003fc6270 */
[----:B------:R-:W-:Y:S01]  /*4e30*/  @!P2 IMAD.IADD R188, R188, 0x1, -R4 ;  /* 0x00000001bcbca824 */ /* 0x000fe200078e0a04 */
[C---:B------:R-:W-:Y:S01]  /*4e40*/  ISETP.GT.U32.AND P2, PT, R4.reuse, R184, PT ;  /* 0x000000b80400720c */ /* 0x040fe20003f44070 */
[----:B------:R-:W-:Y:S02]  /*4e50*/  IMAD R148, R4, R6, R11 ;  /* 0x0000000604947224 */ /* 0x000fe400078e020b */
[----:B------:R-:W-:-:S02]  /*4e60*/  VIADD R16, R0, 0x22 ;  /* 0x0000002200107836 */ /* 0x000fc40000000000 */
[----:B------:R-:W-:Y:S01]  /*4e70*/  @!P1 IMAD.MOV R158, RZ, RZ, -R158 ;  /* 0x000000ffff9e9224 */ /* 0x000fe200078e0a9e */
[----:B------:R-:W-:Y:S01]  /*4e80*/  ISETP.GE.AND P1, PT, R18, RZ, PT ;  /* 0x000000ff1200720c */ /* 0x000fe20003f26270 */
[--C-:B------:R-:W-:Y:S01]  /*4e90*/  @!P3 IMAD.IADD R186, R186, 0x1, -R4.reuse ;  /* 0x00000001babab824 */ /* 0x100fe200078e0a04 */
[----:B------:R-:W-:Y:S01]  /*4ea0*/  ISETP.GT.U32.AND P3, PT, R4, R148, PT ;  /* 0x000000940400720c */ /* 0x000fe20003f64070 */
[C---:B------:R-:W-:Y:S01]  /*4eb0*/  VIADD R18, R0.reuse, 0x20 ;  /* 0x0000002000127836 */ /* 0x040fe20000000000 */
[----:B------:R-:W-:Y:S01]  /*4ec0*/  IABS R13, R16 ;  /* 0x00000010000d7213 */ /* 0x000fe20000000000 */
[----:B------:R-:W-:Y:S02]  /*4ed0*/  VIADD R12, R0, 0x21 ;  /* 0x00000021000c7836 */ /* 0x000fe40000000000 */
[----:B------:R-:W-:Y:S01]  /*4ee0*/  @!P2 IMAD.IADD R184, R184, 0x1, -R4 ;  /* 0x00000001b8b8a824 */ /* 0x000fe200078e0a04 */
[----:B------:R-:W-:Y:S01]  /*4ef0*/  IABS R10, R18 ;  /* 0x00000012000a7213 */ /* 0x000fe20000000000 */
[----:B------:R-:W-:Y:S01]  /*4f00*/  IMAD.HI.U32 R6, R8, R13, RZ ;  /* 0x0000000d08067227 */ /* 0x000fe200078e00ff */
[----:B------:R-:W-:-:S02]  /*4f10*/  IABS R19, R12 ;  /* 0x0000000c00137213 */ /* 0x000fc40000000000 */
[----:B------:R-:W-:Y:S01]  /*4f20*/  ISETP.GT.U32.AND P2, PT, R4, R186, PT ;  /* 0x000000ba0400720c */ /* 0x000fe20003f44070 */
[----:B------:R-:W-:Y:S02]  /*4f30*/  IMAD.MOV R6, RZ, RZ, -R6 ;  /* 0x000000ffff067224 */ /* 0x000fe400078e0a06 */
[----:B------:R-:W-:Y:S02]  /*4f40*/  IMAD.MOV.U32 R11, RZ, RZ, R10 ;  /* 0x000000ffff0b7224 */ /* 0x000fe400078e000a */
[----:B------:R-:W-:Y:S01]  /*4f50*/  @!P3 IMAD.IADD R148, R148, 0x1, -R4 ;  /* 0x000000019494b824 */ /* 0x000fe200078e0a04 */
[C---:B------:R-:W-:Y:S01]  /*4f60*/  ISETP.GT.U32.AND P3, PT, R4.reuse, R184, PT ;  /* 0x000000b80400720c */ /* 0x040fe20003f64070 */
[----:B------:R-:W-:Y:S02]  /*4f70*/  IMAD R178, R4, R6, R13 ;  /* 0x0000000604b27224 */ /* 0x000fe400078e020d */
[----:B------:R-:W-:-:S04]  /*4f80*/  IMAD.HI.U32 R6, R8, R11, RZ ;  /* 0x0000000b08067227 */ /* 0x000fc800078e00ff */
[----:B------:R-:W-:Y:S02]  /*4f90*/  IMAD.MOV R6, RZ, RZ, -R6 ;  /* 0x000000ffff067224 */ /* 0x000fe400078e0a06 */
[----:B------:R-:W-:-:S04]  /*4fa0*/  IMAD.HI.U32 R10, R8, R19, RZ ;  /* 0x00000013080a7227 */ /* 0x000fc800078e00ff */
[----:B------:R-:W-:Y:S02]  /*4fb0*/  IMAD R144, R4, R6, R11 ;  /* 0x0000000604907224 */ /* 0x000fe400078e020b */
[----:B------:R-:W-:Y:S02]  /*4fc0*/  IMAD.MOV R10, RZ, RZ, -R10 ;  /* 0x000000ffff0a7224 */ /* 0x000fe400078e0a0a */
[----:B------:R-:W-:Y:S01]  /*4fd0*/  @!P3 IMAD.IADD R184, R184, 0x1, -R4 ;  /* 0x00000001b8b8b824 */ /* 0x000fe200078e0a04 */
[----:B------:R-:W-:Y:S01]  /*4fe0*/  ISETP.GT.U32.AND P3, PT, R4, R144, PT ;  /* 0x000000900400720c */ /* 0x000fe20003f64070 */
[----:B------:R-:W-:Y:S02]  /*4ff0*/  VIADD R20, R0, 0x1f ;  /* 0x0000001f00147836 */ /* 0x000fe40000000000 */
[C---:B------:R-:W-:Y:S02]  /*5000*/  IMAD R172, R4.reuse, R10, R19 ;  /* 0x0000000a04ac7224 */ /* 0x040fe400078e0213 */
[----:B------:R-:W-:Y:S01]  /*5010*/  @!P6 IMAD.MOV R154, RZ, RZ, -R154 ;  /* 0x000000ffff9ae224 */ /* 0x000fe200078e0a9a */
[----:B------:R-:W-:Y:S01]  /*5020*/  ISETP.GT.U32.AND P6, PT, R4, R148, PT ;  /* 0x000000940400720c */ /* 0x000fe20003fc4070 */
[----:B------:R-:W-:Y:S01]  /*5030*/  @!P1 IMAD.MOV R188, RZ, RZ, -R188 ;  /* 0x000000ffffbc9224 */ /* 0x000fe200078e0abc */
[----:B------:R-:W-:Y:S01]  /*5040*/  IABS R13, R20 ;  /* 0x00000014000d7213 */ /* 0x000fe20000000000 */
[----:B------:R-:W-:Y:S01]  /*5050*/  VIADD R10, R0, 0x1e ;  /* 0x0000001e000a7836 */ /* 0x000fe20000000000 */
[----:B------:R-:W-:Y:S01]  /*5060*/  ISETP.GT.U32.AND P1, PT, R4, R172, PT ;  /* 0x000000ac0400720c */ /* 0x000fe20003f24070 */
[----:B------:R-:W-:Y:S01]  /*5070*/  @!P2 IMAD.IADD R186, R186, 0x1, -R4 ;  /* 0x00000001babaa824 */ /* 0x000fe200078e0a04 */
[----:B------:R-:W-:Y:S01]  /*5080*/  ISETP.GT.U32.AND P2, PT, R4, R178, PT ;  /* 0x000000b20400720c */ /* 0x000fe20003f44070 */
[----:B------:R-:W-:Y:S01]  /*5090*/  IMAD.HI.U32 R6, R8, R13, RZ ;  /* 0x0000000d08067227 */ /* 0x000fe200078e00ff */
[----:B------:R-:W-:-:S03]  /*50a0*/  IABS R11, R10 ;  /* 0x0000000a000b7213 */ /* 0x000fc60000000000 */
[----:B------:R-:W-:Y:S02]  /*50b0*/  @!P3 IMAD.IADD R144, R144, 0x1, -R4 ;  /* 0x000000019090b824 */ /* 0x000fe400078e0a04 */
[----:B------:R-:W-:Y:S02]  /*50c0*/  IMAD.MOV R6, RZ, RZ, -R6 ;  /* 0x000000ffff067224 */ /* 0x000fe400078e0a06 */
[----:B------:R-:W-:Y:S01]  /*50d0*/  @!P6 IMAD.IADD R148, R148, 0x1, -R4 ;  /* 0x000000019494e824 */ /* 0x000fe200078e0a04 */
[----:B------:R-:W-:Y:S01]  /*50e0*/  ISETP.GE.AND P6, PT, R12, RZ, PT ;  /* 0x000000ff0c00720c */ /* 0x000fe20003fc6270 */
[----:B------:R-:W-:Y:S01]  /*50f0*/  @!P4 IMAD.MOV R184, RZ, RZ, -R184 ;  /* 0x000000ffffb8c224 */ /* 0x000fe200078e0ab8 */
[C---:B------:R-:W-:Y:S01]  /*5100*/  ISETP.GT.U32.AND P4, PT, R4.reuse, R144, PT ;  /* 0x000000900400720c */ /* 0x040fe20003f84070 */
[----:B------:R-:W-:Y:S02]  /*5110*/  IMAD R142, R4, R6, R13 ;  /* 0x00000006048e7224 */ /* 0x000fe400078e020d */
[----:B------:R-:W-:-:S02]  /*5120*/  VIADD R12, R0, 0x1d ;  /* 0x0000001d000c7836 */ /* 0x000fc40000000000 */
[----:B------:R-:W-:Y:S02]  /*5130*/  @!P1 IMAD.IADD R172, R172, 0x1, -R4 ;  /* 0x00000001acac9824 */ /* 0x000fe400078e0a04 */
[----:B------:R-:W-:Y:S01]  /*5140*/  @!P5 IMAD.MOV R190, RZ, RZ, -R190 ;  /* 0x000000ffffbed224 */ /* 0x000fe200078e0abe */
[----:B------:R-:W-:Y:S01]  /*5150*/  ISETP.GE.AND P5, PT, R14, RZ, PT ;  /* 0x000000ff0e00720c */ /* 0x000fe20003fa6270 */
[----:B------:R-:W-:Y:S01]  /*5160*/  IMAD.HI.U32 R6, R8, R11, RZ ;  /* 0x0000000b08067227 */ /* 0x000fe200078e00ff */
[----:B------:R-:W-:Y:S02]  /*5170*/  IABS R13, R12 ;  /* 0x0000000c000d7213 */ /* 0x000fe40000000000 */
[----:B------:R-:W-:Y:S01]  /*5180*/  ISETP.GT.U32.AND P3, PT, R4, R172, PT ;  /* 0x000000ac0400720c */ /* 0x000fe20003f64070 */
[----:B------:R-:W-:Y:S02]  /*5190*/  IMAD.MOV R166, RZ, RZ, -R6 ;  /* 0x000000ffffa67224 */ /* 0x000fe400078e0a06 */
[----:B------:R-:W-:Y:S01]  /*51a0*/  @!P2 IMAD.IADD R178, R178, 0x1, -R4 ;  /* 0x00000001b2b2a824 */ /* 0x000fe200078e0a04 */
[----:B------:R-:W-:Y:S01]  /*51b0*/  ISETP.GE.AND P2, PT, R18, RZ, PT ;  /* 0x000000ff1200720c */ /* 0x000fe20003f46270 */
[----:B------:R-:W-:-:S02]  /*51c0*/  IMAD R166, R4, R166, R11 ;  /* 0x000000a604a67224 */ /* 0x000fc400078e020b */
[----:B------:R-:W-:Y:S01]  /*51d0*/  IMAD.HI.U32 R6, R8, R13, RZ ;  /* 0x0000000d08067227 */ /* 0x000fe200078e00ff */
[----:B------:R-:W-:-:S03]  /*51e0*/  ISETP.GT.U32.AND P1, PT, R4, R178, PT ;  /* 0x000000b20400720c */ /* 0x000fc60003f24070 */
[----:B------:R-:W-:Y:S01]  /*51f0*/  @!P4 IMAD.IADD R144, R144, 0x1, -R4 ;  /* 0x000000019090c824 */ /* 0x000fe200078e0a04 */
[C---:B------:R-:W-:Y:S01]  /*5200*/  ISETP.GT.U32.AND P4, PT, R4.reuse, R166, PT ;  /* 0x000000a60400720c */ /* 0x040fe20003f84070 */
[----:B------:R-:W-:Y:S02]  /*5210*/  IMAD.MOV R6, RZ, RZ, -R6 ;  /* 0x000000ffff067224 */ /* 0x000fe400078e0a06 */
[----:B------:R-:W-:Y:S01]  /*5220*/  @!P5 IMAD.MOV R148, RZ, RZ, -R148 ;  /* 0x000000ffff94d224 */ /* 0x000fe200078e0a94 */
[----:B------:R-:W-:Y:S01]  /*5230*/  ISETP.GT.U32.AND P5, PT, R4, R142, PT ;  /* 0x0000008e0400720c */ /* 0x000fe20003fa4070 */
[----:B------:R-:W-:Y:S01]  /*5240*/  @!P0 IMAD.MOV R186, RZ, RZ, -R186 ;  /* 0x000000ffffba8224 */ /* 0x000fe200078e0aba */
[----:B------:R-:W-:Y:S01]  /*5250*/  ISETP.GE.AND P0, PT, R16, RZ, PT ;  /* 0x000000ff1000720c */ /* 0x000fe20003f06270 */
[----:B------:R-:W-:Y:S01]  /*5260*/  @!P3 IMAD.IADD R172, R172, 0x1, -R4 ;  /* 0x00000001acacb824 */ /* 0x000fe200078e0a04 */
[----:B------:R-:W-:Y:S01]  /*5270*/  ISETP.GE.AND P3, PT, R10, RZ, PT ;  /* 0x000000ff0a00720c */ /* 0x000fe20003f66270 */
[----:B------:R-:W-:-:S02]  /*5280*/  IMAD R160, R4, R6, R13 ;  /* 0x0000000604a07224 */ /* 0x000fc400078e020d */
[----:B------:R-:W-:Y:S02]  /*5290*/  VIADD R14, R0, 0x1c ;  /* 0x0000001c000e7836 */ /* 0x000fe40000000000 */
[----:B------:R-:W-:Y:S01]  /*52a0*/  @!P6 IMAD.MOV R172, RZ, RZ, -R172 ;  /* 0x000000fffface224 */ /* 0x000fe200078e0aac */
[----:B------:R-:W-:Y:S01]  /*52b0*/  ISETP.GT.U32.AND P6, PT, R4, R160, PT ;  /* 0x000000a00400720c */ /* 0x000fe20003fc4070 */
[--C-:B------:R-:W-:Y:S01]  /*52c0*/  @!P1 IMAD.IADD R178, R178, 0x1, -R4.reuse ;  /* 0x00000001b2b29824 */ /* 0x100fe200078e0a04 */
[----:B------:R-:W-:Y:S01]  /*52d0*/  IABS R11, R14 ;  /* 0x0000000e000b7213 */ /* 0x000fe20000000000 */
[--C-:B------:R-:W-:Y:S01]  /*52e0*/  @!P4 IMAD.IADD R166, R166, 0x1, -R4.reuse ;  /* 0x00000001a6a6c824 */ /* 0x100fe200078e0a04 */
[----:B------:R-:W-:Y:S01]  /*52f0*/  ISETP.GE.AND P1, PT, R20, RZ, PT ;  /* 0x000000ff1400720c */ /* 0x000fe20003f26270 */
[----:B------:R-:W-:Y:S01]  /*5300*/  @!P5 IMAD.IADD R142, R142, 0x1, -R4 ;  /* 0x000000018e8ed824 */ /* 0x000fe200078e0a04 */
[----:B------:R-:W-:Y:S01]  /*5310*/  ISETP.GE.AND P5, PT, R12, RZ, PT ;  /* 0x000000ff0c00720c */ /* 0x000fe20003fa6270 */
[----:B------:R-:W-:-:S02]  /*5320*/  VIADD R12, R0, 0x1b ;  /* 0x0000001b000c7836 */ /* 0x000fc40000000000 */
[----:B------:R-:W-:Y:S01]  /*5330*/  VIADD R18, R0, 0x19 ;  /* 0x0000001900127836 */ /* 0x000fe20000000000 */
[C---:B------:R-:W-:Y:S01]  /*5340*/  ISETP.GT.U32.AND P4, PT, R4.reuse, R142, PT ;  /* 0x0000008e0400720c */ /* 0x040fe20003f84070 */
[----:B------:R-:W-:Y:S01]  /*5350*/  @!P0 IMAD.MOV R178, RZ, RZ, -R178 ;  /* 0x000000ffffb28224 */ /* 0x000fe200078e0ab2 */
[----:B------:R-:W-:Y:S01]  /*5360*/  ISETP.GT.U32.AND P0, PT, R4, R166, PT ;  /* 0x000000a60400720c */ /* 0x000fe20003f04070 */
[----:B------:R-:W-:Y:S01]  /*5370*/  VIADD R16, R0, 0x1a ;  /* 0x0000001a00107836 */ /* 0x000fe20000000000 */
[----:B------:R-:W-:Y:S01]  /*5380*/  IABS R13, R12 ;  /* 0x0000000c000d7213 */ /* 0x000fe20000000000 */
[----:B------:R-:W-:Y:S01]  /*5390*/  IMAD.HI.U32 R6, R8, R11, RZ ;  /* 0x0000000b08067227 */ /* 0x000fe200078e00ff */
[----:B------:R-:W-:Y:S02]  /*53a0*/  IABS R10, R18 ;  /* 0x00000012000a7213 */ /* 0x000fe40000000000 */
[----:B------:R-:W-:Y:S01]  /*53b0*/  IABS R19, R16 ;  /* 0x0000001000137213 */ /* 0x000fe20000000000 */
[----:B------:R-:W-:-:S02]  /*53c0*/  IMAD.MOV R6, RZ, RZ, -R6 ;  /* 0x000000ffff067224 */ /* 0x000fc400078e0a06 */
[----:B------:R-:W-:Y:S02]  /*53d0*/  @!P6 IMAD.IADD R160, R160, 0x1, -R4 ;  /* 0x00000001a0a0e824 */ /* 0x000fe400078e0a04 */
[C---:B------:R-:W-:Y:S02]  /*53e0*/  IMAD R138, R4.reuse, R6, R11 ;  /* 0x00000006048a7224 */ /* 0x040fe400078e020b */
[----:B------:R-:W-:Y:S01]  /*53f0*/  IMAD.MOV.U32 R11, RZ, RZ, R10 ;  /* 0x000000ffff0b7224 */ /* 0x000fe200078e000a */
[----:B------:R-:W-:Y:S01]  /*5400*/  ISETP.GT.U32.AND P6, PT, R4, R160, PT ;  /* 0x000000a00400720c */ /* 0x000fe20003fc4070 */
[----:B------:R-:W-:-:S04]  /*5410*/  IMAD.HI.U32 R6, R8, R13, RZ ;  /* 0x0000000d08067227 */ /* 0x000fc800078e00ff */
[----:B------:R-:W-:-:S04]  /*5420*/  IMAD.HI.U32 R10, R8, R19, RZ ;  /* 0x00000013080a7227 */ /* 0x000fc800078e00ff */
[----:B------:R-:W-:Y:S01]  /*5430*/  @!P0 IMAD.IADD R166, R166, 0x1, -R4 ;  /* 0x00000001a6a68824 */ /* 0x000fe200078e0a04 */
[----:B------:R-:W-:Y:S01]  /*5440*/  ISETP.GE.AND P0, PT, R12, RZ, PT ;  /* 0x000000ff0c00720c */ /* 0x000fe20003f06270 */
[----:B------:R-:W-:Y:S02]  /*5450*/  IMAD.MOV R122, RZ, RZ, -R6 ;  /* 0x000000ffff7a7224 */ /* 0x000fe400078e0a06 */
[----:B------:R-:W-:-:S04]  /*5460*/  IMAD.HI.U32 R6, R8, R11, RZ ;  /* 0x0000000b08067227 */ /* 0x000fc800078e00ff */
[----:B------:R-:W-:Y:S02]  /*5470*/  IMAD.MOV R10, RZ, RZ, -R10 ;  /* 0x000000ffff0a7224 */ /* 0x000fe400078e0a0a */
[----:B------:R-:W-:Y:S02]  /*5480*/  VIADD R12, R0, 0x18 ;  /* 0x00000018000c7836 */ /* 0x000fe40000000000 */
[----:B------:R-:W-:Y:S02]  /*5490*/  IMAD.MOV R6, RZ, RZ, -R6 ;  /* 0x000000ffff067224 */ /* 0x000fe400078e0a06 */
[C---:B------:R-:W-:Y:S01]  /*54a0*/  IMAD R118, R4.reuse, R10, R19 ;  /* 0x0000000a04767224 */ /* 0x040fe200078e0213 */
[----:B------:R-:W-:Y:S01]  /*54b0*/  IABS R10, R12 ;  /* 0x0000000c000a7213 */ /* 0x000fe20000000000 */
[----:B------:R-:W-:Y:S02]  /*54c0*/  IMAD R112, R4, R6, R11 ;  /* 0x0000000604707224 */ /* 0x000fe400078e020b */
[----:B------:R-:W-:Y:S01]  /*54d0*/  @!P6 IMAD.IADD R160, R160, 0x1, -R4 ;  /* 0x00000001a0a0e824 */ /* 0x000fe200078e0a04 */
[----:B------:R-:W-:Y:S01]  /*54e0*/  ISETP.GT.U32.AND P6, PT, R4, R118, PT ;  /* 0x000000760400720c */ /* 0x000fe20003fc4070 */
[----:B------:R-:W-:-:S02]  /*54f0*/  IMAD.MOV.U32 R11, RZ, RZ, R10 ;  /* 0x000000ffff0b7224 */ /* 0x000fc400078e000a */
[----:B------:R-:W-:Y:S01]  /*5500*/  @!P2 IMAD.MOV R144, RZ, RZ, -R144 ;  /* 0x000000ffff90a224 */ /* 0x000fe200078e0a90 */
[----:B------:R-:W-:Y:S01]  /*5510*/  ISETP.GE.AND P2, PT, R14, RZ, PT ;  /* 0x000000ff0e00720c */ /* 0x000fe20003f46270 */
[----:B------:R-:W-:Y:S01]  /*5520*/  @!P5 IMAD.MOV R160, RZ, RZ, -R160 ;  /* 0x000000ffffa0d224 */ /* 0x000fe200078e0aa0 */
[----:B------:R-:W-:Y:S01]  /*5530*/  ISETP.GT.U32.AND P5, PT, R4, R112, PT ;  /* 0x000000700400720c */ /* 0x000fe20003fa4070 */
[----:B------:R-:W-:Y:S01]  /*5540*/  @!P4 IMAD.IADD R142, R142, 0x1, -R4 ;  /* 0x000000018e8ec824 */ /* 0x000fe200078e0a04 */
[C---:B------:R-:W-:Y:S01]  /*5550*/  ISETP.GT.U32.AND P4, PT, R4.reuse, R138, PT ;  /* 0x0000008a0400720c */ /* 0x040fe20003f84070 */
[----:B------:R-:W-:Y:S02]  /*5560*/  IMAD R122, R4, R122, R13 ;  /* 0x0000007a047a7224 */ /* 0x000fe400078e020d */
[----:B------:R-:W-:Y:S02]  /*5570*/  VIADD R14, R0, 0x17 ;  /* 0x00000017000e7836 */ /* 0x000fe40000000000 */
[----:B------:R-:W-:-:S03]  /*5580*/  IMAD.HI.U32 R6, R8, R11, RZ ;  /* 0x0000000b08067227 */ /* 0x000fc600078e00ff */
[----:B------:R-:W-:Y:S01]  /*5590*/  IABS R10, R14 ;  /* 0x0000000e000a7213 */ /* 0x000fe20000000000 */
[----:B------:R-:W-:Y:S01]  /*55a0*/  @!P1 IMAD.MOV R142, RZ, RZ, -R142 ;  /* 0x000000ffff8e9224 */ /* 0x000fe200078e0a8e */
[----:B------:R-:W-:Y:S01]  /*55b0*/  ISETP.GT.U32.AND P1, PT, R4, R122, PT ;  /* 0x0000007a0400720c */ /* 0x000fe20003f24070 */
[----:B------:R-:W-:Y:S02]  /*55c0*/  IMAD.MOV R6, RZ, RZ, -R6 ;  /* 0x000000ffff067224 */ /* 0x000fe400078e0a06 */
[----:B------:R-:W-:Y:S02]  /*55d0*/  @!P6 IMAD.IADD R118, R118, 0x1, -R4 ;  /* 0x000000017676e824 */ /* 0x000fe400078e0a04 */
[----:B------:R-:W-:Y:S02]  /*55e0*/  IMAD R106, R4, R6, R11 ;  /* 0x00000006046a7224 */ /* 0x000fe400078e020b */
[----:B------:R-:W-:Y:S02]  /*55f0*/  IMAD.MOV.U32 R11, RZ, RZ, R10 ;  /* 0x000000ffff0b7224 */ /* 0x000fe400078e000a */
[----:B------:R-:W-:Y:S01]  /*5600*/  @!P5 IMAD.IADD R112, R112, 0x1, -R4 ;  /* 0x000000017070d824 */ /* 0x000fe200078e0a04 */
[----:B------:R-:W-:Y:S01]  /*5610*/  ISETP.GT.U32.AND P5, PT, R4, R118, PT ;  /* 0x000000760400720c */ /* 0x000fe20003fa4070 */
[----:B------:R-:W-:-:S04]  /*5620*/  IMAD.HI.U32 R6, R8, R11, RZ ;  /* 0x0000000b08067227 */ /* 0x000fc800078e00ff */
[----:B------:R-:W-:Y:S01]  /*5630*/  @!P1 IMAD.IADD R122, R122, 0x1, -R4 ;  /* 0x000000017a7a9824 */ /* 0x000fe200078e0a04 */
[----:B------:R-:W-:Y:S01]  /*5640*/  ISETP.GE.AND P1, PT, R12, RZ, PT ;  /* 0x000000ff0c00720c */ /* 0x000fe20003f26270 */
[----:B------:R-:W-:Y:S02]  /*5650*/  IMAD.MOV R6, RZ, RZ, -R6 ;  /* 0x000000ffff067224 */ /* 0x000fe400078e0a06 */
[--C-:B------:R-:W-:Y:S01]  /*5660*/  @!P4 IMAD.IADD R138, R138, 0x1, -R4.reuse ;  /* 0x000000018a8ac824 */ /* 0x100fe200078e0a04 */
[C---:B------:R-:W-:Y:S01]  /*5670*/  ISETP.GT.U32.AND P6, PT, R4.reuse, R122, PT ;  /* 0x0000007a0400720c */ /* 0x040fe20003fc4070 */
[----:B------:R-:W-:Y:S02]  /*5680*/  IMAD R130, R4, R6, R11 ;  /* 0x0000000604827224 */ /* 0x000fe400078e020b */
        /* <DEDUP_REMOVED lines=9> */
[----:B------:R-:W-:Y:S01]  /*5720*/  @!P6 IMAD.IADD R122, R122, 0x1, -R4 ;  /* 0x000000017a7ae824 */ /* 0x000fe200078e0a04 */
[----:B------:R-:W-:Y:S01]  /*5730*/  ISETP.GT.U32.AND P6, PT, R4, R106, PT ;  /* 0x0000006a0400720c */ /* 0x000fe20003fc4070 */
[----:B------:R-:W-:Y:S01]  /*5740*/  IMAD.HI.U32 R6, R8, R13, RZ ;  /* 0x0000000d08067227 */ /* 0x000fe200078e00ff */
[----:B------:R-:W-:Y:S02]  /*5750*/  IABS R11, R12 ;  /* 0x0000000c000b7213 */ /* 0x000fe40000000000 */
[----:B------:R-:W-:Y:S01]  /*5760*/  IABS R19, R16 ;  /* 0x0000001000137213 */ /* 0x000fe20000000000 */
[----:B------:R-:W-:Y:S02]  /*5770*/  IMAD.MOV R100, RZ, RZ, -R6 ;  /* 0x000000ffff647224 */ /* 0x000fe400078e0a06 */
[--C-:B------:R-:W-:Y:S02]  /*5780*/  @!P5 IMAD.IADD R130, R130, 0x1, -R4.reuse ;  /* 0x000000018282d824 */ /* 0x100fe400078e0a04 */
[----:B------:R-:W-:Y:S01]  /*5790*/  @!P4 IMAD.IADD R138, R138, 0x1, -R4 ;  /* 0x000000018a8ac824 */ /* 0x000fe200078e0a04 */
[----:B------:R-:W-:Y:S01]  /*57a0*/  ISETP.GE.AND P4, PT, R18, RZ, PT ;  /* 0x000000ff1200720c */ /* 0x000fe20003f86270 */
[C---:B------:R-:W-:Y:S01]  /*57b0*/  IMAD R100, R4.reuse, R100, R13 ;  /* 0x0000006404647224 */ /* 0x040fe200078e020d */
[----:B------:R-:W-:Y:S01]  /*57c0*/  ISETP.GT.U32.AND P5, PT, R4, R130, PT ;  /* 0x000000820400720c */ /* 0x000fe20003fa4070 */
[----:B------:R-:W-:-:S04]  /*57d0*/  IMAD.HI.U32 R6, R8, R11, RZ ;  /* 0x0000000b08067227 */ /* 0x000fc800078e00ff */
[----:B------:R-:W-:Y:S01]  /*57e0*/  @!P2 IMAD.MOV R138, RZ, RZ, -R138 ;  /* 0x000000ffff8aa224 */ /* 0x000fe200078e0a8a */
[C---:B------:R-:W-:Y:S01]  /*57f0*/  ISETP.GT.U32.AND P2, PT, R4.reuse, R112, PT ;  /* 0x000000700400720c */ /* 0x040fe20003f44070 */
[----:B------:R-:W-:Y:S01]  /*5800*/  @!P3 IMAD.MOV R118, RZ, RZ, -R118 ;  /* 0x000000ffff76b224 */ /* 0x000fe200078e0a76 */
[----:B------:R-:W-:Y:S01]  /*5810*/  ISETP.GT.U32.AND P3, PT, R4, R100, PT ;  /* 0x000000640400720c */ /* 0x000fe20003f64070 */
[----:B------:R-:W-:Y:S02]  /*5820*/  @!P6 IMAD.IADD R106, R106, 0x1, -R4 ;  /* 0x000000016a6ae824 */ /* 0x000fe400078e0a04 */
[----:B------:R-:W-:Y:S02]  /*5830*/  IMAD.MOV R6, RZ, RZ, -R6 ;  /* 0x000000ffff067224 */ /* 0x000fe400078e0a06 */
[----:B------:R-:W-:Y:S01]  /*5840*/  @!P0 IMAD.MOV R122, RZ, RZ, -R122 ;  /* 0x000000ffff7a8224 */ /* 0x000fe200078e0a7a */
[C---:B------:R-:W-:Y:S01]  /*5850*/  ISETP.GT.U32.AND P6, PT, R4.reuse, R106, PT ;  /* 0x0000006a0400720c */ /* 0x040fe20003fc4070 */
[----:B------:R-:W-:Y:S01]  /*5860*/  IMAD R94, R4, R6, R11 ;  /* 0x00000006045e7224 */ /* 0x000fe200078e020b */
[----:B------:R-:W-:Y:S01]  /*5870*/  ISETP.GE.AND P0, PT, R10, RZ, PT ;  /* 0x000000ff0a00720c */ /* 0x000fe20003f06270 */
[----:B------:R-:W-:-:S02]  /*5880*/  @!P5 IMAD.IADD R130, R130, 0x1, -R4 ;  /* 0x000000018282d824 */ /* 0x000fc400078e0a04 */
[----:B------:R-:W-:Y:S01]  /*5890*/  IMAD.HI.U32 R10, R8, R19, RZ ;  /* 0x00000013080a7227 */ /* 0x000fe200078e00ff */
[----:B------:R-:W-:-:S03]  /*58a0*/  ISETP.GT.U32.AND P5, PT, R4, R94, PT ;  /* 0x0000005e0400720c */ /* 0x000fc60003fa4070 */
[--C-:B------:R-:W-:Y:S01]  /*58b0*/  @!P2 IMAD.IADD R112, R112, 0x1, -R4.reuse ;  /* 0x000000017070a824 */ /* 0x100fe200078e0a04 */
[----:B------:R-:W-:Y:S01]  /*58c0*/  ISETP.GE.AND P2, PT, R14, RZ, PT ;  /* 0x000000ff0e00720c */ /* 0x000fe20003f46270 */
[----:B------:R-:W-:Y:S02]  /*58d0*/  @!P3 IMAD.IADD R100, R100, 0x1, -R4 ;  /* 0x000000016464b824 */ /* 0x000fe400078e0a04 */
[----:B------:R-:W-:Y:S02]  /*58e0*/  IMAD.MOV R10, RZ, RZ, -R10 ;  /* 0x000000ffff0a7224 */ /* 0x000fe400078e0a0a */
[----:B------:R-:W-:Y:S01]  /*58f0*/  @!P4 IMAD.MOV R112, RZ, RZ, -R112 ;  /* 0x000000ffff70c224 */ /* 0x000fe200078e0a70 */
[----:B------:R-:W-:Y:S01]  /*5900*/  ISETP.GE.AND P4, PT, R12, RZ, PT ;  /* 0x000000ff0c00720c */ /* 0x000fe20003f86270 */
[----:B------:R-:W-:Y:S01]  /*5910*/  @!P6 IMAD.IADD R106, R106, 0x1, -R4 ;  /* 0x000000016a6ae824 */ /* 0x000fe200078e0a04 */
[C---:B------:R-:W-:Y:S01]  /*5920*/  ISETP.GT.U32.AND P3, PT, R4.reuse, R100, PT ;  /* 0x000000640400720c */ /* 0x040fe20003f64070 */
[----:B------:R-:W-:Y:S01]  /*5930*/  IMAD R126, R4, R10, R19 ;  /* 0x0000000a047e7224 */ /* 0x000fe200078e0213 */
[----:B------:R-:W-:Y:S01]  /*5940*/  ISETP.GE.AND P6, PT, R16, RZ, PT ;  /* 0x000000ff1000720c */ /* 0x000fe20003fc6270 */
[----:B------:R-:W-:-:S02]  /*5950*/  VIADD R12, R0, 0x13 ;  /* 0x00000013000c7836 */ /* 0x000fc40000000000 */
[----:B------:R-:W-:Y:S01]  /*5960*/  @!P1 IMAD.MOV R106, RZ, RZ, -R106 ;  /* 0x000000ffff6a9224 */ /* 0x000fe200078e0a6a */
[----:B------:R-:W-:Y:S01]  /*5970*/  ISETP.GT.U32.AND P1, PT, R4, R126, PT ;  /* 0x0000007e0400720c */ /* 0x000fe20003f24070 */
[----:B------:R-:W-:Y:S01]  /*5980*/  VIADD R14, R0, 0x11 ;  /* 0x00000011000e7836 */ /* 0x000fe20000000000 */
[----:B------:R-:W-:Y:S01]  /*5990*/  IABS R11, R12 ;  /* 0x0000000c000b7213 */ /* 0x000fe20000000000 */
[--C-:B------:R-:W-:Y:S02]  /*59a0*/  @!P5 IMAD.IADD R94, R94, 0x1, -R4.reuse ;  /* 0x000000015e5ed824 */ /* 0x100fe400078e0a04 */
[----:B------:R-:W-:Y:S01]  /*59b0*/  VIADD R10, R0, 0x12 ;  /* 0x00000012000a7836 */ /* 0x000fe20000000000 */
[----:B------:R-:W-:Y:S01]  /*59c0*/  IABS R19, R14 ;  /* 0x0000000e00137213 */ /* 0x000fe20000000000 */
[----:B------:R-:W-:Y:S01]  /*59d0*/  IMAD.HI.U32 R6, R8, R11, RZ ;  /* 0x0000000b08067227 */ /* 0x000fe200078e00ff */
[----:B------:R-:W-:Y:S02]  /*59e0*/  ISETP.GT.U32.AND P5, PT, R4, R94, PT ;  /* 0x0000005e0400720c */ /* 0x000fe40003fa4070 */
[----:B------:R-:W-:Y:S01]  /*59f0*/  IABS R13, R10 ;  /* 0x0000000a000d7213 */ /* 0x000fe20000000000 */
[----:B------:R-:W-:Y:S01]  /*5a00*/  @!P3 IMAD.IADD R100, R100, 0x1, -R4 ;  /* 0x000000016464b824 */ /* 0x000fe200078e0a04 */
[----:B------:R-:W-:Y:S01]  /*5a10*/  ISETP.GE.AND P3, PT, R10, RZ, PT ;  /* 0x000000ff0a00720c */ /* 0x000fe20003f66270 */
[----:B------:R-:W-:-:S02]  /*5a20*/  IMAD.MOV R6, RZ, RZ, -R6 ;  /* 0x000000ffff067224 */ /* 0x000fc400078e0a06 */
[----:B------:R-:W-:-:S04]  /*5a30*/  IMAD.HI.U32 R10, R8, R19, RZ ;  /* 0x00000013080a7227 */ /* 0x000fc800078e00ff */
[----:B------:R-:W-:Y:S02]  /*5a40*/  @!P1 IMAD.IADD R126, R126, 0x1, -R4 ;  /* 0x000000017e7e9824 */ /* 0x000fe400078e0a04 */
[C---:B------:R-:W-:Y:S02]  /*5a50*/  IMAD R124, R4.reuse, R6, R11 ;  /* 0x00000006047c7224 */ /* 0x040fe400078e020b */
[----:B------:R-:W-:Y:S01]  /*5a60*/  IMAD.MOV R10, RZ, RZ, -R10 ;  /* 0x000000ffff0a7224 */ /* 0x000fe200078e0a0a */
[----:B------:R-:W-:Y:S01]  /*5a70*/  ISETP.GT.U32.AND P1, PT, R4, R126, PT ;  /* 0x0000007e0400720c */ /* 0x000fe20003f24070 */
[----:B------:R-:W-:Y:S01]  /*5a80*/  @!P2 IMAD.MOV R130, RZ, RZ, -R130 ;  /* 0x000000ffff82a224 */ /* 0x000fe200078e0a82 */
[----:B------:R-:W-:Y:S01]  /*5a90*/  ISETP.GE.AND P2, PT, R12, RZ, PT ;  /* 0x000000ff0c00720c */ /* 0x000fe20003f46270 */
[----:B------:R-:W-:Y:S02]  /*5aa0*/  VIADD R12, R0, 0x10 ;  /* 0x00000010000c7836 */ /* 0x000fe40000000000 */
[----:B------:R-:W-:Y:S01]  /*5ab0*/  @!P0 IMAD.MOV R100, RZ, RZ, -R100 ;  /* 0x000000ffff648224 */ /* 0x000fe200078e0a64 */
[----:B------:R-:W-:Y:S01]  /*5ac0*/  ISETP.GT.U32.AND P0, PT, R4, R124, PT ;  /* 0x0000007c0400720c */ /* 0x000fe20003f04070 */
[----:B------:R-:W-:Y:S01]  /*5ad0*/  @!P5 IMAD.IADD R94, R94, 0x1, -R4 ;  /* 0x000000015e5ed824 */ /* 0x000fe200078e0a04 */
[----:B------:R-:W-:Y:S01]  /*5ae0*/  ISETP.GE.AND P5, PT, R14, RZ, PT ;  /* 0x000000ff0e00720c */ /* 0x000fe20003fa6270 */
[----:B------:R-:W-:Y:S01]  /*5af0*/  IMAD R82, R4, R10, R19 ;  /* 0x0000000a04527224 */ /* 0x000fe200078e0213 */
[----:B------:R-:W-:Y:S01]  /*5b00*/  IABS R11, R12 ;  /* 0x0000000c000b7213 */ /* 0x000fe20000000000 */
[----:B------:R-:W-:-:S04]  /*5b10*/  IMAD.HI.U32 R6, R8, R13, RZ ;  /* 0x0000000d08067227 */ /* 0x000fc800078e00ff */
[----:B------:R-:W-:Y:S01]  /*5b20*/  @!P4 IMAD.MOV R94, RZ, RZ, -R94 ;  /* 0x000000ffff5ec224 */ /* 0x000fe200078e0a5e */
[----:B------:R-:W-:Y:S01]  /*5b30*/  ISETP.GT.U32.AND P4, PT, R4, R82, PT ;  /* 0x000000520400720c */ /* 0x000fe20003f84070 */
[----:B------:R-:W-:Y:S02]  /*5b40*/  IMAD.MOV R6, RZ, RZ, -R6 ;  /* 0x000000ffff067224 */ /* 0x000fe400078e0a06 */
[----:B------:R-:W-:Y:S02]  /*5b50*/  VIADD R14, R0, 0xf ;  /* 0x0000000f000e7836 */ /* 0x000fe40000000000 */
[----:B------:R-:W-:Y:S02]  /*5b60*/  IMAD R88, R4, R6, R13 ;  /* 0x0000000604587224 */ /* 0x000fe400078e020d */
[----:B------:R-:W-:Y:S01]  /*5b70*/  VIADD R16, R0, 0xe ;  /* 0x0000000e00107836 */ /* 0x000fe20000000000 */
[----:B------:R-:W-:Y:S01]  /*5b80*/  IABS R13, R14 ;  /* 0x0000000e000d7213 */ /* 0x000fe20000000000 */
[----:B------:R-:W-:-:S03]  /*5b90*/  IMAD.HI.U32 R6, R8, R11, RZ ;  /* 0x0000000b08067227 */ /* 0x000fc600078e00ff */
[----:B------:R-:W-:Y:S01]  /*5ba0*/  IABS R10, R16 ;  /* 0x00000010000a7213 */ /* 0x000fe20000000000 */
[--C-:B------:R-:W-:Y:S01]  /*5bb0*/  @!P1 IMAD.IADD R126, R126, 0x1, -R4.reuse ;  /* 0x000000017e7e9824 */ /* 0x100fe200078e0a04 */
[----:B------:R-:W-:Y:S01]  /*5bc0*/  ISETP.GT.U32.AND P1, PT, R4, R88, PT ;  /* 0x000000580400720c */ /* 0x000fe20003f24070 */
[----:B------:R-:W-:Y:S02]  /*5bd0*/  @!P0 IMAD.IADD R124, R124, 0x1, -R4 ;  /* 0x000000017c7c8824 */ /* 0x000fe400078e0a04 */
[----:B------:R-:W-:Y:S02]  /*5be0*/  IMAD.MOV R52, RZ, RZ, -R6 ;  /* 0x000000ffff347224 */ /* 0x000fe400078e0a06 */
[----:B------:R-:W-:Y:S01]  /*5bf0*/  IMAD.HI.U32 R6, R8, R13, RZ ;  /* 0x0000000d08067227 */ /* 0x000fe200078e00ff */
[----:B------:R-:W-:-:S03]  /*5c00*/  ISETP.GT.U32.AND P0, PT, R4, R124, PT ;  /* 0x0000007c0400720c */ /* 0x000fc60003f04070 */
[----:B------:R-:W-:Y:S02]  /*5c10*/  @!P4 IMAD.IADD R82, R82, 0x1, -R4 ;  /* 0x000000015252c824 */ /* 0x000fe400078e0a04 */
[C---:B------:R-:W-:Y:S02]  /*5c20*/  IMAD R52, R4.reuse, R52, R11 ;  /* 0x0000003404347224 */ /* 0x040fe400078e020b */
[----:B------:R-:W-:Y:S01]  /*5c30*/  IMAD.MOV R6, RZ, RZ, -R6 ;  /* 0x000000ffff067224 */ /* 0x000fe200078e0a06 */
[C---:B------:R-:W-:Y:S01]  /*5c40*/  ISETP.GT.U32.AND P4, PT, R4.reuse, R82, PT ;  /* 0x000000520400720c */ /* 0x040fe20003f84070 */
[----:B------:R-:W-:Y:S02]  /*5c50*/  IMAD.MOV.U32 R11, RZ, RZ, R10 ;  /* 0x000000ffff0b7224 */ /* 0x000fe400078e000a */
[----:B------:R-:W-:Y:S02]  /*5c60*/  IMAD R114, R4, R6, R13 ;  /* 0x0000000604727224 */ /* 0x000fe400078e020d */
[----:B------:R-:W-:-:S04]  /*5c70*/  IMAD.HI.U32 R6, R8, R11, RZ ;  /* 0x0000000b08067227 */ /* 0x000fc800078e00ff */
[----:B------:R-:W-:Y:S02]  /*5c80*/  @!P1 IMAD.IADD R88, R88, 0x1, -R4 ;  /* 0x0000000158589824 */ /* 0x000fe400078e0a04 */
[----:B------:R-:W-:Y:S02]  /*5c90*/  IMAD.MOV R6, RZ, RZ, -R6 ;  /* 0x000000ffff067224 */ /* 0x000fe400078e0a06 */
[----:B------:R-:W-:Y:S01]  /*5ca0*/  @!P6 IMAD.MOV R126, RZ, RZ, -R126 ;  /* 0x000000ffff7ee224 */ /* 0x000fe200078e0a7e */
[----:B------:R-:W-:Y:S01]  /*5cb0*/  ISETP.GE.AND P6, PT, R12, RZ, PT ;  /* 0x000000ff0c00720c */ /* 0x000fe20003fc6270 */
[----:B------:R-:W-:Y:S01]  /*5cc0*/  @!P0 IMAD.IADD R124, R124, 0x1, -R4 ;  /* 0x000000017c7c8824 */ /* 0x000fe200078e0a04 */
[C---:B------:R-:W-:Y:S01]  /*5cd0*/  ISETP.GT.U32.AND P1, PT, R4.reuse, R88, PT ;  /* 0x000000580400720c */ /* 0x040fe20003f24070 */
[C---:B------:R-:W-:Y:S01]  /*5ce0*/  IMAD R46, R4.reuse, R6, R11 ;  /* 0x00000006042e7224 */ /* 0x040fe200078e020b */
[----:B------:R-:W-:Y:S01]  /*5cf0*/  ISETP.GT.U32.AND P0, PT, R4, R52, PT ;  /* 0x000000340400720c */ /* 0x000fe20003f04070 */
[----:B------:R-:W-:-:S02]  /*5d00*/  VIADD R12, R0, 0xd ;  /* 0x0000000d000c7836 */ /* 0x000fc40000000000 */
[----:B------:R-:W-:Y:S01]  /*5d10*/  @!P4 IMAD.IADD R82, R82, 0x1, -R4 ;  /* 0x000000015252c824 */ /* 0x000fe200078e0a04 */
[----:B------:R-:W-:Y:S01]  /*5d20*/  ISETP.GT.U32.AND P4, PT, R4, R46, PT ;  /* 0x0000002e0400720c */ /* 0x000fe20003f84070 */
[----:B------:R-:W-:Y:S01]  /*5d30*/  @!P2 IMAD.MOV R124, RZ, RZ, -R124 ;  /* 0x000000ffff7ca224 */ /* 0x000fe200078e0a7c */
[----:B------:R-:W-:Y:S01]  /*5d40*/  IABS R10, R12 ;  /* 0x0000000c000a7213 */ /* 0x000fe20000000000 */
[----:B------:R-:W-:Y:S01]  /*5d50*/  @!P5 IMAD.MOV R82, RZ, RZ, -R82 ;  /* 0x000000ffff52d224 */ /* 0x000fe200078e0a52 */
[----:B------:R-:W-:Y:S01]  /*5d60*/  ISETP.GE.AND P2, PT, R14, RZ, PT ;  /* 0x000000ff0e00720c */ /* 0x000fe20003f46270 */
[----:B------:R-:W-:Y:S01]  /*5d70*/  IMAD R5, R5, UR4, RZ ;  /* 0x0000000405057c24 */ /* 0x000fe2000f8e02ff */
[----:B------:R-:W-:Y:S01]  /*5d80*/  ISETP.GE.AND P5, PT, R12, RZ, PT ;  /* 0x000000ff0c00720c */ /* 0x000fe20003fa6270 */
[----:B------:R-:W-:Y:S01]  /*5d90*/  IMAD.MOV.U32 R11, RZ, RZ, R10 ;  /* 0x000000ffff0b7224 */ /* 0x000fe200078e000a */
[----:B------:R-:W-:Y:S01]  /*5da0*/  ULDC.64 UR4, c[0x0][0x210] ;  /* 0x0000840000047ab9 */ /* 0x000fe20000000a00 */
[--C-:B------:R-:W-:Y:S01]  /*5db0*/  @!P1 IMAD.IADD R88, R88, 0x1, -R4.reuse ;  /* 0x0000000158589824 */ /* 0x100fe200078e0a04 */
[----:B------:R-:W-:Y:S01]  /*5dc0*/  ISETP.GT.U32.AND P1, PT, R4, R114, PT ;  /* 0x000000720400720c */ /* 0x000fe20003f24070 */
[----:B------:R-:W-:-:S02]  /*5dd0*/  @!P0 IMAD.IADD R52, R52, 0x1, -R4 ;  /* 0x0000000134348824 */ /* 0x000fc400078e0a04 */
[----:B------:R-:W-:Y:S02]  /*5de0*/  VIADD R10, R0, 0xc ;  /* 0x0000000c000a7836 */ /* 0x000fe40000000000 */
        /* <DEDUP_REMOVED lines=10> */
[----:B------:R-:W-:Y:S02]  /*5e90*/  IMAD.MOV R6, RZ, RZ, -R6 ;  /* 0x000000ffff067224 */ /* 0x000fe400078e0a06 */
[----:B------:R-:W-:Y:S01]  /*5ea0*/  @!P0 IMAD.IADD R52, R52, 0x1, -R4 ;  /* 0x0000000134348824 */ /* 0x000fe200078e0a04 */
[----:B------:R-:W-:Y:S01]  /*5eb0*/  ISETP.GE.AND P0, PT, R10, RZ, PT ;  /* 0x000000ff0a00720c */ /* 0x000fe20003f06270 */
[C---:B------:R-:W-:Y:S02]  /*5ec0*/  IMAD R40, R4.reuse, R6, R13 ;  /* 0x0000000604287224 */ /* 0x040fe400078e020d */
[----:B------:R-:W-:Y:S01]  /*5ed0*/  @!P6 IMAD.MOV R52, RZ, RZ, -R52 ;  /* 0x000000ffff34e224 */ /* 0x000fe200078e0a34 */
[----:B------:R-:W-:Y:S01]  /*5ee0*/  ISETP.GT.U32.AND P6, PT, R4, R110, PT ;  /* 0x0000006e0400720c */ /* 0x000fe20003fc4070 */
[----:B------:R-:W-:Y:S01]  /*5ef0*/  @!P4 IMAD.IADD R46, R46, 0x1, -R4 ;  /* 0x000000012e2ec824 */ /* 0x000fe200078e0a04 */
[----:B------:R-:W-:Y:S01]  /*5f00*/  ISETP.GT.U32.AND P4, PT, R4, R40, PT ;  /* 0x000000280400720c */ /* 0x000fe20003f84070 */
[----:B------:R-:W-:-:S02]  /*5f10*/  VIADD R10, R0, 0xb ;  /* 0x0000000b000a7836 */ /* 0x000fc40000000000 */
[----:B------:R-:W-:Y:S02]  /*5f20*/  @!P1 IMAD.IADD R114, R114, 0x1, -R4 ;  /* 0x0000000172729824 */ /* 0x000fe400078e0a04 */
[----:B------:R-:W-:Y:S01]  /*5f30*/  VIADD R11, R0, 0xa ;  /* 0x0000000a000b7836 */ /* 0x000fe20000000000 */
[----:B------:R-:W-:Y:S01]  /*5f40*/  ISETP.GE.AND P1, PT, R10, RZ, PT ;  /* 0x000000ff0a00720c */ /* 0x000fe20003f26270 */
[----:B------:R-:W-:Y:S01]  /*5f50*/  @!P2 IMAD.MOV R114, RZ, RZ, -R114 ;  /* 0x000000ffff72a224 */ /* 0x000fe200078e0a72 */
[----:B------:R-:W-:Y:S01]  /*5f60*/  IABS R10, R10 ;  /* 0x0000000a000a7213 */ /* 0x000fe20000000000 */
[----:B------:R-:W-:Y:S01]  /*5f70*/  VIADD R12, R0, 0x9 ;  /* 0x00000009000c7836 */ /* 0x000fe20000000000 */
[----:B------:R-:W-:Y:S01]  /*5f80*/  IABS R19, R11 ;  /* 0x0000000b00137213 */ /* 0x000fe20000000000 */
[--C-:B------:R-:W-:Y:S01]  /*5f90*/  @!P6 IMAD.IADD R110, R110, 0x1, -R4.reuse ;  /* 0x000000016e6ee824 */ /* 0x100fe200078e0a04 */
[----:B------:R-:W-:Y:S01]  /*5fa0*/  ISETP.GE.AND P6, PT, R11, RZ, PT ;  /* 0x000000ff0b00720c */ /* 0x000fe20003fc6270 */
[----:B------:R-:W-:Y:S01]  /*5fb0*/  @!P4 IMAD.IADD R40, R40, 0x1, -R4 ;  /* 0x000000012828c824 */ /* 0x000fe200078e0a04 */
[----:B------:R-:W-:Y:S01]  /*5fc0*/  IABS R23, R12 ;  /* 0x0000000c00177213 */ /* 0x000fe20000000000 */
[----:B------:R-:W-:Y:S01]  /*5fd0*/  IMAD.MOV.U32 R13, RZ, RZ, R10 ;  /* 0x000000ffff0d7224 */ /* 0x000fe200078e000a */
[----:B------:R-:W-:Y:S01]  /*5fe0*/  ISETP.GT.U32.AND P2, PT, R4, R110, PT ;  /* 0x0000006e0400720c */ /* 0x000fe20003f44070 */
[----:B------:R-:W-:Y:S01]  /*5ff0*/  IMAD.HI.U32 R10, R8, R19, RZ ;  /* 0x00000013080a7227 */ /* 0x000fe200078e00ff */
[----:B------:R-:W-:-:S03]  /*6000*/  ISETP.GT.U32.AND P4, PT, R4, R40, PT ;  /* 0x000000280400720c */ /* 0x000fc60003f84070 */
[----:B------:R-:W-:-:S04]  /*6010*/  IMAD.HI.U32 R6, R8, R13, RZ ;  /* 0x0000000d08067227 */ /* 0x000fc800078e00ff */
[----:B------:R-:W-:Y:S02]  /*6020*/  IMAD.MOV R6, RZ, RZ, -R6 ;  /* 0x000000ffff067224 */ /* 0x000fe400078e0a06 */
[----:B------:R-:W-:Y:S02]  /*6030*/  IMAD.MOV R10, RZ, RZ, -R10 ;  /* 0x000000ffff0a7224 */ /* 0x000fe400078e0a0a */
[C---:B------:R-:W-:Y:S02]  /*6040*/  IMAD R108, R4.reuse, R6, R13 ;  /* 0x00000006046c7224 */ /* 0x040fe400078e020d */
[----:B------:R-:W-:Y:S01]  /*6050*/  IMAD R34, R4, R10, R19 ;  /* 0x0000000a04227224 */ /* 0x000fe200078e0213 */
[----:B------:R-:W-:Y:S01]  /*6060*/  IABS R19, R31 ;  /* 0x0000001f00137213 */ /* 0x000fe20000000000 */
[--C-:B------:R-:W-:Y:S01]  /*6070*/  @!P2 IMAD.IADD R110, R110, 0x1, -R4.reuse ;  /* 0x000000016e6ea824 */ /* 0x100fe200078e0a04 */
[----:B------:R-:W-:Y:S01]  /*6080*/  ISETP.GT.U32.AND P2, PT, R4, R108, PT ;  /* 0x0000006c0400720c */ /* 0x000fe20003f44070 */
[----:B------:R-:W-:Y:S01]  /*6090*/  @!P4 IMAD.IADD R40, R40, 0x1, -R4 ;  /* 0x000000012828c824 */ /* 0x000fe200078e0a04 */
[----:B------:R-:W-:Y:S01]  /*60a0*/  ISETP.GT.U32.AND P4, PT, R4, R34, PT ;  /* 0x000000220400720c */ /* 0x000fe20003f84070 */
[----:B------:R-:W-:-:S04]  /*60b0*/  IMAD.HI.U32 R11, R8, R23, RZ ;  /* 0x00000017080b7227 */ /* 0x000fc800078e00ff */
[----:B------:R-:W-:-:S04]  /*60c0*/  IMAD.HI.U32 R6, R8, R19, RZ ;  /* 0x0000001308067227 */ /* 0x000fc800078e00ff */
[----:B------:R-:W-:Y:S02]  /*60d0*/  IMAD.MOV R11, RZ, RZ, -R11 ;  /* 0x000000ffff0b7224 */ /* 0x000fe400078e0a0b */
[--C-:B------:R-:W-:Y:S02]  /*60e0*/  @!P2 IMAD.IADD R108, R108, 0x1, -R4.reuse ;  /* 0x000000016c6ca824 */ /* 0x100fe400078e0a04 */
[----:B------:R-:W-:Y:S02]  /*60f0*/  @!P4 IMAD.IADD R34, R34, 0x1, -R4 ;  /* 0x000000012222c824 */ /* 0x000fe400078e0a04 */
[----:B------:R-:W-:Y:S01]  /*6100*/  IMAD.MOV R6, RZ, RZ, -R6 ;  /* 0x000000ffff067224 */ /* 0x000fe200078e0a06 */
[C---:B------:R-:W-:Y:S01]  /*6110*/  ISETP.GT.U32.AND P2, PT, R4.reuse, R108, PT ;  /* 0x0000006c0400720c */ /* 0x040fe20003f44070 */
[C---:B------:R-:W-:Y:S01]  /*6120*/  IMAD R104, R4.reuse, R11, R23 ;  /* 0x0000000b04687224 */ /* 0x040fe200078e0217 */
[C---:B------:R-:W-:Y:S01]  /*6130*/  ISETP.GT.U32.AND P4, PT, R4.reuse, R34, PT ;  /* 0x000000220400720c */ /* 0x040fe20003f84070 */
[----:B------:R-:W-:Y:S01]  /*6140*/  IMAD R28, R4, R6, R19 ;  /* 0x00000006041c7224 */ /* 0x000fe200078e0213 */
[----:B------:R-:W-:Y:S01]  /*6150*/  IABS R23, R33 ;  /* 0x0000002100177213 */ /* 0x000fe20000000000 */
[----:B------:R-:W-:Y:S01]  /*6160*/  @!P3 IMAD.MOV R88, RZ, RZ, -R88 ;  /* 0x000000ffff58b224 */ /* 0x000fe200078e0a58 */
[----:B------:R-:W-:Y:S01]  /*6170*/  ISETP.GE.AND P3, PT, R16, RZ, PT ;  /* 0x000000ff1000720c */ /* 0x000fe20003f66270 */
[----:B------:R-:W-:-:S04]  /*6180*/  IMAD.HI.U32 R11, R8, R25, RZ ;  /* 0x00000019080b7227 */ /* 0x000fc800078e00ff */
[----:B------:R-:W-:-:S04]  /*6190*/  IMAD.HI.U32 R10, R8, R23, RZ ;  /* 0x00000017080a7227 */ /* 0x000fc800078e00ff */
[--C-:B------:R-:W-:Y:S01]  /*61a0*/  @!P2 IMAD.IADD R108, R108, 0x1, -R4.reuse ;  /* 0x000000016c6ca824 */ /* 0x100fe200078e0a04 */
[----:B------:R-:W-:Y:S01]  /*61b0*/  ISETP.GT.U32.AND P2, PT, R4, R104, PT ;  /* 0x000000680400720c */ /* 0x000fe20003f44070 */
[----:B------:R-:W-:Y:S01]  /*61c0*/  @!P4 IMAD.IADD R34, R34, 0x1, -R4 ;  /* 0x000000012222c824 */ /* 0x000fe200078e0a04 */
[C---:B------:R-:W-:Y:S01]  /*61d0*/  ISETP.GT.U32.AND P4, PT, R4.reuse, R28, PT ;  /* 0x0000001c0400720c */ /* 0x040fe20003f84070 */
[----:B------:R-:W-:Y:S02]  /*61e0*/  IMAD.MOV R10, RZ, RZ, -R10 ;  /* 0x000000ffff0a7224 */ /* 0x000fe400078e0a0a */
[----:B------:R-:W-:Y:S02]  /*61f0*/  IMAD.MOV R11, RZ, RZ, -R11 ;  /* 0x000000ffff0b7224 */ /* 0x000fe400078e0a0b */
[C---:B------:R-:W-:Y:S02]  /*6200*/  IMAD R102, R4.reuse, R10, R23 ;  /* 0x0000000a04667224 */ /* 0x040fe400078e0217 */
[----:B------:R-:W-:-:S02]  /*6210*/  IMAD R22, R4, R11, R25 ;  /* 0x0000000b04167224 */ /* 0x000fc400078e0219 */
[----:B------:R-:W-:Y:S01]  /*6220*/  @!P3 IMAD.MOV R46, RZ, RZ, -R46 ;  /* 0x000000ffff2eb224 */ /* 0x000fe200078e0a2e */
[----:B------:R-:W-:Y:S01]  /*6230*/  ISETP.GE.AND P3, PT, R12, RZ, PT ;  /* 0x000000ff0c00720c */ /* 0x000fe20003f66270 */
[--C-:B------:R-:W-:Y:S01]  /*6240*/  @!P2 IMAD.IADD R104, R104, 0x1, -R4.reuse ;  /* 0x000000016868a824 */ /* 0x100fe200078e0a04 */
[----:B------:R-:W-:Y:S01]  /*6250*/  ISETP.GT.U32.AND P2, PT, R4, R102, PT ;  /* 0x000000660400720c */ /* 0x000fe20003f44070 */
[----:B------:R-:W-:Y:S01]  /*6260*/  @!P4 IMAD.IADD R28, R28, 0x1, -R4 ;  /* 0x000000011c1cc824 */ /* 0x000fe200078e0a04 */
[----:B------:R-:W-:Y:S01]  /*6270*/  ISETP.GT.U32.AND P4, PT, R4, R22, PT ;  /* 0x000000160400720c */ /* 0x000fe20003f84070 */
[----:B------:R-:W-:-:S04]  /*6280*/  IMAD.HI.U32 R12, R8, R27, RZ ;  /* 0x0000001b080c7227 */ /* 0x000fc800078e00ff */
[C---:B------:R-:W-:Y:S02]  /*6290*/  VIADD R16, R0.reuse, 0x4 ;  /* 0x0000000400107836 */ /* 0x040fe40000000000 */
[----:B------:R-:W-:Y:S02]  /*62a0*/  IMAD.MOV R12, RZ, RZ, -R12 ;  /* 0x000000ffff0c7224 */ /* 0x000fe400078e0a0c */
[----:B------:R-:W-:Y:S01]  /*62b0*/  VIADD R19, R0, 0x3 ;  /* 0x0000000300137836 */ /* 0x000fe20000000000 */
[----:B------:R-:W-:Y:S01]  /*62c0*/  IABS R29, R16 ;  /* 0x00000010001d7213 */ /* 0x000fe20000000000 */
[----:B------:R-:W-:Y:S02]  /*62d0*/  IMAD R18, R4, R12, R27 ;  /* 0x0000000c04127224 */ /* 0x000fe400078e021b */
[--C-:B------:R-:W-:Y:S01]  /*62e0*/  @!P2 IMAD.IADD R102, R102, 0x1, -R4.reuse ;  /* 0x000000016666a824 */ /* 0x100fe200078e0a04 */
[----:B------:R-:W-:Y:S01]  /*62f0*/  IABS R11, R19 ;  /* 0x00000013000b7213 */ /* 0x000fe20000000000 */
[----:B------:R-:W-:Y:S01]  /*6300*/  @!P4 IMAD.IADD R22, R22, 0x1, -R4 ;  /* 0x000000011616c824 */ /* 0x000fe200078e0a04 */
[----:B------:R-:W-:Y:S01]  /*6310*/  ISETP.GT.U32.AND P2, PT, R4, R18, PT ;  /* 0x000000120400720c */ /* 0x000fe20003f44070 */
[----:B------:R-:W-:Y:S01]  /*6320*/  IMAD.HI.U32 R13, R8, R29, RZ ;  /* 0x0000001d080d7227 */ /* 0x000fe200078e00ff */
[----:B------:R-:W-:-:S03]  /*6330*/  ISETP.GT.U32.AND P4, PT, R4, R28, PT ;  /* 0x0000001c0400720c */ /* 0x000fc60003f84070 */
[----:B------:R-:W-:Y:S02]  /*6340*/  VIADD R27, R0, 0x1 ;  /* 0x00000001001b7836 */ /* 0x000fe40000000000 */
[----:B------:R-:W-:-:S03]  /*6350*/  IMAD.HI.U32 R6, R8, R11, RZ ;  /* 0x0000000b08067227 */ /* 0x000fc600078e00ff */
[----:B------:R-:W-:Y:S01]  /*6360*/  IABS R14, R27 ;  /* 0x0000001b000e7213 */ /* 0x000fe20000000000 */
[----:B------:R-:W-:Y:S02]  /*6370*/  IMAD.MOV R13, RZ, RZ, -R13 ;  /* 0x000000ffff0d7224 */ /* 0x000fe400078e0a0d */
[----:B------:R-:W-:Y:S02]  /*6380*/  VIADD R23, R0, 0x2 ;  /* 0x0000000200177836 */ /* 0x000fe40000000000 */
[----:B------:R-:W-:Y:S02]  /*6390*/  IMAD.MOV R12, RZ, RZ, -R6 ;  /* 0x000000ffff0c7224 */ /* 0x000fe400078e0a06 */
[C---:B------:R-:W-:Y:S01]  /*63a0*/  IMAD R96, R4.reuse, R13, R29 ;  /* 0x0000000d04607224 */ /* 0x040fe200078e021d */
[----:B------:R-:W-:Y:S01]  /*63b0*/  IABS R13, R23 ;  /* 0x00000017000d7213 */ /* 0x000fe20000000000 */
[C---:B------:R-:W-:Y:S02]  /*63c0*/  IMAD R12, R4.reuse, R12, R11 ;  /* 0x0000000c040c7224 */ /* 0x040fe400078e020b */
[----:B------:R-:W-:Y:S01]  /*63d0*/  IMAD.MOV.U32 R11, RZ, RZ, R14 ;  /* 0x000000ffff0b7224 */ /* 0x000fe200078e000e */
[----:B------:R-:W-:Y:S01]  /*63e0*/  SHF.R.S32.HI R14, RZ, 0x1f, R3 ;  /* 0x0000001fff0e7819 */ /* 0x000fe20000011403 */
[----:B------:R-:W-:Y:S01]  /*63f0*/  @!P5 IMAD.MOV R110, RZ, RZ, -R110 ;  /* 0x000000ffff6ed224 */ /* 0x000fe200078e0a6e */
[----:B------:R-:W-:Y:S01]  /*6400*/  ISETP.GT.U32.AND P5, PT, R4, R104, PT ;  /* 0x000000680400720c */ /* 0x000fe20003fa4070 */
[----:B------:R-:W-:Y:S01]  /*6410*/  @!P2 IMAD.IADD R18, R18, 0x1, -R4 ;  /* 0x000000011212a824 */ /* 0x000fe200078e0a04 */
[----:B--2---:R-:W-:Y:S01]  /*6420*/  LEA.HI R0, R14, R3, RZ, 0x8 ;  /* 0x000000030e007211 */ /* 0x004fe200078f40ff */
[----:B------:R-:W-:Y:S01]  /*6430*/  @!P0 IMAD.MOV R40, RZ, RZ, -R40 ;  /* 0x000000ffff288224 */ /* 0x000fe200078e0a28 */
[----:B------:R-:W-:Y:S01]  /*6440*/  ISETP.GT.U32.AND P0, PT, R4, R102, PT ;  /* 0x000000660400720c */ /* 0x000fe20003f04070 */
[----:B------:R-:W-:Y:S01]  /*6450*/  @!P4 IMAD.IADD R28, R28, 0x1, -R4 ;  /* 0x000000011c1cc824 */ /* 0x000fe200078e0a04 */
[----:B------:R-:W-:Y:S01]  /*6460*/  ISETP.GT.U32.AND P4, PT, R4, R12, PT ;  /* 0x0000000c0400720c */ /* 0x000fe20003f84070 */
[----:B------:R-:W-:Y:S01]  /*6470*/  IMAD.HI.U32 R10, R8, R13, RZ ;  /* 0x0000000d080a7227 */ /* 0x000fe200078e00ff */
[----:B------:R-:W-:Y:S01]  /*6480*/  ISETP.GT.U32.AND P2, PT, R4, R18, PT ;  /* 0x000000120400720c */ /* 0x000fe20003f44070 */
[----:B------:R0:W-:Y:S02]  /*6490*/  STL [R1+0x28], R0 ;  /* 0x0000280001007387 */ /* 0x0001e40000100800 */
[----:B------:R-:W-:-:S04]  /*64a0*/  IMAD.HI.U32 R8, R8, R11, RZ ;  /* 0x0000000b08087227 */ /* 0x000fc800078e00ff */
[----:B------:R-:W-:Y:S02]  /*64b0*/  IMAD.MOV R10, RZ, RZ, -R10 ;  /* 0x000000ffff0a7224 */ /* 0x000fe400078e0a0a */
[----:B------:R-:W-:Y:S02]  /*64c0*/  IMAD.MOV R8, RZ, RZ, -R8 ;  /* 0x000000ffff087224 */ /* 0x000fe400078e0a08 */
[C---:B------:R-:W-:Y:S02]  /*64d0*/  IMAD R10, R4.reuse, R10, R13 ;  /* 0x0000000a040a7224 */ /* 0x040fe400078e020d */
[----:B------:R-:W-:Y:S02]  /*64e0*/  IMAD R8, R4, R8, R11 ;  /* 0x0000000804087224 */ /* 0x000fe400078e020b */
[--C-:B------:R-:W-:Y:S01]  /*64f0*/  @!P5 IMAD.IADD R104, R104, 0x1, -R4.reuse ;  /* 0x000000016868d824 */ /* 0x100fe200078e0a04 */
[----:B------:R-:W-:Y:S01]  /*6500*/  ISETP.GT.U32.AND P5, PT, R4, R96, PT ;  /* 0x000000600400720c */ /* 0x000fe20003fa4070 */
[--C-:B------:R-:W-:Y:S01]  /*6510*/  @!P0 IMAD.IADD R102, R102, 0x1, -R4.reuse ;  /* 0x0000000166668824 */ /* 0x100fe200078e0a04 */
[----:B------:R-:W-:Y:S01]  /*6520*/  ISETP.GT.U32.AND P0, PT, R4, R10, PT ;  /* 0x0000000a0400720c */ /* 0x000fe20003f04070 */
[--C-:B------:R-:W-:Y:S01]  /*6530*/  @!P4 IMAD.IADD R12, R12, 0x1, -R4.reuse ;  /* 0x000000010c0cc824 */ /* 0x100fe200078e0a04 */
[----:B------:R-:W-:Y:S01]  /*6540*/  ISETP.GT.U32.AND P4, PT, R4, R8, PT ;  /* 0x000000080400720c */ /* 0x000fe20003f84070 */
[----:B------:R-:W-:Y:S01]  /*6550*/  @!P2 IMAD.IADD R18, R18, 0x1, -R4 ;  /* 0x000000011212a824 */ /* 0x000fe200078e0a04 */
[----:B------:R-:W-:Y:S01]  /*6560*/  ISETP.GE.AND P2, PT, R33, RZ, PT ;  /* 0x000000ff2100720c */ /* 0x000fe20003f46270 */
[----:B------:R-:W-:Y:S01]  /*6570*/  @!P1 IMAD.MOV R108, RZ, RZ, -R108 ;  /* 0x000000ffff6c9224 */ /* 0x000fe200078e0a6c */
[----:B------:R-:W-:Y:S01]  /*6580*/  ISETP.GT.U32.AND P1, PT, R4, R22, PT ;  /* 0x000000160400720c */ /* 0x000fe20003f24070 */
[----:B------:R-:W-:-:S02]  /*6590*/  @!P6 IMAD.MOV R34, RZ, RZ, -R34 ;  /* 0x000000ffff22e224 */ /* 0x000fc400078e0a22 */
[----:B------:R-:W-:Y:S01]  /*65a0*/  @!P3 IMAD.MOV R104, RZ, RZ, -R104 ;  /* 0x000000ffff68b224 */ /* 0x000fe200078e0a68 */
[----:B------:R-:W-:Y:S01]  /*65b0*/  ISETP.GT.U32.AND P3, PT, R4, R12, PT ;  /* 0x0000000c0400720c */ /* 0x000fe20003f64070 */
[--C-:B------:R-:W-:Y:S01]  /*65c0*/  @!P5 IMAD.IADD R96, R96, 0x1, -R4.reuse ;  /* 0x000000016060d824 */ /* 0x100fe200078e0a04 */
[----:B------:R-:W-:Y:S01]  /*65d0*/  ISETP.GE.AND P5, PT, R35, RZ, PT ;  /* 0x000000ff2300720c */ /* 0x000fe20003fa6270 */
[--C-:B------:R-:W-:Y:S02]  /*65e0*/  @!P0 IMAD.IADD R10, R10, 0x1, -R4.reuse ;  /* 0x000000010a0a8824 */ /* 0x100fe400078e0a04 */
[----:B------:R-:W-:Y:S01]  /*65f0*/  @!P4 IMAD.IADD R8, R8, 0x1, -R4 ;  /* 0x000000010808c824 */ /* 0x000fe200078e0a04 */
[C---:B------:R-:W-:Y:S01]  /*6600*/  ISETP.GT.U32.AND P0, PT, R4.reuse, R96, PT ;  /* 0x000000600400720c */ /* 0x040fe20003f04070 */
[----:B------:R-:W-:Y:S01]  /*6610*/  @!P2 IMAD.MOV R102, RZ, RZ, -R102 ;  /* 0x000000ffff66a224 */ /* 0x000fe200078e0a66 */
[C---:B------:R-:W-:Y:S01]  /*6620*/  ISETP.GT.U32.AND P6, PT, R4.reuse, R10, PT ;  /* 0x0000000a0400720c */ /* 0x040fe20003fc4070 */
[----:B------:R-:W-:Y:S01]  /*6630*/  IMAD.SHL.U32 R3, R201, 0x10, RZ ;  /* 0x00000010c9037824 */ /* 0x000fe200078e00ff */
[----:B------:R-:W-:Y:S01]  /*6640*/  ISETP.GT.U32.AND P2, PT, R4, R8, PT ;  /* 0x000000080400720c */ /* 0x000fe20003f44070 */
[--C-:B------:R-:W-:Y:S01]  /*6650*/  @!P1 IMAD.IADD R22, R22, 0x1, -R4.reuse ;  /* 0x0000000116169824 */ /* 0x100fe200078e0a04 */
[----:B------:R-:W-:Y:S01]  /*6660*/  ISETP.GE.AND P1, PT, R31, RZ, PT ;  /* 0x000000ff1f00720c */ /* 0x000fe20003f26270 */
[----:B------:R-:W-:Y:S01]  /*6670*/  @!P3 IMAD.IADD R12, R12, 0x1, -R4 ;  /* 0x000000010c0cb824 */ /* 0x000fe200078e0a04 */
[----:B0-----:R-:W-:Y:S01]  /*6680*/  LOP3.LUT R0, R3, 0x70, RZ, 0xc0, !PT ;  /* 0x0000007003007812 */ /* 0x001fe200078ec0ff */
[----:B------:R-:W-:Y:S01]  /*6690*/  @!P5 IMAD.MOV R22, RZ, RZ, -R22 ;  /* 0x000000ffff16d224 */ /* 0x000fe200078e0a16 */
[----:B------:R-:W-:Y:S01]  /*66a0*/  IADD3 R3, P5, R5, UR4, RZ ;  /* 0x0000000405037c10 */ /* 0x000fe2000ffbe0ff */
[----:B------:R-:W-:Y:S01]  /*66b0*/  IMAD R6, RZ, RZ, -UR16 ;  /* 0x80000010ff067e24 */ /* 0x000fe2000f8e02ff */
[----:B------:R-:W-:Y:S01]  /*66c0*/  ISETP.GE.AND P3, PT, R23, RZ, PT ;  /* 0x000000ff1700720c */ /* 0x000fe20003f66270 */
[--C-:B------:R-:W-:Y:S01]  /*66d0*/  @!P0 IMAD.IADD R96, R96, 0x1, -R4.reuse ;  /* 0x0000000160608824 */ /* 0x100fe200078e0a04 */
[----:B------:R-:W-:Y:S01]  /*66e0*/  ISETP.GE.AND P0, PT, R19, RZ, PT ;  /* 0x000000ff1300720c */ /* 0x000fe20003f06270 */
[--C-:B------:R-:W-:Y:S01]  /*66f0*/  @!P6 IMAD.IADD R10, R10, 0x1, -R4.reuse ;  /* 0x000000010a0ae824 */ /* 0x100fe200078e0a04 */
[----:B------:R0:W-:Y:S01]  /*6700*/  STL [R1+0xe0c], R0 ;  /* 0x000e0c0001007387 */ /* 0x0001e20000100800 */
[----:B------:R-:W-:Y:S01]  /*6710*/  @!P2 IMAD.IADD R8, R8, 0x1, -R4 ;  /* 0x000000010808a824 */ /* 0x000fe200078e0a04 */
[----:B------:R-:W-:Y:S01]  /*6720*/  SHF.R.U32.HI R4, RZ, 0x6, R201 ;  /* 0x00000006ff047819 */ /* 0x000fe200000116c9 */
[----:B------:R-:W-:Y:S01]  /*6730*/  IMAD R11, R2, 0x80, R0 ;  /* 0x00000080020b7824 */ /* 0x000fe200078e0200 */
[----:B------:R-:W-:Y:S01]  /*6740*/  LEA.HI.X.SX32 R2, R5, UR5, 0x1, P5 ;  /* 0x0000000505027c11 */ /* 0x000fe2000a8f0eff */
[----:B------:R-:W-:Y:S01]  /*6750*/  @!P1 IMAD.MOV R28, RZ, RZ, -R28 ;  /* 0x000000ffff1c9224 */ /* 0x000fe200078e0a1c */
[----:B------:R-:W-:Y:S01]  /*6760*/  SGXT.U32 R4, R4, 0x1 ;  /* 0x000000010404781a */ /* 0x000fe20000000000 */
[----:B------:R-:W-:Y:S01]  /*6770*/  ULDC.64 UR4, c[0x0][0x218] ;  /* 0x0000860000047ab9 */ /* 0x000fe20000000a00 */
[----:B------:R-:W-:Y:S01]  /*6780*/  ISETP.GE.AND P1, PT, R24, RZ, PT ;  /* 0x000000ff1800720c */ /* 0x000fe20003f26270 */
[----:B------:R-:W-:Y:S01]  /*6790*/  @!P3 IMAD.MOV R10, RZ, RZ, -R10 ;  /* 0x000000ffff0ab224 */ /* 0x000fe200078e0a0a */
[----:B------:R-:W-:Y:S01]  /*67a0*/  LOP3.LUT R11, R11, R4, RZ, 0xfc, !PT ;  /* 0x000000040b0b7212 */ /* 0x000fe200078efcff */
[----:B------:R-:W-:Y:S01]  /*67b0*/  IMAD.WIDE R4, R4, UR16, RZ ;  /* 0x0000001004047c25 */ /* 0x000fe2000f8e02ff */
[----:B------:R-:W-:-:S02]  /*67c0*/  ISETP.GE.AND P4, PT, R16, RZ, PT ;  /* 0x000000ff1000720c */ /* 0x000fc40003f86270 */
[----:B------:R-:W-:Y:S01]  /*67d0*/  ISETP.GE.AND P6, PT, R27, RZ, PT ;  /* 0x000000ff1b00720c */ /* 0x000fe20003fc6270 */
[----:B------:R-:W-:Y:S01]  /*67e0*/  @!P0 IMAD.MOV R12, RZ, RZ, -R12 ;  /* 0x000000ffff0c8224 */ /* 0x000fe200078e0a0c */
[----:B0-----:R-:W-:Y:S01]  /*67f0*/  IADD3 R0, P0, R4, R3, RZ ;  /* 0x0000000304007210 */ /* 0x001fe20007f1e0ff */
[----:B------:R0:W-:Y:S01]  /*6800*/  STL [R1+0xe14], R11 ;  /* 0x000e140b01007387 */ /* 0x0001e20000100800 */
[----:B------:R-:W-:Y:S01]  /*6810*/  ISETP.NE.AND P2, PT, R91, RZ, PT ;  /* 0x000000ff5b00720c */ /* 0x000fe20003f45270 */
[C---:B------:R-:W-:Y:S01]  /*6820*/  IMAD R152, R6.reuse, 0x2, R76 ;  /* 0x0000000206987824 */ /* 0x040fe200078e024c */
[----:B------:R-:W-:Y:S01]  /*6830*/  LOP3.LUT R91, RZ, R91, RZ, 0x33, !PT ;  /* 0x0000005bff5b7212 */ /* 0x000fe200078e33ff */
[----:B------:R1:W-:Y:S01]  /*6840*/  STL [R1+0xc40], R0 ;  /* 0x000c400001007387 */ /* 0x0003e20000100800 */
[----:B------:R-:W-:Y:S02]  /*6850*/  IMAD.X R4, R5, 0x1, R2, P0 ;  /* 0x0000000105047824 */ /* 0x000fe400000e0602 */
[----:B------:R-:W-:Y:S01]  /*6860*/  SEL R95, R91, R12, !P2 ;  /* 0x0000000c5b5f7207 */ /* 0x000fe20005000000 */
[----:B------:R-:W-:Y:S01]  /*6870*/  @!P1 IMAD.MOV R18, RZ, RZ, -R18 ;  /* 0x000000ffff129224 */ /* 0x000fe200078e0a12 */
[C---:B------:R-:W-:Y:S01]  /*6880*/  LEA.HI R12, R201.reuse, 0xee, RZ, 0x1a ;  /* 0x000000eec90c7811 */ /* 0x040fe200078fd0ff */
[----:B------:R2:W-:Y:S01]  /*6890*/  STL [R1+0xc3c], R4 ;  /* 0x000c3c0401007387 */ /* 0x0005e20000100800 */
[----:B0-----:R-:W-:Y:S01]  /*68a0*/  LEA.HI R11, R201, 0xde, RZ, 0x1a ;  /* 0x000000dec90b7811 */ /* 0x001fe200078fd0ff */
[----:B------:R-:W-:Y:S01]  /*68b0*/  @!P4 IMAD.MOV R96, RZ, RZ, -R96 ;  /* 0x000000ffff60c224 */ /* 0x000fe200078e0a60 */
[C---:B------:R-:W-:Y:S01]  /*68c0*/  SEL R29, R91.reuse, R30, !P2 ;  /* 0x0000001e5b1d7207 */ /* 0x040fe20005000000 */
[----:B-1----:R-:W0:Y:S01]  /*68d0*/  LDC R0, c[0x0][0x23c] ;  /* 0x00008f00ff007b82 */ /* 0x002e220000000800 */
[C---:B------:R-:W-:Y:S01]  /*68e0*/  SEL R123, R91.reuse, R88, !P2 ;  /* 0x000000585b7b7207 */ /* 0x040fe20005000000 */
[----:B------:R-:W-:Y:S01]  /*68f0*/  @!P6 IMAD.MOV R8, RZ, RZ, -R8 ;  /* 0x000000ffff08e224 */ /* 0x000fe200078e0a08 */
[C---:B------:R-:W-:Y:S01]  /*6900*/  SEL R30, R91.reuse, R32, !P2 ;  /* 0x000000205b1e7207 */ /* 0x040fe20005000000 */
[----:B------:R-:W-:Y:S01]  /*6910*/  IMAD R26, R6, 0x2, R152 ;  /* 0x00000002061a7824 */ /* 0x000fe200078e0298 */
[----:B------:R-:W-:-:S02]  /*6920*/  SEL R33, R91, R42, !P2 ;  /* 0x0000002a5b217207 */ /* 0x000fc40005000000 */
[----:B--2---:R-:W-:Y:S01]  /*6930*/  LEA.HI R4, R201, 0x8e, RZ, 0x1a ;  /* 0x0000008ec9047811 */ /* 0x004fe200078fd0ff */
[----:B------:R-:W-:Y:S01]  /*6940*/  IMAD R20, R6, 0x2, R26 ;  /* 0x0000000206147824 */ /* 0x000fe200078e021a */
[----:B------:R-:W-:Y:S01]  /*6950*/  SEL R101, R91, R22, !P2 ;  /* 0x000000165b657207 */ /* 0x000fe20005000000 */
[----:B------:R-:W-:Y:S01]  /*6960*/  IMAD R22, R15, UR16, RZ ;  /* 0x000000100f167c24 */ /* 0x000fe2000f8e02ff */
[C---:B------:R-:W-:Y:S01]  /*6970*/  SEL R32, R91.reuse, R38, !P2 ;  /* 0x000000265b207207 */ /* 0x040fe20005000000 */
[----:B------:R-:W-:Y:S01]  /*6980*/  IMAD R88, R4, UR16, RZ ;  /* 0x0000001004587c24 */ /* 0x000fe2000f8e02ff */
[C---:B------:R-:W-:Y:S01]  /*6990*/  SEL R42, R91.reuse, R17, !P2 ;  /* 0x000000115b2a7207 */ /* 0x040fe20005000000 */
[----:B------:R-:W-:Y:S01]  /*69a0*/  IMAD R17, R12, UR16, RZ ;  /* 0x000000100c117c24 */ /* 0x000fe2000f8e02ff */
[C---:B------:R-:W-:Y:S01]  /*69b0*/  SEL R93, R91.reuse, R10, !P2 ;  /* 0x0000000a5b5d7207 */ /* 0x040fe20005000000 */
[----:B------:R-:W-:Y:S01]  /*69c0*/  IMAD R146, R6, 0x2, R20 ;  /* 0x0000000206927824 */ /* 0x000fe200078e0214 */
[----:B------:R-:W-:-:S02]  /*69d0*/  SEL R38, R91, R9, !P2 ;  /* 0x000000095b267207 */ /* 0x000fc40005000000 */
[----:B------:R-:W-:Y:S01]  /*69e0*/  SEL R149, R91, R184, !P2 ;  /* 0x000000b85b957207 */ /* 0x000fe20005000000 */
[----:B------:R-:W-:Y:S01]  /*69f0*/  IMAD R184, R11, UR16, RZ ;  /* 0x000000100bb87c24 */ /* 0x000fe2000f8e02ff */
[----:B------:R-:W-:Y:S01]  /*6a00*/  LEA.HI R10, R201, 0xce, RZ, 0x1a ;  /* 0x000000cec90a7811 */ /* 0x000fe200078fd0ff */
[C---:B------:R-:W-:Y:S01]  /*6a10*/  IMAD R70, R6.reuse, 0x2, R146 ;  /* 0x0000000206467824 */ /* 0x040fe200078e0292 */
[----:B------:R-:W-:Y:S01]  /*6a20*/  SEL R31, R91, R36, !P2 ;  /* 0x000000245b1f7207 */ /* 0x000fe20005000000 */
[----:B0-----:R-:W-:Y:S01]  /*6a30*/  IMAD R183, R183, R0, RZ ;  /* 0x00000000b7b77224 */ /* 0x001fe200078e02ff */
[----:B------:R-:W-:Y:S01]  /*6a40*/  SEL R35, R91, R44, !P2 ;  /* 0x0000002c5b237207 */ /* 0x000fe20005000000 */
[----:B------:R-:W-:Y:S01]  /*6a50*/  IMAD R25, R6, 0x2, R70 ;  /* 0x0000000206197824 */ /* 0x000fe200078e0246 */
[----:B------:R-:W-:Y:S01]  /*6a60*/  LEA.HI R9, R201, 0xbe, RZ, 0x1a ;  /* 0x000000bec9097811 */ /* 0x000fe200078fd0ff */
[----:B------:R-:W-:Y:S01]  /*6a70*/  IMAD R27, R0, 0x80, R183 ;  /* 0x00000080001b7824 */ /* 0x000fe200078e02b7 */
[----:B------:R-:W-:Y:S01]  /*6a80*/  IADD3 R4, P1, R183, UR4, RZ ;  /* 0x00000004b7047c10 */ /* 0x000fe2000ff3e0ff */
[----:B------:R-:W-:Y:S01]  /*6a90*/  IMAD R140, R6, 0x4, R25 ;  /* 0x00000004068c7824 */ /* 0x000fe200078e0219 */
[----:B------:R-:W-:-:S02]  /*6aa0*/  SEL R36, R91, R7, !P2 ;  /* 0x000000075b247207 */ /* 0x000fc40005000000 */
[C---:B------:R-:W-:Y:S01]  /*6ab0*/  SEL R37, R91.reuse, R37, !P2 ;  /* 0x000000255b257207 */ /* 0x040fe20005000000 */
[----:B------:R0:W-:Y:S01]  /*6ac0*/  STL [R1+0xe1c], R4 ;  /* 0x000e1c0401007387 */ /* 0x0001e20000100800 */
[C---:B------:R-:W-:Y:S01]  /*6ad0*/  SEL R39, R91.reuse, R39, !P2 ;  /* 0x000000275b277207 */ /* 0x040fe20005000000 */
[C---:B------:R-:W-:Y:S01]  /*6ae0*/  IMAD R16, R6.reuse, 0x2, R140 ;  /* 0x0000000206107824 */ /* 0x040fe200078e028c */
[C---:B------:R-:W-:Y:S02]  /*6af0*/  SEL R41, R91.reuse, R41, !P2 ;  /* 0x000000295b297207 */ /* 0x040fe40005000000 */
[C---:B------:R-:W-:Y:S01]  /*6b00*/  SEL R43, R91.reuse, R43, !P2 ;  /* 0x0000002b5b2b7207 */ /* 0x040fe20005000000 */
[C---:B------:R-:W-:Y:S01]  /*6b10*/  IMAD R64, R6.reuse, 0x2, R16 ;  /* 0x0000000206407824 */ /* 0x040fe200078e0210 */
[C---:B------:R-:W-:Y:S02]  /*6b20*/  SEL R44, R91.reuse, R21, !P2 ;  /* 0x000000155b2c7207 */ /* 0x040fe40005000000 */
[C---:B------:R-:W-:Y:S01]  /*6b30*/  SEL R45, R91.reuse, R45, !P2 ;  /* 0x0000002d5b2d7207 */ /* 0x040fe20005000000 */
[----:B------:R-:W-:Y:S01]  /*6b40*/  IMAD R134, R6, 0x2, R64 ;  /* 0x0000000206867824 */ /* 0x000fe200078e0240 */
[----:B------:R-:W-:-:S02]  /*6b50*/  SEL R47, R91, R47, !P2 ;  /* 0x0000002f5b2f7207 */ /* 0x000fc40005000000 */
        /* <DEDUP_REMOVED lines=19> */
[----:B------:R-:W-:Y:S01]  /*6c90*/  IMAD R13, R6, 0x2, R121 ;  /* 0x00000002060d7824 */ /* 0x000fe200078e0279 */
[C---:B------:R-:W-:Y:S02]  /*6ca0*/  SEL R63, R91.reuse, R63, !P2 ;  /* 0x0000003f5b3f7207 */ /* 0x040fe40005000000 */
[C---:B------:R-:W-:Y:S02]  /*6cb0*/  SEL R65, R91.reuse, R65, !P2 ;  /* 0x000000415b417207 */ /* 0x040fe40005000000 */
[C---:B------:R-:W-:Y:S02]  /*6cc0*/  SEL R66, R91.reuse, R66, !P2 ;  /* 0x000000425b427207 */ /* 0x040fe40005000000 */
[C---:B------:R-:W-:Y:S02]  /*6cd0*/  SEL R67, R91.reuse, R252, !P2 ;  /* 0x000000fc5b437207 */ /* 0x040fe40005000000 */
[----:B------:R-:W-:-:S02]  /*6ce0*/  SEL R68, R91, R68, !P2 ;  /* 0x000000445b447207 */ /* 0x000fc40005000000 */
[C---:B------:R-:W-:Y:S02]  /*6cf0*/  SEL R69, R91.reuse, R250, !P2 ;  /* 0x000000fa5b457207 */ /* 0x040fe40005000000 */
        /* <DEDUP_REMOVED lines=59> */
[----:B------:R-:W-:Y:S01]  /*70b0*/  SEL R145, R91, R172, !P2 ;  /* 0x000000ac5b917207 */ /* 0x000fe20005000000 */
[----:B------:R-:W-:Y:S01]  /*70c0*/  IMAD R172, R199, UR16, RZ ;  /* 0x00000010c7ac7c24 */ /* 0x000fe2000f8e02ff */
[C---:B------:R-:W-:Y:S02]  /*70d0*/  SEL R144, R91.reuse, R144, !P2 ;  /* 0x000000905b907207 */ /* 0x040fe40005000000 */
[C---:B------:R-:W-:Y:S02]  /*70e0*/  SEL R142, R91.reuse, R142, !P2 ;  /* 0x0000008e5b8e7207 */ /* 0x040fe40005000000 */
[----:B------:R-:W-:Y:S01]  /*70f0*/  SEL R141, R91, R166, !P2 ;  /* 0x000000a65b8d7207 */ /* 0x000fe20005000000 */
[----:B------:R-:W-:Y:S01]  /*7100*/  IMAD R166, R193, UR16, RZ ;  /* 0x00000010c1a67c24 */ /* 0x000fe2000f8e02ff */
[----:B------:R-:W-:Y:S01]  /*7110*/  SEL R139, R91, R160, !P2 ;  /* 0x000000a05b8b7207 */ /* 0x000fe20005000000 */
[----:B------:R-:W-:Y:S01]  /*7120*/  IMAD R160, R187, UR16, RZ ;  /* 0x00000010bba07c24 */ /* 0x000fe2000f8e02ff */
        /* <DEDUP_REMOVED lines=8> */
[C---:B------:R-:W-:Y:S01]  /*71b0*/  SEL R127, R91.reuse, R94, !P2 ;  /* 0x0000005e5b7f7207 */ /* 0x040fe20005000000 */
[----:B------:R-:W-:Y:S01]  /*71c0*/  IMAD R94, R10, UR16, RZ ;  /* 0x000000100a5e7c24 */ /* 0x000fe2000f8e02ff */
[C---:B------:R-:W-:Y:S02]  /*71d0*/  SEL R126, R91.reuse, R126, !P2 ;  /* 0x0000007e5b7e7207 */ /* 0x040fe40005000000 */
[C---:B------:R-:W-:Y:S02]  /*71e0*/  SEL R124, R91.reuse, R124, !P2 ;  /* 0x0000007c5b7c7207 */ /* 0x040fe40005000000 */
[----:B------:R-:W-:Y:S01]  /*71f0*/  SEL R119, R91, R82, !P2 ;  /* 0x000000525b777207 */ /* 0x000fe20005000000 */
[----:B------:R-:W-:Y:S01]  /*7200*/  IMAD R82, R191, UR16, RZ ;  /* 0x00000010bf527c24 */ /* 0x000fe2000f8e02ff */
        /* <DEDUP_REMOVED lines=9> */
[----:B------:R-:W-:Y:S01]  /*72a0*/  SEL R107, R91, R34, !P2 ;  /* 0x000000225b6b7207 */ /* 0x000fe20005000000 */
[----:B------:R-:W-:Y:S01]  /*72b0*/  IMAD R34, R9, UR16, RZ ;  /* 0x0000001009227c24 */ /* 0x000fe2000f8e02ff */
[----:B------:R-:W-:Y:S01]  /*72c0*/  SEL R104, R91, R104, !P2 ;  /* 0x000000685b687207 */ /* 0x000fe20005000000 */
[----:B------:R-:W-:Y:S01]  /*72d0*/  IMAD R9, R195, UR16, RZ ;  /* 0x00000010c3097c24 */ /* 0x000fe2000f8e02ff */
[----:B------:R-:W-:Y:S01]  /*72e0*/  SEL R103, R91, R28, !P2 ;  /* 0x0000001c5b677207 */ /* 0x000fe20005000000 */
[----:B------:R-:W-:Y:S01]  /*72f0*/  IMAD R28, R197, UR16, RZ ;  /* 0x00000010c51c7c24 */ /* 0x000fe2000f8e02ff */
[C---:B------:R-:W-:Y:S01]  /*7300*/  SEL R102, R91.reuse, R102, !P2 ;  /* 0x000000665b667207 */ /* 0x040fe20005000000 */
[----:B------:R-:W-:Y:S01]  /*7310*/  IMAD R12, R6, 0x2, R23 ;  /* 0x00000002060c7824 */ /* 0x000fe200078e0217 */
[----:B------:R-:W-:-:S02]  /*7320*/  SEL R97, R91, R18, !P2 ;  /* 0x000000125b617207 */ /* 0x000fc40005000000 */
[C---:B------:R-:W-:Y:S01]  /*7330*/  SEL R96, R91.reuse, R96, !P2 ;  /* 0x000000605b607207 */ /* 0x040fe20005000000 */
[----:B------:R-:W-:Y:S01]  /*7340*/  IMAD R112, R6, 0x2, R12 ;  /* 0x0000000206707824 */ /* 0x000fe200078e020c */
[----:B------:R-:W-:Y:S02]  /*7350*/  SEL R91, R91, R8, !P2 ;  /* 0x000000085b5b7207 */ /* 0x000fe40005000000 */
[-C--:B------:R-:W-:Y:S01]  /*7360*/  IADD3 R11, P2, R22, R3.reuse, RZ ;  /* 0x00000003160b7210 */ /* 0x080fe20007f5e0ff */
[----:B------:R-:W-:Y:S01]  /*7370*/  IMAD R46, R6, 0x2, R112 ;  /* 0x00000002062e7824 */ /* 0x000fe200078e0270 */
[-C--:B0-----:R-:W-:Y:S02]  /*7380*/  IADD3 R4, P6, R17, R3.reuse, RZ ;  /* 0x0000000311047210 */ /* 0x081fe40007fde0ff */
[C---:B------:R-:W-:Y:S01]  /*7390*/  LEA.HI R8, R201.reuse, 0xae, RZ, 0x1a ;  /* 0x000000aec9087811 */ /* 0x040fe200078fd0ff */
[----:B------:R0:W-:Y:S01]  /*73a0*/  STL [R1+0x848], R11 ;  /* 0x0008480b01007387 */ /* 0x0001e20000100800 */
[-C--:B------:R-:W-:Y:S01]  /*73b0*/  IADD3 R0, P5, R184, R3.reuse, RZ ;  /* 0x00000003b8007210 */ /* 0x080fe20007fbe0ff */
[----:B------:R-:W-:Y:S01]  /*73c0*/  IMAD R18, R6, 0x2, R46 ;  /* 0x0000000206127824 */ /* 0x000fe200078e022e */
[----:B------:R-:W-:Y:S01]  /*73d0*/  LEA.HI R7, R201, 0x9e, RZ, 0x1a ;  /* 0x0000009ec9077811 */ /* 0x000fe200078fd0ff */
[----:B------:R1:W-:Y:S01]  /*73e0*/  STL [R1+0x888], R4 ;  /* 0x0008880401007387 */ /* 0x0003e20000100800 */
[----:B------:R-:W-:Y:S01]  /*73f0*/  IMAD R178, R8, UR16, RZ ;  /* 0x0000001008b27c24 */ /* 0x000fe2000f8e02ff */
[----:B------:R-:W-:Y:S01]  /*7400*/  IADD3 R5, P0, R27, UR4, RZ ;  /* 0x000000041b057c10 */ /* 0x000fe2000ff1e0ff */
[----:B------:R-:W-:Y:S01]  /*7410*/  IMAD R8, R189, UR16, RZ ;  /* 0x00000010bd087c24 */ /* 0x000fe2000f8e02ff */
[----:B------:R2:W-:Y:S01]  /*7420*/  STL [R1+0x8c8], R0 ;  /* 0x0008c80001007387 */ /* 0x0005e20000100800 */
[----:B------:R-:W-:Y:S01]  /*7430*/  IMAD R21, R7, UR16, RZ ;  /* 0x0000001007157c24 */ /* 0x000fe2000f8e02ff */
[-C--:B0-----:R-:W-:Y:S01]  /*7440*/  IADD3 R11, P4, R94, R3.reuse, RZ ;  /* 0x000000035e0b7210 */ /* 0x081fe20007f9e0ff */
[----:B------:R-:W-:Y:S01]  /*7450*/  IMAD R7, R185, UR16, RZ ;  /* 0x00000010b9077c24 */ /* 0x000fe2000f8e02ff */
[----:B------:R-:W-:Y:S01]  /*7460*/  ULDC UR4, c[0x0][0x240] ;  /* 0x0000900000047ab9 */ /* 0x000fe20000000800 */
[----:B------:R-:W-:Y:S01]  /*7470*/  IMAD R106, R6, 0x2, R18 ;  /* 0x00000002066a7824 */ /* 0x000fe200078e0212 */
[----:B-1----:R-:W-:Y:S01]  /*7480*/  IADD3 R4, P3, R34, R3, RZ ;  /* 0x0000000322047210 */ /* 0x002fe20007f7e0ff */
[----:B------:R0:W-:Y:S01]  /*7490*/  STL [R1+0x908], R11 ;  /* 0x0009080b01007387 */ /* 0x0001e20000100800 */
[----:B------:R-:W-:Y:S01]  /*74a0*/  IMAD R208, R108, UR4, RZ ;  /* 0x000000046cd07c24 */ /* 0x000fe2000f8e02ff */
[----:B--2---:R-:W-:-:S02]  /*74b0*/  LEA.HI.X.SX32 R0, R22, R2, 0x1, P2 ;  /* 0x0000000216007211 */ /* 0x004fc400010f0eff */
[----:B------:R1:W-:Y:S01]  /*74c0*/  STL [R1+0x948], R4 ;  /* 0x0009480401007387 */ /* 0x0003e20000100800 */
[C---:B------:R-:W-:Y:S02]  /*74d0*/  IMAD R40, R6.reuse, 0x2, R106 ;  /* 0x0000000206287824 */ /* 0x040fe400078e026a */
[----:B------:R-:W-:Y:S01]  /*74e0*/  IMAD R209, R107, UR4, RZ ;  /* 0x000000046bd17c24 */ /* 0x000fe2000f8e02ff */
[----:B------:R2:W-:Y:S01]  /*74f0*/  STL [R1+0x844], R0 ;  /* 0x0008440001007387 */ /* 0x0005e20000100800 */
[----:B------:R-:W-:Y:S01]  /*7500*/  IMAD R10, R6, 0x4, R40 ;  /* 0x00000004060a7824 */ /* 0x000fe200078e0228 */
[-C--:B0-----:R-:W-:Y:S01]  /*7510*/  IADD3 R11, P2, R178, R3.reuse, RZ ;  /* 0x00000003b20b7210 */ /* 0x081fe20007f5e0ff */
[----:B------:R-:W-:Y:S02]  /*7520*/  IMAD R224, R91, UR4, RZ ;  /* 0x000000045be07c24 */ /* 0x000fe4000f8e02ff */
[----:B------:R-:W-:Y:S01]  /*7530*/  IMAD R100, R6, 0x2, R10 ;  /* 0x0000000206647824 */ /* 0x000fe200078e020a */
[----:B-1----:R-:W-:Y:S01]  /*7540*/  LEA.HI.X.SX32 R4, R17, R2, 0x1, P6 ;  /* 0x0000000211047211 */ /* 0x002fe200030f0eff */
[----:B------:R0:W-:Y:S01]  /*7550*/  STL [R1+0x988], R11 ;  /* 0x0009880b01007387 */ /* 0x0001e20000100800 */
[----:B------:R-:W-:Y:S01]  /*7560*/  IMAD R211, R104, UR4, RZ ;  /* 0x0000000468d37c24 */ /* 0x000fe2000f8e02ff */
[----:B--2---:R-:W-:-:S02]  /*7570*/  IADD3 R0, P6, R21, R3, RZ ;  /* 0x0000000315007210 */ /* 0x004fc40007fde0ff */
[----:B------:R1:W-:Y:S01]  /*7580*/  STL [R1+0x884], R4 ;  /* 0x0008840401007387 */ /* 0x0003e20000100800 */
[C---:B------:R-:W-:Y:S02]  /*7590*/  IMAD R22, R6.reuse, 0x2, R100 ;  /* 0x0000000206167824 */ /* 0x040fe400078e0264 */
[----:B------:R-:W-:Y:S01]  /*75a0*/  IMAD R212, R103, UR4, RZ ;  /* 0x0000000467d47c24 */ /* 0x000fe2000f8e02ff */
[----:B------:R2:W-:Y:S01]  /*75b0*/  STL [R1+0x9c8], R0 ;  /* 0x0009c80001007387 */ /* 0x0005e20000100800 */
[----:B------:R-:W-:Y:S01]  /*75c0*/  IMAD R17, R6, 0x2, R22 ;  /* 0x0000000206117824 */ /* 0x000fe200078e0216 */
[-C--:B0-----:R-:W-:Y:S01]  /*75d0*/  LEA.HI.X.SX32 R11, R184, R2.reuse, 0x1, P5 ;  /* 0x00000002b80b7211 */ /* 0x081fe200028f0eff */
[----:B------:R-:W-:Y:S02]  /*75e0*/  IMAD R214, R102, UR4, RZ ;  /* 0x0000000466d67c24 */ /* 0x000fe4000f8e02ff */
[----:B------:R-:W-:Y:S01]  /*75f0*/  IMAD R217, R97, UR4, RZ ;  /* 0x0000000461d97c24 */ /* 0x000fe2000f8e02ff */
[----:B-1----:R-:W-:Y:S01]  /*7600*/  IADD3 R4, P5, R88, R3, RZ ;  /* 0x0000000358047210 */ /* 0x002fe20007fbe0ff */
[----:B------:R0:W-:Y:S01]  /*7610*/  STL [R1+0x8c4], R11 ;  /* 0x0008c40b01007387 */ /* 0x0001e20000100800 */
[----:B------:R-:W-:Y:S01]  /*7620*/  IMAD R222, R93, UR4, RZ ;  /* 0x000000045dde7c24 */ /* 0x000fe2000f8e02ff */
[----:B--2---:R-:W-:-:S02]  /*7630*/  LEA.HI.X.SX32 R0, R94, R2, 0x1, P4 ;  /* 0x000000025e007211 */ /* 0x004fc400020f0eff */
[----:B------:R1:W-:Y:S01]  /*7640*/  STL [R1+0xa08], R4 ;  /* 0x000a080401007387 */ /* 0x0003e20000100800 */
[----:B------:R-:W-:Y:S01]  /*7650*/  IMAD R94, R6, 0x2, R17 ;  /* 0x00000002065e7824 */ /* 0x000fe200078e0211 */
[----:B------:R-:W-:Y:S01]  /*7660*/  SHF.R.S32.HI R15, RZ, 0x1f, R222 ;  /* 0x0000001fff0f7819 */ /* 0x000fe200000114de */
[----:B------:R-:W-:Y:S01]  /*7670*/  IMAD R220, R95, UR4, RZ ;  /* 0x000000045fdc7c24 */ /* 0x000fe2000f8e02ff */
[----:B------:R2:W-:Y:S01]  /*7680*/  STL [R1+0x904], R0 ;  /* 0x0009040001007387 */ /* 0x0005e20000100800 */
[----:B------:R-:W-:Y:S01]  /*7690*/  IMAD R219, R96, UR4, RZ ;  /* 0x0000000460db7c24 */ /* 0x000fe2000f8e02ff */
[-C--:B0-----:R-:W-:Y:S01]  /*76a0*/  IADD3 R11, P4, R172, R3.reuse, RZ ;  /* 0x00000003ac0b7210 */ /* 0x081fe20007f9e0ff */
[----:B------:R-:W-:Y:S02]  /*76b0*/  IMAD R216, R101, UR4, RZ ;  /* 0x0000000465d87c24 */ /* 0x000fe4000f8e02ff */
[----:B------:R-:W-:Y:S01]  /*76c0*/  IMAD R206, R109, UR4, RZ ;  /* 0x000000046dce7c24 */ /* 0x000fe2000f8e02ff */
[----:B-1----:R-:W-:Y:S01]  /*76d0*/  LEA.HI.X.SX32 R4, R34, R2, 0x1, P3 ;  /* 0x0000000222047211 */ /* 0x002fe200018f0eff */
[----:B------:R0:W-:Y:S01]  /*76e0*/  STL [R1+0xa48], R11 ;  /* 0x000a480b01007387 */ /* 0x0001e20000100800 */
[----:B------:R-:W-:Y:S01]  /*76f0*/  IMAD R34, R6, 0x2, R94 ;  /* 0x0000000206227824 */ /* 0x000fe200078e025e */
[----:B--2---:R-:W-:-:S02]  /*7700*/  IADD3 R0, P3, R28, R3, RZ ;  /* 0x000000031c007210 */ /* 0x004fc40007f7e0ff */
[----:B------:R1:W-:Y:S01]  /*7710*/  STL [R1+0x944], R4 ;  /* 0x0009440401007387 */ /* 0x0003e20000100800 */
[----:B------:R-:W-:Y:S01]  /*7720*/  IMAD R204, R110, UR4, RZ ;  /* 0x000000046ecc7c24 */ /* 0x000fe2000f8e02ff */
[----:B------:R-:W-:Y:S01]  /*7730*/  SHF.R.S32.HI R252, RZ, 0x1f, R206 ;  /* 0x0000001ffffc7819 */ /* 0x000fe200000114ce */
[----:B------:R-:W-:Y:S01]  /*7740*/  IMAD R203, R113, UR4, RZ ;  /* 0x0000000471cb7c24 */ /* 0x000fe2000f8e02ff */
[----:B------:R2:W-:Y:S01]  /*7750*/  STL [R1+0xa88], R0 ;  /* 0x000a880001007387 */ /* 0x0005e20000100800 */
[----:B------:R-:W-:Y:S01]  /*7760*/  IMAD R201, R114, UR4, RZ ;  /* 0x0000000472c97c24 */ /* 0x000fe2000f8e02ff */
[-C--:B0-----:R-:W-:Y:S01]  /*7770*/  LEA.HI.X.SX32 R11, R178, R2.reuse, 0x1, P2 ;  /* 0x00000002b20b7211 */ /* 0x081fe200010f0eff */
[----:B------:R-:W-:Y:S01]  /*7780*/  IMAD R92, R92, UR4, RZ ;  /* 0x000000045c5c7c24 */ /* 0x000fe2000f8e02ff */
[----:B------:R-:W-:Y:S01]  /*7790*/  SHF.R.S32.HI R250, RZ, 0x1f, R203 ;  /* 0x0000001ffffa7819 */ /* 0x000fe200000114cb */
[----:B------:R-:W-:Y:S01]  /*77a0*/  IMAD R200, R115, UR4, RZ ;  /* 0x0000000473c87c24 */ /* 0x000fe2000f8e02ff */
[-C--:B-1----:R-:W-:Y:S01]  /*77b0*/  IADD3 R4, P2, R9, R3.reuse, RZ ;  /* 0x0000000309047210 */ /* 0x082fe20007f5e0ff */
[----:B------:R0:W-:Y:S01]  /*77c0*/  STL [R1+0x984], R11 ;  /* 0x0009840b01007387 */ /* 0x0001e20000100800 */
[----:B------:R-:W-:Y:S01]  /*77d0*/  IMAD R99, R99, UR4, RZ ;  /* 0x0000000463637c24 */ /* 0x000fe2000f8e02ff */
[----:B------:R-:W-:Y:S01]  /*77e0*/  SHF.R.S32.HI R249, RZ, 0x1f, R201 ;  /* 0x0000001ffff97819 */ /* 0x000fe200000114c9 */
[----:B------:R-:W-:Y:S01]  /*77f0*/  IMAD R98, R98, UR4, RZ ;  /* 0x0000000462627c24 */ /* 0x000fe2000f8e02ff */
[-C--:B--2---:R-:W-:Y:S01]  /*7800*/  LEA.HI.X.SX32 R0, R21, R2.reuse, 0x1, P6 ;  /* 0x0000000215007211 */ /* 0x084fe200030f0eff */
[----:B------:R1:W-:Y:S01]  /*7810*/  STL [R1+0xac8], R4 ;  /* 0x000ac80401007387 */ /* 0x0003e20000100800 */
[----:B------:R-:W-:Y:S01]  /*7820*/  IMAD R21, R6, 0x2, R34 ;  /* 0x0000000206157824 */ /* 0x000fe200078e0222 */
[----:B------:R-:W-:Y:S01]  /*7830*/  SHF.R.S32.HI R248, RZ, 0x1f, R200 ;  /* 0x0000001ffff87819 */ /* 0x000fe200000114c8 */
[----:B------:R-:W-:Y:S01]  /*7840*/  IMAD R198, R119, UR4, RZ ;  /* 0x0000000477c67c24 */ /* 0x000fe2000f8e02ff */
[----:B------:R2:W-:Y:S01]  /*7850*/  STL [R1+0x9c4], R0 ;  /* 0x0009c40001007387 */ /* 0x0005e20000100800 */
[-C--:B0-----:R-:W-:Y:S01]  /*7860*/  IADD3 R11, P6, R166, R3.reuse, RZ ;  /* 0x00000003a60b7210 */ /* 0x081fe20007fde0ff */
[----:B------:R-:W-:Y:S01]  /*7870*/  IMAD R105, R105, UR4, RZ ;  /* 0x0000000469697c24 */ /* 0x000fe2000f8e02ff */
[----:B------:R-:W-:Y:S01]  /*7880*/  SHF.R.S32.HI R119, RZ, 0x1f, R92 ;  /* 0x0000001fff777819 */ /* 0x000fe2000001145c */
[----:B------:R-:W-:Y:S01]  /*7890*/  IMAD R111, R111, UR4, RZ ;  /* 0x000000046f6f7c24 */ /* 0x000fe2000f8e02ff */
[----:B------:R-:W-:Y:S01]  /*78a0*/  SHF.R.S32.HI R247, RZ, 0x1f, R198 ;  /* 0x0000001ffff77819 */ /* 0x000fe200000114c6 */
[----:B------:R0:W-:Y:S01]  /*78b0*/  STL [R1+0xb08], R11 ;  /* 0x000b080b01007387 */ /* 0x0001e20000100800 */
[-C--:B-1----:R-:W-:Y:S01]  /*78c0*/  LEA.HI.X.SX32 R4, R88, R2.reuse, 0x1, P5 ;  /* 0x0000000258047211 */ /* 0x082fe200028f0eff */
[----:B------:R-:W-:Y:S01]  /*78d0*/  IMAD R88, R6, 0x4, R21 ;  /* 0x0000000406587824 */ /* 0x000fe200078e0215 */
[----:B------:R-:W-:Y:S01]  /*78e0*/  SHF.R.S32.HI R251, RZ, 0x1f, R204 ;  /* 0x0000001ffffb7819 */ /* 0x000fe200000114cc */
[----:B------:R-:W-:Y:S01]  /*78f0*/  IMAD R117, R117, UR4, RZ ;  /* 0x0000000475757c24 */ /* 0x000fe2000f8e02ff */
[-C--:B--2---:R-:W-:Y:S01]  /*7900*/  IADD3 R0, P5, R82, R3.reuse, RZ ;  /* 0x0000000352007210 */ /* 0x084fe20007fbe0ff */
[----:B------:R1:W-:Y:S01]  /*7910*/  STL [R1+0xa04], R4 ;  /* 0x000a040401007387 */ /* 0x0003e20000100800 */
[----:B------:R-:W-:Y:S01]  /*7920*/  IMAD R197, R123, UR4, RZ ;  /* 0x000000047bc57c24 */ /* 0x000fe2000f8e02ff */
[----:B------:R-:W-:Y:S01]  /*7930*/  SHF.R.S32.HI R123, RZ, 0x1f, R105 ;  /* 0x0000001fff7b7819 */ /* 0x000fe20000011469 */
[----:B------:R-:W-:Y:S01]  /*7940*/  IMAD R116, R116, UR4, RZ ;  /* 0x0000000474747c24 */ /* 0x000fe2000f8e02ff */
[-C--:B0-----:R-:W-:Y:S01]  /*7950*/  LEA.HI.X.SX32 R11, R172, R2.reuse, 0x1, P4 ;  /* 0x00000002ac0b7211 */ /* 0x081fe200020f0eff */
[----:B------:R0:W-:Y:S01]  /*7960*/  STL [R1+0xb48], R0 ;  /* 0x000b480001007387 */ /* 0x0001e20000100800 */
[----:B------:R-:W-:Y:S01]  /*7970*/  IMAD R195, R124, UR4, RZ ;  /* 0x000000047cc37c24 */ /* 0x000fe2000f8e02ff */
[----:B------:R-:W-:Y:S01]  /*7980*/  SHF.R.S32.HI R124, RZ, 0x1f, R111 ;  /* 0x0000001fff7c7819 */ /* 0x000fe2000001146f */
[----:B------:R-:W-:Y:S01]  /*7990*/  IMAD R120, R120, UR4, RZ ;  /* 0x0000000478787c24 */ /* 0x000fe2000f8e02ff */
[----:B------:R2:W-:Y:S01]  /*79a0*/  STL [R1+0xa44], R11 ;  /* 0x000a440b01007387 */ /* 0x0005e20000100800 */
[-C--:B-1----:R-:W-:Y:S01]  /*79b0*/  IADD3 R4, P4, R8, R3.reuse, RZ ;  /* 0x0000000308047210 */ /* 0x082fe20007f9e0ff */
[----:B------:R-:W-:Y:S01]  /*79c0*/  IMAD R193, R126, UR4, RZ ;  /* 0x000000047ec17c24 */ /* 0x000fe2000f8e02ff */
[----:B------:R-:W-:Y:S01]  /*79d0*/  SHF.R.S32.HI R126, RZ, 0x1f, R117 ;  /* 0x0000001fff7e7819 */ /* 0x000fe20000011475 */
[----:B------:R-:W-:Y:S01]  /*79e0*/  IMAD R125, R125, UR4, RZ ;  /* 0x000000047d7d7c24 */ /* 0x000fe2000f8e02ff */
[----:B------:R-:W-:Y:S01]  /*79f0*/  SHF.R.S32.HI R245, RZ, 0x1f, R195 ;  /* 0x0000001ffff57819 */ /* 0x000fe200000114c3 */
[----:B------:R1:W-:Y:S01]  /*7a00*/  STL [R1+0xb88], R4 ;  /* 0x000b880401007387 */ /* 0x0003e20000100800 */
[-C--:B0-----:R-:W-:Y:S01]  /*7a10*/  LEA.HI.X.SX32 R0, R28, R2.reuse, 0x1, P3 ;  /* 0x000000021c007211 */ /* 0x081fe200018f0eff */
[----:B------:R-:W-:Y:S01]  /*7a20*/  IMAD R28, R6, 0x2, R88 ;  /* 0x00000002061c7824 */ /* 0x000fe200078e0258 */
[----:B------:R-:W-:Y:S01]  /*7a30*/  SHF.R.S32.HI R244, RZ, 0x1f, R193 ;  /* 0x0000001ffff47819 */ /* 0x000fe200000114c1 */
[----:B------:R-:W-:Y:S01]  /*7a40*/  IMAD R192, R127, UR4, RZ ;  /* 0x000000047fc07c24 */ /* 0x000fe2000f8e02ff */
[-C--:B--2---:R-:W-:Y:S01]  /*7a50*/  IADD3 R11, P3, R160, R3.reuse, RZ ;  /* 0x00000003a00b7210 */ /* 0x084fe20007f7e0ff */
[----:B------:R0:W-:Y:S01]  /*7a60*/  STL [R1+0xa84], R0 ;  /* 0x000a840001007387 */ /* 0x0001e20000100800 */
        /* <DEDUP_REMOVED lines=8> */
[-C--:B0-----:R-:W-:Y:S01]  /*7af0*/  IADD3 R0, P2, R7, R3.reuse, RZ ;  /* 0x0000000307007210 */ /* 0x081fe20007f5e0ff */
[----:B------:R0:W-:Y:S01]  /*7b00*/  STL [R1+0xac4], R4 ;  /* 0x000ac40401007387 */ /* 0x0001e20000100800 */
[----:B------:R-:W-:Y:S01]  /*7b10*/  IMAD R190, R129, UR4, RZ ;  /* 0x0000000481be7c24 */ /* 0x000fe2000f8e02ff */
[----:B------:R-:W-:Y:S01]  /*7b20*/  SHF.R.S32.HI R129, RZ, 0x1f, R125 ;  /* 0x0000001fff817819 */ /* 0x000fe2000001147d */
[----:B------:R-:W-:Y:S01]  /*7b30*/  IMAD R143, R143, UR4, RZ ;  /* 0x000000048f8f7c24 */ /* 0x000fe2000f8e02ff */
[-C--:B--2---:R-:W-:Y:S01]  /*7b40*/  LEA.HI.X.SX32 R11, R166, R2.reuse, 0x1, P6 ;  /* 0x00000002a60b7211 */ /* 0x084fe200030f0eff */
[----:B------:R1:W-:Y:S01]  /*7b50*/  STL [R1+0xc08], R0 ;  /* 0x000c080001007387 */ /* 0x0003e20000100800 */
[----:B------:R-:W-:Y:S01]  /*7b60*/  IMAD R189, R130, UR4, RZ ;  /* 0x0000000482bd7c24 */ /* 0x000fe2000f8e02ff */
        /* <DEDUP_REMOVED lines=50> */
[----:B0-----:R-:W-:Y:S01]  /*7e90*/  LEA.HI.X.SX32 R4, R76, R2, 0x1, P6 ;  /* 0x000000024c047211 */ /* 0x001fe200030f0eff */
[----:B------:R-:W-:Y:S01]  /*7ea0*/  IMAD R76, R6, 0x2, R7 ;  /* 0x00000002064c7824 */ /* 0x000fe200078e0207 */
[----:B------:R-:W-:Y:S01]  /*7eb0*/  SHF.R.S32.HI R238, RZ, 0x1f, R184 ;  /* 0x0000001fffee7819 */ /* 0x000fe200000114b8 */
[----:B------:R-:W-:Y:S01]  /*7ec0*/  IMAD R180, R180, UR4, RZ ;  /* 0x00000004b4b47c24 */ /* 0x000fe2000f8e02ff */
[----:B-1----:R-:W-:Y:S01]  /*7ed0*/  IADD3 R0, P6, R70, R3, RZ ;  /* 0x0000000346007210 */ /* 0x002fe20007fde0ff */
[----:B------:R0:W-:Y:S01]  /*7ee0*/  STL [R1+0x84c], R4 ;  /* 0x00084c0401007387 */ /* 0x0001e20000100800 */
[----:B------:R-:W-:-:S02]  /*7ef0*/  IMAD R177, R177, UR4, RZ ;  /* 0x00000004b1b17c24 */ /* 0x000fc4000f8e02ff */
[----:B------:R-:W-:Y:S01]  /*7f00*/  SHF.R.S32.HI R166, RZ, 0x1f, R180 ;  /* 0x0000001fffa67819 */ /* 0x000fe200000114b4 */
[----:B------:R-:W-:Y:S01]  /*7f10*/  IMAD R176, R176, UR4, RZ ;  /* 0x00000004b0b07c24 */ /* 0x000fe2000f8e02ff */
[-C--:B--2---:R-:W-:Y:S01]  /*7f20*/  LEA.HI.X.SX32 R11, R152, R2.reuse, 0x1, P5 ;  /* 0x00000002980b7211 */ /* 0x084fe200028f0eff */
[----:B------:R1:W-:Y:S01]  /*7f30*/  STL [R1+0x878], R0 ;  /* 0x0008780001007387 */ /* 0x0003e20000100800 */
[----:B------:R-:W-:Y:S01]  /*7f40*/  SHF.R.S32.HI R152, RZ, 0x1f, R181 ;  /* 0x0000001fff987819 */ /* 0x000fe200000114b5 */
[----:B------:R-:W-:Y:S01]  /*7f50*/  IMAD R175, R175, UR4, RZ ;  /* 0x00000004afaf7c24 */ /* 0x000fe2000f8e02ff */
[----:B------:R-:W-:Y:S01]  /*7f60*/  SHF.R.S32.HI R186, RZ, 0x1f, R176 ;  /* 0x0000001fffba7819 */ /* 0x000fe200000114b0 */
[----:B------:R2:W-:Y:S01]  /*7f70*/  STL [R1+0x854], R11 ;  /* 0x0008540b01007387 */ /* 0x0005e20000100800 */
[-C--:B0-----:R-:W-:Y:S01]  /*7f80*/  IADD3 R4, P5, R25, R3.reuse, RZ ;  /* 0x0000000319047210 */ /* 0x081fe20007fbe0ff */
[----:B------:R-:W-:Y:S01]  /*7f90*/  IMAD R173, R173, UR4, RZ ;  /* 0x00000004adad7c24 */ /* 0x000fe2000f8e02ff */
[----:B------:R-:W-:Y:S01]  /*7fa0*/  SHF.R.S32.HI R188, RZ, 0x1f, R175 ;  /* 0x0000001fffbc7819 */ /* 0x000fe200000114af */
[----:B------:R-:W-:Y:S01]  /*7fb0*/  IMAD R171, R171, UR4, RZ ;  /* 0x00000004abab7c24 */ /* 0x000fe2000f8e02ff */
[-C--:B-1----:R-:W-:Y:S01]  /*7fc0*/  LEA.HI.X.SX32 R0, R26, R2.reuse, 0x1, P4 ;  /* 0x000000021a007211 */ /* 0x082fe200020f0eff */
[----:B------:R0:W-:Y:S01]  /*7fd0*/  STL [R1+0x880], R4 ;  /* 0x0008800401007387 */ /* 0x0001e20000100800 */
        /* <DEDUP_REMOVED lines=8> */
[----:B------:R2:W-:Y:S01]  /*8060*/  STL [R1+0x890], R11 ;  /* 0x0008900b01007387 */ /* 0x0005e20000100800 */
[-C--:B0-----:R-:W-:Y:S01]  /*8070*/  LEA.HI.X.SX32 R4, R20, R2.reuse, 0x1, P3 ;  /* 0x0000000214047211 */ /* 0x081fe200018f0eff */
[----:B------:R-:W-:Y:S01]  /*8080*/  IMAD R20, R6, 0x2, R26 ;  /* 0x0000000206147824 */ /* 0x000fe200078e021a */
[----:B------:R-:W-:Y:S01]  /*8090*/  SHF.R.S32.HI R196, RZ, 0x1f, R170 ;  /* 0x0000001fffc47819 */ /* 0x000fe200000114aa */
[----:B------:R-:W-:Y:S01]  /*80a0*/  IMAD R165, R165, UR4, RZ ;  /* 0x00000004a5a57c24 */ /* 0x000fe2000f8e02ff */
[----:B------:R-:W-:Y:S01]  /*80b0*/  SHF.R.S32.HI R199, RZ, 0x1f, R169 ;  /* 0x0000001fffc77819 */ /* 0x000fe200000114a9 */
[----:B------:R0:W-:Y:S01]  /*80c0*/  STL [R1+0x864], R4 ;  /* 0x0008640401007387 */ /* 0x0001e20000100800 */
[-C--:B-1----:R-:W-:Y:S01]  /*80d0*/  IADD3 R0, P3, R16, R3.reuse, RZ ;  /* 0x0000000310007210 */ /* 0x082fe20007f7e0ff */
        /* <DEDUP_REMOVED lines=8> */
[-C--:B0-----:R-:W-:Y:S01]  /*8160*/  IADD3 R4, P2, R64, R3.reuse, RZ ;  /* 0x0000000340047210 */ /* 0x081fe20007f5e0ff */
        /* <DEDUP_REMOVED lines=20> */
[-C--:B-1----:R-:W-:Y:S01]  /*82b0*/  IADD3 R0, P5, R19, R3.reuse, RZ ;  /* 0x0000000313007210 */ /* 0x082fe20007fbe0ff */
[----:B------:R1:W-:Y:S01]  /*82c0*/  STL [R1+0x87c], R4 ;  /* 0x00087c0401007387 */ /* 0x0003e20000100800 */
[----:B------:R-:W-:Y:S01]  /*82d0*/  SHF.R.S32.HI R221, RZ, 0x1f, R156 ;  /* 0x0000001fffdd7819 */ /* 0x000fe2000001149c */
[----:B------:R-:W-:Y:S01]  /*82e0*/  IMAD R153, R153, UR4, RZ ;  /* 0x0000000499997c24 */ /* 0x000fe2000f8e02ff */
[----:B------:R-:W-:Y:S01]  /*82f0*/  SHF.R.S32.HI R223, RZ, 0x1f, R155 ;  /* 0x0000001fffdf7819 */ /* 0x000fe2000001149b */
[----:B------:R2:W-:Y:S01]  /*8300*/  STL [R1+0x8b0], R0 ;  /* 0x0008b00001007387 */ /* 0x0005e20000100800 */
[-C--:B0-----:R-:W-:Y:S01]  /*8310*/  LEA.HI.X.SX32 R11, R140, R2.reuse, 0x1, P4 ;  /* 0x000000028c0b7211 */ /* 0x081fe200020f0eff */
[----:B------:R-:W-:Y:S01]  /*8320*/  IMAD R151, R151, UR4, RZ ;  /* 0x0000000497977c24 */ /* 0x000fe2000f8e02ff */
        /* <DEDUP_REMOVED lines=19> */
[----:B-1----:R-:W-:Y:S01]  /*8460*/  LEA.HI.X.SX32 R4, R64, R2, 0x1, P2 ;  /* 0x0000000240047211 */ /* 0x002fe200010f0eff */
[----:B------:R-:W-:Y:S01]  /*8470*/  IMAD R64, R6, 0x2, R16 ;  /* 0x0000000206407824 */ /* 0x000fe200078e0210 */
[----:B------:R-:W-:Y:S01]  /*8480*/  SHF.R.S32.HI R230, RZ, 0x1f, R147 ;  /* 0x0000001fffe67819 */ /* 0x000fe20000011493 */
[----:B------:R-:W-:Y:S01]  /*8490*/  IMAD R142, R142, UR4, RZ ;  /* 0x000000048e8e7c24 */ /* 0x000fe2000f8e02ff */
[----:B------:R-:W-:Y:S01]  /*84a0*/  SHF.R.S32.HI R231, RZ, 0x1f, R145 ;  /* 0x0000001fffe77819 */ /* 0x000fe20000011491 */
[----:B------:R1:W-:Y:S01]  /*84b0*/  STL [R1+0x89c], R4 ;  /* 0x00089c0401007387 */ /* 0x0003e20000100800 */
[----:B0-----:R-:W-:-:S02]  /*84c0*/  IADD3 R0, P2, R58, R3, RZ ;  /* 0x000000033a007210 */ /* 0x001fc40007f5e0ff */
[----:B------:R-:W-:Y:S02]  /*84d0*/  SHF.R.S32.HI R232, RZ, 0x1f, R144 ;  /* 0x0000001fffe87819 */ /* 0x000fe40000011490 */
[----:B--2---:R-:W-:Y:S01]  /*84e0*/  LEA.HI.X.SX32 R11, R134, R2, 0x1, P6 ;  /* 0x00000002860b7211 */ /* 0x004fe200030f0eff */
[----:B------:R0:W-:Y:S01]  /*84f0*/  STL [R1+0x8d0], R0 ;  /* 0x0008d00001007387 */ /* 0x0001e20000100800 */
[----:B------:R-:W-:Y:S02]  /*8500*/  SHF.R.S32.HI R134, RZ, 0x1f, R150 ;  /* 0x0000001fff867819 */ /* 0x000fe40000011496 */
[----:B------:R-:W-:Y:S01]  /*8510*/  SHF.R.S32.HI R233, RZ, 0x1f, R142 ;  /* 0x0000001fffe97819 */ /* 0x000fe2000001148e */
[----:B------:R2:W-:Y:S01]  /*8520*/  STL [R1+0x8a4], R11 ;  /* 0x0008a40b01007387 */ /* 0x0005e20000100800 */
[----:B-1----:R-:W-:Y:S02]  /*8530*/  IADD3 R4, P6, R24, R3, RZ ;  /* 0x0000000318047210 */ /* 0x002fe40007fde0ff */
[----:B------:R-:W-:-:S02]  /*8540*/  SHF.R.S32.HI R234, RZ, 0x1f, R146 ;  /* 0x0000001fffea7819 */ /* 0x000fc40000011492 */
[-C--:B0-----:R-:W-:Y:S01]  /*8550*/  LEA.HI.X.SX32 R0, R19, R2.reuse, 0x1, P5 ;  /* 0x0000000213007211 */ /* 0x081fe200028f0eff */
[----:B------:R0:W-:Y:S01]  /*8560*/  STL [R1+0x8d8], R4 ;  /* 0x0008d80401007387 */ /* 0x0001e20000100800 */
[----:B------:R-:W-:Y:S01]  /*8570*/  IMAD R19, R6, 0x2, R64 ;  /* 0x0000000206137824 */ /* 0x000fe200078e0240 */
[-C--:B--2---:R-:W-:Y:S02]  /*8580*/  IADD3 R11, P5, R121, R3.reuse, RZ ;  /* 0x00000003790b7210 */ /* 0x084fe40007fbe0ff */
[----:B------:R1:W-:Y:S04]  /*8590*/  STL [R1+0x8ac], R0 ;  /* 0x0008ac0001007387 */ /* 0x0003e80000100800 */
[----:B------:R2:W-:Y:S01]  /*85a0*/  STL [R1+0x8e0], R11 ;  /* 0x0008e00b01007387 */ /* 0x0005e20000100800 */
[----:B0-----:R-:W-:Y:S01]  /*85b0*/  LEA.HI.X.SX32 R4, R14, R2, 0x1, P4 ;  /* 0x000000020e047211 */ /* 0x001fe200020f0eff */
[----:B------:R-:W-:Y:S01]  /*85c0*/  IMAD R14, R6, 0x4, R19 ;  /* 0x00000004060e7824 */ /* 0x000fe200078e0213 */
[----:B-1----:R-:W-:-:S03]  /*85d0*/  IADD3 R0, P4, R13, R3, RZ ;  /* 0x000000030d007210 */ /* 0x002fc60007f9e0ff */
[----:B------:R0:W-:Y:S01]  /*85e0*/  STL [R1+0x8b4], R4 ;  /* 0x0008b40401007387 */ /* 0x0001e20000100800 */
[----:B--2---:R-:W-:-:S03]  /*85f0*/  LEA.HI.X.SX32 R11, R128, R2, 0x1, P3 ;  /* 0x00000002800b7211 */ /* 0x004fc600018f0eff */
[----:B------:R1:W-:Y:S01]  /*8600*/  STL [R1+0x8e8], R0 ;  /* 0x0008e80001007387 */ /* 0x0003e20000100800 */
[----:B------:R-:W-:-:S03]  /*8610*/  SHF.R.S32.HI R128, RZ, 0x1f, R120 ;  /* 0x0000001fff807819 */ /* 0x000fc60000011478 */
[----:B------:R2:W-:Y:S01]  /*8620*/  STL [R1+0x8bc], R11 ;  /* 0x0008bc0b01007387 */ /* 0x0005e20000100800 */
[----:B0-----:R-:W-:Y:S02]  /*8630*/  IADD3 R4, P3, R122, R3, RZ ;  /* 0x000000037a047210 */ /* 0x001fe40007f7e0ff */
[----:B-1----:R-:W-:-:S03]  /*8640*/  LEA.HI.X.SX32 R0, R58, R2, 0x1, P2 ;  /* 0x000000023a007211 */ /* 0x002fc600010f0eff */
        /* <DEDUP_REMOVED lines=13> */
[-C--:B0-----:R-:W-:Y:S01]  /*8720*/  LEA.HI.X.SX32 R4, R13, R2.reuse, 0x1, P4 ;  /* 0x000000020d047211 */ /* 0x081fe200020f0eff */
[----:B------:R-:W-:Y:S01]  /*8730*/  IMAD R13, R6, 0x2, R24 ;  /* 0x00000002060d7824 */ /* 0x000fe200078e0218 */
[----:B-1----:R-:W-:-:S03]  /*8740*/  LEA.HI.X.SX32 R0, R122, R2, 0x1, P3 ;  /* 0x000000027a007211 */ /* 0x002fc600018f0eff */
[----:B------:R0:W-:Y:S01]  /*8750*/  STL [R1+0x8e4], R4 ;  /* 0x0008e40401007387 */ /* 0x0001e20000100800 */
[----:B------:R-:W-:Y:S02]  /*8760*/  SHF.R.S32.HI R122, RZ, 0x1f, R98 ;  /* 0x0000001fff7a7819 */ /* 0x000fe40000011462 */
[----:B--2---:R-:W-:Y:S01]  /*8770*/  LEA.HI.X.SX32 R11, R52, R2, 0x1, P2 ;  /* 0x00000002340b7211 */ /* 0x004fe200010f0eff */
[----:B------:R1:W-:Y:S01]  /*8780*/  STL [R1+0x8ec], R0 ;  /* 0x0008ec0001007387 */ /* 0x0003e20000100800 */
[----:B------:R-:W-:-:S03]  /*8790*/  IMAD R52, R6, 0x2, R13 ;  /* 0x0000000206347824 */ /* 0x000fc600078e020d */
[----:B------:R2:W-:Y:S01]  /*87a0*/  STL [R1+0x8f4], R11 ;  /* 0x0008f40b01007387 */ /* 0x0005e20000100800 */
[-C--:B0-----:R-:W-:Y:S02]  /*87b0*/  IADD3 R4, P2, R23, R3.reuse, RZ ;  /* 0x0000000317047210 */ /* 0x081fe40007f5e0ff */
[----:B-1----:R-:W-:-:S03]  /*87c0*/  IADD3 R0, P3, R12, R3, RZ ;  /* 0x000000030c007210 */ /* 0x002fc60007f7e0ff */
[----:B------:R0:W-:Y:S01]  /*87d0*/  STL [R1+0x910], R4 ;  /* 0x0009100401007387 */ /* 0x0001e20000100800 */
[----:B--2---:R-:W-:-:S03]  /*87e0*/  LEA.HI.X.SX32 R11, R118, R2, 0x1, P6 ;  /* 0x00000002760b7211 */ /* 0x004fc600030f0eff */
[----:B------:R1:W-:Y:S04]  /*87f0*/  STL [R1+0x918], R0 ;  /* 0x0009180001007387 */ /* 0x0003e80000100800 */
[----:B------:R2:W-:Y:S01]  /*8800*/  STL [R1+0x8fc], R11 ;  /* 0x0008fc0b01007387 */ /* 0x0005e20000100800 */
[-C--:B0-----:R-:W-:Y:S01]  /*8810*/  LEA.HI.X.SX32 R4, R23, R2.reuse, 0x1, P2 ;  /* 0x0000000217047211 */ /* 0x081fe200010f0eff */
[----:B------:R-:W-:Y:S01]  /*8820*/  IMAD R23, R6, 0x2, R52 ;  /* 0x0000000206177824 */ /* 0x000fe200078e0234 */
[----:B-1----:R-:W-:-:S03]  /*8830*/  LEA.HI.X.SX32 R0, R12, R2, 0x1, P3 ;  /* 0x000000020c007211 */ /* 0x002fc600018f0eff */
[----:B------:R0:W-:Y:S01]  /*8840*/  STL [R1+0x90c], R4 ;  /* 0x00090c0401007387 */ /* 0x0001e20000100800 */
[----:B------:R-:W-:Y:S01]  /*8850*/  IMAD R12, R6, 0x2, R23 ;  /* 0x00000002060c7824 */ /* 0x000fe200078e0217 */
[-C--:B--2---:R-:W-:Y:S02]  /*8860*/  IADD3 R11, P2, R112, R3.reuse, RZ ;  /* 0x00000003700b7210 */ /* 0x084fe40007f5e0ff */
[----:B------:R1:W-:Y:S04]  /*8870*/  STL [R1+0x914], R0 ;  /* 0x0009140001007387 */ /* 0x0003e80000100800 */
        /* <DEDUP_REMOVED lines=21> */
[-C--:B0-----:R-:W-:Y:S02]  /*89d0*/  LEA.HI.X.SX32 R4, R40, R2.reuse, 0x1, P3 ;  /* 0x0000000228047211 */ /* 0x081fe400018f0eff */
[----:B-1----:R-:W-:-:S03]  /*89e0*/  LEA.HI.X.SX32 R0, R10, R2, 0x1, P4 ;  /* 0x000000020a007211 */ /* 0x002fc600020f0eff */
[----:B------:R0:W-:Y:S01]  /*89f0*/  STL [R1+0x93c], R4 ;  /* 0x00093c0401007387 */ /* 0x0001e20000100800 */
[----:B------:R-:W-:Y:S01]  /*8a00*/  IMAD R10, R6, 0x2, R18 ;  /* 0x00000002060a7824 */ /* 0x000fe200078e0212 */
[----:B--2---:R-:W-:Y:S02]  /*8a10*/  IADD3 R11, P2, R100, R3, RZ ;  /* 0x00000003640b7210 */ /* 0x004fe40007f5e0ff */
        /* <DEDUP_REMOVED lines=49> */
[----:B------:R1:W-:Y:S01]  /*8d30*/  STL [R1+0x9b8], R0 ;  /* 0x0009b80001007387 */ /* 0x0003e20000100800 */
[----:B------:R-:W-:-:S03]  /*8d40*/  IMAD R82, R86, UR4, RZ ;  /* 0x0000000456527c24 */ /* 0x000fc6000f8e02ff */
[----:B------:R2:W-:Y:S01]  /*8d50*/  STL [R1+0x9a4], R11 ;  /* 0x0009a40b01007387 */ /* 0x0005e20000100800 */
[-C--:B0-----:R-:W-:Y:S01]  /*8d60*/  LEA.HI.X.SX32 R4, R8, R2.reuse, 0x1, P3 ;  /* 0x0000000208047211 */ /* 0x081fe200018f0eff */
[----:B------:R-:W-:Y:S01]  /*8d70*/  IMAD R8, R6, 0x2, R28 ;  /* 0x0000000206087824 */ /* 0x000fe200078e021c */
[----:B------:R-:W-:Y:S02]  /*8d80*/  SHF.R.S32.HI R113, RZ, 0x1f, R82 ;  /* 0x0000001fff717819 */ /* 0x000fe40000011452 */
[----:B-1----:R-:W-:Y:S01]  /*8d90*/  LEA.HI.X.SX32 R0, R7, R2, 0x1, P4 ;  /* 0x0000000207007211 */ /* 0x002fe200020f0eff */
[----:B------:R0:W-:Y:S01]  /*8da0*/  STL [R1+0x9ac], R4 ;  /* 0x0009ac0401007387 */ /* 0x0001e20000100800 */
[----:B------:R-:W-:-:S03]  /*8db0*/  IADD3 R7, P2, R76, R3, RZ ;  /* 0x000000034c077210 */ /* 0x000fc60007f5e0ff */
[----:B------:R1:W-:Y:S01]  /*8dc0*/  STL [R1+0x9b4], R0 ;  /* 0x0009b40001007387 */ /* 0x0003e20000100800 */
[----:B--2---:R-:W-:Y:S01]  /*8dd0*/  LEA.HI.X.SX32 R11, R76, R2, 0x1, P2 ;  /* 0x000000024c0b7211 */ /* 0x004fe200010f0eff */
[----:B------:R-:W-:Y:S02]  /*8de0*/  IMAD R76, R83, UR4, RZ ;  /* 0x00000004534c7c24 */ /* 0x000fe4000f8e02ff */
[----:B------:R2:W-:Y:S01]  /*8df0*/  STL [R1+0x9c0], R7 ;  /* 0x0009c00701007387 */ /* 0x0005e20000100800 */
[----:B------:R-:W-:Y:S01]  /*8e00*/  IMAD R83, R87, UR4, RZ ;  /* 0x0000000457537c24 */ /* 0x000fe2000f8e02ff */
[-C--:B0-----:R-:W-:Y:S01]  /*8e10*/  IADD3 R4, P3, R26, R3.reuse, RZ ;  /* 0x000000031a047210 */ /* 0x081fe20007f7e0ff */
[----:B------:R-:W-:Y:S01]  /*8e20*/  IMAD R87, R90, UR4, RZ ;  /* 0x000000045a577c24 */ /* 0x000fe2000f8e02ff */
[----:B------:R-:W-:Y:S02]  /*8e30*/  SHF.R.S32.HI R109, RZ, 0x1f, R76 ;  /* 0x0000001fff6d7819 */ /* 0x000fe4000001144c */
[----:B-1----:R-:W-:Y:S01]  /*8e40*/  IADD3 R0, P4, R20, R3, RZ ;  /* 0x0000000314007210 */ /* 0x002fe20007f9e0ff */
[----:B------:R0:W-:Y:S01]  /*8e50*/  STL [R1+0x9d0], R4 ;  /* 0x0009d00401007387 */ /* 0x0001e20000100800 */
[----:B------:R-:W-:Y:S01]  /*8e60*/  SHF.R.S32.HI R114, RZ, 0x1f, R83 ;  /* 0x0000001fff727819 */ /* 0x000fe20000011453 */
[----:B--2---:R-:W-:-:S02]  /*8e70*/  IMAD R7, R6, 0x2, R8 ;  /* 0x0000000206077824 */ /* 0x004fc400078e0208 */
[----:B------:R1:W-:Y:S01]  /*8e80*/  STL [R1+0x9d8], R0 ;  /* 0x0009d80001007387 */ /* 0x0003e20000100800 */
[----:B------:R-:W-:-:S03]  /*8e90*/  SHF.R.S32.HI R118, RZ, 0x1f, R87 ;  /* 0x0000001fff767819 */ /* 0x000fc60000011457 */
        /* <DEDUP_REMOVED lines=28> */
[----:B------:R-:W-:Y:S02]  /*9060*/  IMAD R64, R74, UR4, RZ ;  /* 0x000000044a407c24 */ /* 0x000fe4000f8e02ff */
[----:B------:R-:W-:Y:S01]  /*9070*/  IMAD R74, R81, UR4, RZ ;  /* 0x00000004514a7c24 */ /* 0x000fe2000f8e02ff */
[----:B------:R2:W-:Y:S01]  /*9080*/  STL [R1+0x9f4], R11 ;  /* 0x0009f40b01007387 */ /* 0x0005e20000100800 */
[-C--:B0-----:R-:W-:Y:S01]  /*9090*/  LEA.HI.X.SX32 R4, R19, R2.reuse, 0x1, P3 ;  /* 0x0000000213047211 */ /* 0x081fe200018f0eff */
[----:B------:R-:W-:Y:S01]  /*90a0*/  IMAD R19, R6, 0x2, R25 ;  /* 0x0000000206137824 */ /* 0x000fe200078e0219 */
[----:B------:R-:W-:Y:S02]  /*90b0*/  SHF.R.S32.HI R101, RZ, 0x1f, R64 ;  /* 0x0000001fff657819 */ /* 0x000fe40000011440 */
[----:B-1----:R-:W-:Y:S01]  /*90c0*/  LEA.HI.X.SX32 R0, R14, R2, 0x1, P4 ;  /* 0x000000020e007211 */ /* 0x002fe200020f0eff */
[----:B------:R0:W-:Y:S01]  /*90d0*/  STL [R1+0x9fc], R4 ;  /* 0x0009fc0401007387 */ /* 0x0001e20000100800 */
[----:B------:R-:W-:Y:S01]  /*90e0*/  IMAD R14, R6, 0x2, R19 ;  /* 0x00000002060e7824 */ /* 0x000fe200078e0213 */
[----:B------:R-:W-:-:S02]  /*90f0*/  SHF.R.S32.HI R108, RZ, 0x1f, R74 ;  /* 0x0000001fff6c7819 */ /* 0x000fc4000001144a */
[-C--:B--2---:R-:W-:Y:S01]  /*9100*/  IADD3 R11, P2, R58, R3.reuse, RZ ;  /* 0x000000033a0b7210 */ /* 0x084fe20007f5e0ff */
[----:B------:R1:W-:Y:S04]  /*9110*/  STL [R1+0xa0c], R0 ;  /* 0x000a0c0001007387 */ /* 0x0003e80000100800 */
        /* <DEDUP_REMOVED lines=10> */
[C---:B------:R-:W-:Y:S01]  /*91c0*/  IMAD R24, R6.reuse, 0x2, R14 ;  /* 0x0000000206187824 */ /* 0x040fe200078e020e */
        /* <DEDUP_REMOVED lines=35> */
[----:B------:R-:W-:-:S02]  /*9400*/  IADD3 R10, P2, R40, R3, RZ ;  /* 0x00000003280a7210 */ /* 0x000fc40007f5e0ff */
[----:B------:R-:W-:Y:S01]  /*9410*/  SHF.R.S32.HI R100, RZ, 0x1f, R62 ;  /* 0x0000001fff647819 */ /* 0x000fe2000001143e */
[----:B------:R1:W-:Y:S01]  /*9420*/  STL [R1+0xa5c], R0 ;  /* 0x000a5c0001007387 */ /* 0x0003e20000100800 */
[----:B--2---:R-:W-:Y:S01]  /*9430*/  LEA.HI.X.SX32 R11, R40, R2, 0x1, P2 ;  /* 0x00000002280b7211 */ /* 0x004fe200010f0eff */
[----:B------:R-:W-:Y:S02]  /*9440*/  IMAD R40, R59, UR4, RZ ;  /* 0x000000043b287c24 */ /* 0x000fe4000f8e02ff */
[----:B------:R2:W-:Y:S01]  /*9450*/  STL [R1+0xa68], R10 ;  /* 0x000a680a01007387 */ /* 0x0005e20000100800 */
[-C--:B0-----:R-:W-:Y:S02]  /*9460*/  IADD3 R4, P3, R22, R3.reuse, RZ ;  /* 0x0000000316047210 */ /* 0x081fe40007f7e0ff */
[----:B------:R-:W-:Y:S02]  /*9470*/  SHF.R.S32.HI R81, RZ, 0x1f, R40 ;  /* 0x0000001fff517819 */ /* 0x000fe40000011428 */
[----:B-1----:R-:W-:Y:S01]  /*9480*/  IADD3 R0, P4, R17, R3, RZ ;  /* 0x0000000311007210 */ /* 0x002fe20007f9e0ff */
[----:B------:R0:W-:Y:S01]  /*9490*/  STL [R1+0xa70], R4 ;  /* 0x000a700401007387 */ /* 0x0001e20000100800 */
[----:B--2---:R-:W-:-:S03]  /*94a0*/  IMAD R10, R6, 0x2, R18 ;  /* 0x00000002060a7824 */ /* 0x004fc600078e0212 */
        /* <DEDUP_REMOVED lines=33> */
[----:B-1----:R-:W-:-:S03]  /*96c0*/  LEA.HI.X.SX32 R0, R7, R2, 0x1, P4 ;  /* 0x0000000207007211 */ /* 0x002fc600020f0eff */
        /* <DEDUP_REMOVED lines=9> */
[----:B-1----:R-:W-:-:S03]  /*9760*/  IADD3 R0, P4, R16, R3, RZ ;  /* 0x0000000310007210 */ /* 0x002fc60007f9e0ff */
[----:B------:R0:W-:Y:S01]  /*9770*/  STL [R1+0xac0], R4 ;  /* 0x000ac00401007387 */ /* 0x0001e20000100800 */
[----:B------:R-:W-:Y:S01]  /*9780*/  SHF.R.S32.HI R90, RZ, 0x1f, R49 ;  /* 0x0000001fff5a7819 */ /* 0x000fe20000011431 */
[----:B--2---:R-:W-:Y:S02]  /*9790*/  IMAD R7, R6, 0x2, R8 ;  /* 0x0000000206077824 */ /* 0x004fe400078e0208 */
        /* <DEDUP_REMOVED lines=48> */
[----:B------:R-:W-:Y:S02]  /*9aa0*/  SHF.R.S32.HI R63, RZ, 0x1f, R26 ;  /* 0x0000001fff3f7819 */ /* 0x000fe4000001141a */
        /* <DEDUP_REMOVED lines=10> */
[-C--:B0-----:R-:W-:Y:S02]  /*9b50*/  IADD3 R4, P3, R17, R3.reuse, RZ ;  /* 0x0000000311047210 */ /* 0x081fe40007f7e0ff */
[----:B-1----:R-:W-:-:S03]  /*9b60*/  IADD3 R0, P4, R9, R3, RZ ;  /* 0x0000000309007210 */ /* 0x002fc60007f9e0ff */
[----:B------:R0:W-:Y:S01]  /*9b70*/  STL [R1+0xb30], R4 ;  /* 0x000b300401007387 */ /* 0x0001e20000100800 */
[----:B--2---:R-:W-:-:S03]  /*9b80*/  IMAD R10, R6, 0x2, R18 ;  /* 0x00000002060a7824 */ /* 0x004fc600078e0212 */
[----:B------:R1:W-:Y:S04]  /*9b90*/  STL [R1+0xb38], R0 ;  /* 0x000b380001007387 */ /* 0x0003e80000100800 */
[----:B------:R2:W-:Y:S01]  /*9ba0*/  STL [R1+0xb24], R11 ;  /* 0x000b240b01007387 */ /* 0x0005e20000100800 */
[-C--:B0-----:R-:W-:Y:S02]  /*9bb0*/  LEA.HI.X.SX32 R4, R17, R2.reuse, 0x1, P3 ;  /* 0x0000000211047211 */ /* 0x081fe400018f0eff */
[----:B-1----:R-:W-:-:S03]  /*9bc0*/  LEA.HI.X.SX32 R0, R9, R2, 0x1, P4 ;  /* 0x0000000209007211 */ /* 0x002fc600020f0eff */
[----:B------:R0:W-:Y:S01]  /*9bd0*/  STL [R1+0xb2c], R4 ;  /* 0x000b2c0401007387 */ /* 0x0001e20000100800 */
[C---:B------:R-:W-:Y:S01]  /*9be0*/  IMAD R9, R6.reuse, 0x2, R10 ;  /* 0x0000000206097824 */ /* 0x040fe200078e020a */
        /* <DEDUP_REMOVED lines=46> */
[----:B------:R-:W-:Y:S01]  /*9ed0*/  IMAD R60, R72, UR4, RZ ;  /* 0x00000004483c7c24 */ /* 0x000fe2000f8e02ff */
[-C--:B0-----:R-:W-:Y:S01]  /*9ee0*/  LEA.HI.X.SX32 R4, R13, R2.reuse, 0x1, P3 ;  /* 0x000000020d047211 */ /* 0x081fe200018f0eff */
[----:B------:R-:W-:Y:S01]  /*9ef0*/  IMAD R13, R6, 0x2, R14 ;  /* 0x00000002060d7824 */ /* 0x000fe200078e020e */
[----:B------:R-:W-:Y:S01]  /*9f00*/  SHF.R.S32.HI R50, RZ, 0x1f, R19 ;  /* 0x0000001fff327819 */ /* 0x000fe20000011413 */
[----:B------:R-:W-:Y:S01]  /*9f10*/  IMAD R72, R80, UR4, RZ ;  /* 0x0000000450487c24 */ /* 0x000fe2000f8e02ff */
[----:B-1----:R-:W-:Y:S01]  /*9f20*/  LEA.HI.X.SX32 R0, R12, R2, 0x1, P4 ;  /* 0x000000020c007211 */ /* 0x002fe200020f0eff */
[----:B------:R0:W-:Y:S01]  /*9f30*/  STL [R1+0xb7c], R4 ;  /* 0x000b7c0401007387 */ /* 0x0001e20000100800 */
[----:B------:R-:W-:Y:S01]  /*9f40*/  IMAD R12, R6, 0x2, R13 ;  /* 0x00000002060c7824 */ /* 0x000fe200078e020d */
[----:B------:R-:W-:Y:S01]  /*9f50*/  SHF.R.S32.HI R97, RZ, 0x1f, R60 ;  /* 0x0000001fff617819 */ /* 0x000fe2000001143c */
[----:B------:R-:W-:Y:S01]  /*9f60*/  IMAD R80, R85, UR4, RZ ;  /* 0x0000000455507c24 */ /* 0x000fe2000f8e02ff */
[----:B--2---:R-:W-:Y:S01]  /*9f70*/  IADD3 R11, P2, R18, R3, RZ ;  /* 0x00000003120b7210 */ /* 0x004fe20007f5e0ff */
[----:B------:R1:W-:Y:S01]  /*9f80*/  STL [R1+0xb8c], R0 ;  /* 0x000b8c0001007387 */ /* 0x0003e20000100800 */
[----:B------:R-:W-:Y:S01]  /*9f90*/  IMAD R85, R89, UR4, RZ ;  /* 0x0000000459557c24 */ /* 0x000fe2000f8e02ff */
[----:B------:R-:W-:-:S02]  /*9fa0*/  SHF.R.S32.HI R89, RZ, 0x1f, R47 ;  /* 0x0000001fff597819 */ /* 0x000fc4000001142f */
[----:B------:R2:W-:Y:S01]  /*9fb0*/  STL [R1+0xb98], R11 ;  /* 0x000b980b01007387 */ /* 0x0005e20000100800 */
[-C--:B0-----:R-:W-:Y:S02]  /*9fc0*/  IADD3 R4, P3, R10, R3.reuse, RZ ;  /* 0x000000030a047210 */ /* 0x081fe40007f7e0ff */
[----:B------:R-:W-:Y:S02]  /*9fd0*/  SHF.R.S32.HI R107, RZ, 0x1f, R72 ;  /* 0x0000001fff6b7819 */ /* 0x000fe40000011448 */
[----:B------:R-:W-:Y:S01]  /*9fe0*/  SHF.R.S32.HI R112, RZ, 0x1f, R80 ;  /* 0x0000001fff707819 */ /* 0x000fe20000011450 */
[----:B------:R0:W-:Y:S01]  /*9ff0*/  STL [R1+0xba0], R4 ;  /* 0x000ba00401007387 */ /* 0x0001e20000100800 */
[----:B-1----:R-:W-:Y:S02]  /*a000*/  IADD3 R0, P4, R9, R3, RZ ;  /* 0x0000000309007210 */ /* 0x002fe40007f9e0ff */
[----:B------:R-:W-:Y:S02]  /*a010*/  SHF.R.S32.HI R115, RZ, 0x1f, R85 ;  /* 0x0000001fff737819 */ /* 0x000fe40000011455 */
[-C--:B--2---:R-:W-:Y:S01]  /*a020*/  LEA.HI.X.SX32 R11, R18, R2.reuse, 0x1, P2 ;  /* 0x00000002120b7211 */ /* 0x084fe200010f0eff */
[----:B------:R1:W-:Y:S01]  /*a030*/  STL [R1+0xba8], R0 ;  /* 0x000ba80001007387 */ /* 0x0003e20000100800 */
[----:B------:R-:W-:Y:S01]  /*a040*/  IMAD R18, R41, UR4, RZ ;  /* 0x0000000429127c24 */ /* 0x000fe2000f8e02ff */
[----:B0-----:R-:W-:-:S02]  /*a050*/  LEA.HI.X.SX32 R4, R10, R2, 0x1, P3 ;  /* 0x000000020a047211 */ /* 0x001fc400018f0eff */
[----:B------:R0:W-:Y:S01]  /*a060*/  STL [R1+0xb94], R11 ;  /* 0x000b940b01007387 */ /* 0x0001e20000100800 */
[----:B------:R-:W-:Y:S01]  /*a070*/  IMAD R10, R6, 0x2, R12 ;  /* 0x00000002060a7824 */ /* 0x000fe200078e020c */
[----:B------:R-:W-:Y:S02]  /*a080*/  SHF.R.S32.HI R48, RZ, 0x1f, R18 ;  /* 0x0000001fff307819 */ /* 0x000fe40000011412 */
[----:B------:R2:W-:Y:S01]  /*a090*/  STL [R1+0xb9c], R4 ;  /* 0x000b9c0401007387 */ /* 0x0005e20000100800 */
[----:B-1----:R-:W-:Y:S02]  /*a0a0*/  LEA.HI.X.SX32 R0, R9, R2, 0x1, P4 ;  /* 0x0000000209007211 */ /* 0x002fe400020f0eff */
[----:B------:R-:W-:-:S03]  /*a0b0*/  IADD3 R9, P2, R17, R3, RZ ;  /* 0x0000000311097210 */ /* 0x000fc60007f5e0ff */
[----:B------:R1:W-:Y:S01]  /*a0c0*/  STL [R1+0xba4], R0 ;  /* 0x000ba40001007387 */ /* 0x0003e20000100800 */
[----:B0-----:R-:W-:Y:S01]  /*a0d0*/  LEA.HI.X.SX32 R11, R17, R2, 0x1, P2 ;  /* 0x00000002110b7211 */ /* 0x001fe200010f0eff */
[----:B------:R-:W-:Y:S01]  /*a0e0*/  IMAD R17, R39, UR4, RZ ;  /* 0x0000000427117c24 */ /* 0x000fe2000f8e02ff */
[-C--:B--2---:R-:W-:Y:S01]  /*a0f0*/  IADD3 R4, P3, R8, R3.reuse, RZ ;  /* 0x0000000308047210 */ /* 0x084fe20007f7e0ff */
[----:B------:R0:W-:Y:S03]  /*a100*/  STL [R1+0xbb0], R9 ;  /* 0x000bb00901007387 */ /* 0x0001e60000100800 */
[----:B------:R-:W-:Y:S01]  /*a110*/  SHF.R.S32.HI R45, RZ, 0x1f, R17 ;  /* 0x0000001fff2d7819 */ /* 0x000fe20000011411 */
[----:B------:R2:W-:Y:S01]  /*a120*/  STL [R1+0xbb8], R4 ;  /* 0x000bb80401007387 */ /* 0x0005e20000100800 */
[----:B-1----:R-:W-:-:S05]  /*a130*/  IADD3 R0, P4, R7, R3, RZ ;  /* 0x0000000307007210 */ /* 0x002fca0007f9e0ff */
[----:B------:R1:W-:Y:S01]  /*a140*/  STL [R1+0xbc0], R0 ;  /* 0x000bc00001007387 */ /* 0x0003e20000100800 */
[----:B0-----:R-:W-:Y:S01]  /*a150*/  IMAD R9, R6, 0x2, R10 ;  /* 0x0000000206097824 */ /* 0x001fe200078e020a */
[----:B--2---:R-:W-:Y:S02]  /*a160*/  LEA.HI.X.SX32 R4, R8, R2, 0x1, P3 ;  /* 0x0000000208047211 */ /* 0x004fe400018f0eff */
[----:B------:R0:W-:Y:S01]  /*a170*/  STL [R1+0xbac], R11 ;  /* 0x000bac0b01007387 */ /* 0x0001e20000100800 */
[----:B------:R-:W-:-:S03]  /*a180*/  IADD3 R8, P2, R16, R3, RZ ;  /* 0x0000000310087210 */ /* 0x000fc60007f5e0ff */
[----:B------:R2:W-:Y:S01]  /*a190*/  STL [R1+0xbb4], R4 ;  /* 0x000bb40401007387 */ /* 0x0005e20000100800 */
[----:B-1----:R-:W-:Y:S01]  /*a1a0*/  LEA.HI.X.SX32 R0, R7, R2, 0x1, P4 ;  /* 0x0000000207007211 */ /* 0x002fe200020f0eff */
[----:B------:R-:W-:-:S04]  /*a1b0*/  IMAD R7, R6, 0x2, R9 ;  /* 0x0000000206077824 */ /* 0x000fc800078e0209 */
[----:B------:R1:W-:Y:S01]  /*a1c0*/  STL [R1+0xbbc], R0 ;  /* 0x000bbc0001007387 */ /* 0x0003e20000100800 */
[----:B0-----:R-:W-:Y:S01]  /*a1d0*/  LEA.HI.X.SX32 R11, R16, R2, 0x1, P2 ;  /* 0x00000002100b7211 */ /* 0x001fe200010f0eff */
[----:B------:R-:W-:Y:S01]  /*a1e0*/  IMAD R16, R38, UR4, RZ ;  /* 0x0000000426107c24 */ /* 0x000fe2000f8e02ff */
[-C--:B--2---:R-:W-:Y:S01]  /*a1f0*/  IADD3 R4, P3, R14, R3.reuse, RZ ;  /* 0x000000030e047210 */ /* 0x084fe20007f7e0ff */
[----:B------:R0:W-:Y:S01]  /*a200*/  STL [R1+0xbd0], R8 ;  /* 0x000bd00801007387 */ /* 0x0001e20000100800 */
[----:B------:R-:W-:Y:S02]  /*a210*/  IMAD R38, R57, UR4, RZ ;  /* 0x0000000439267c24 */ /* 0x000fe4000f8e02ff */
[----:B------:R-:W-:Y:S01]  /*a220*/  SHF.R.S32.HI R43, RZ, 0x1f, R16 ;  /* 0x0000001fff2b7819 */ /* 0x000fe20000011410 */
[----:B------:R2:W-:Y:S01]  /*a230*/  STL [R1+0xbd8], R4 ;  /* 0x000bd80401007387 */ /* 0x0005e20000100800 */
[----:B-1----:R-:W-:Y:S02]  /*a240*/  IADD3 R0, P4, R13, R3, RZ ;  /* 0x000000030d007210 */ /* 0x002fe40007f9e0ff */
[----:B------:R-:W-:-:S02]  /*a250*/  SHF.R.S32.HI R57, RZ, 0x1f, R22 ;  /* 0x0000001fff397819 */ /* 0x000fc40000011416 */
[----:B------:R-:W-:Y:S01]  /*a260*/  SHF.R.S32.HI R79, RZ, 0x1f, R38 ;  /* 0x0000001fff4f7819 */ /* 0x000fe20000011426 */
[----:B------:R1:W-:Y:S01]  /*a270*/  STL [R1+0xbe0], R0 ;  /* 0x000be00001007387 */ /* 0x0003e20000100800 */
[----:B0-----:R-:W-:Y:S01]  /*a280*/  IMAD R8, R6, 0x4, R7 ;  /* 0x0000000406087824 */ /* 0x001fe200078e0207 */
[-C--:B--2---:R-:W-:Y:S02]  /*a290*/  LEA.HI.X.SX32 R4, R14, R2.reuse, 0x1, P3 ;  /* 0x000000020e047211 */ /* 0x084fe400018f0eff */
[----:B------:R0:W-:Y:S04]  /*a2a0*/  STL [R1+0xbcc], R11 ;  /* 0x000bcc0b01007387 */ /* 0x0001e80000100800 */
[----:B------:R2:W-:Y:S01]  /*a2b0*/  STL [R1+0xbd4], R4 ;  /* 0x000bd40401007387 */ /* 0x0005e20000100800 */
[----:B-1----:R-:W-:Y:S01]  /*a2c0*/  LEA.HI.X.SX32 R0, R13, R2, 0x1, P4 ;  /* 0x000000020d007211 */ /* 0x002fe200020f0eff */
[----:B------:R-:W-:Y:S01]  /*a2d0*/  IMAD R13, R6, 0x2, R8 ;  /* 0x00000002060d7824 */ /* 0x000fe200078e0208 */
[----:B0-----:R-:W-:-:S03]  /*a2e0*/  IADD3 R11, P2, R12, R3, RZ ;  /* 0x000000030c0b7210 */ /* 0x001fc60007f5e0ff */
[----:B------:R0:W-:Y:S01]  /*a2f0*/  STL [R1+0xbdc], R0 ;  /* 0x000bdc0001007387 */ /* 0x0001e20000100800 */
[----:B------:R-:W-:Y:S01]  /*a300*/  IMAD R14, R6, 0x2, R13 ;  /* 0x00000002060e7824 */ /* 0x000fe200078e020d */
[-C--:B--2---:R-:W-:Y:S02]  /*a310*/  IADD3 R4, P3, R10, R3.reuse, RZ ;  /* 0x000000030a047210 */ /* 0x084fe40007f7e0ff */
[----:B------:R1:W-:Y:S04]  /*a320*/  STL [R1+0xbe8], R11 ;  /* 0x000be80b01007387 */ /* 0x0003e80000100800 */
[----:B------:R2:W-:Y:S01]  /*a330*/  STL [R1+0xbf0], R4 ;  /* 0x000bf00401007387 */ /* 0x0005e20000100800 */
[----:B0-----:R-:W-:Y:S02]  /*a340*/  IADD3 R0, P4, R9, R3, RZ ;  /* 0x0000000309007210 */ /* 0x001fe40007f9e0ff */
[----:B-1----:R-:W-:-:S03]  /*a350*/  LEA.HI.X.SX32 R11, R12, R2, 0x1, P2 ;  /* 0x000000020c0b7211 */ /* 0x002fc600010f0eff */
[----:B------:R0:W-:Y:S01]  /*a360*/  STL [R1+0xbf8], R0 ;  /* 0x000bf80001007387 */ /* 0x0001e20000100800 */
[----:B------:R-:W-:Y:S01]  /*a370*/  IMAD R12, R35, UR4, RZ ;  /* 0x00000004230c7c24 */ /* 0x000fe2000f8e02ff */
[-C--:B--2---:R-:W-:Y:S02]  /*a380*/  LEA.HI.X.SX32 R4, R10, R2.reuse, 0x1, P3 ;  /* 0x000000020a047211 */ /* 0x084fe400018f0eff */
[----:B------:R1:W-:Y:S01]  /*a390*/  STL [R1+0xbe4], R11 ;  /* 0x000be40b01007387 */ /* 0x0003e20000100800 */
[----:B------:R-:W-:Y:S01]  /*a3a0*/  IADD3 R10, P2, R7, R3, RZ ;  /* 0x00000003070a7210 */ /* 0x000fe20007f5e0ff */
[----:B------:R-:W-:Y:S01]  /*a3b0*/  IMAD R35, R55, UR4, RZ ;  /* 0x0000000437237c24 */ /* 0x000fe2000f8e02ff */
[----:B------:R-:W-:Y:S01]  /*a3c0*/  SHF.R.S32.HI R55, RZ, 0x1f, R21 ;  /* 0x0000001fff377819 */ /* 0x000fe20000011415 */
[----:B------:R2:W-:Y:S01]  /*a3d0*/  STL [R1+0xbec], R4 ;  /* 0x000bec0401007387 */ /* 0x0005e20000100800 */
[-C--:B------:R-:W-:Y:S02]  /*a3e0*/  LEA.HI.X.SX32 R7, R7, R2.reuse, 0x1, P2 ;  /* 0x0000000207077211 */ /* 0x080fe400010f0eff */
[----:B0-----:R-:W-:Y:S01]  /*a3f0*/  LEA.HI.X.SX32 R0, R9, R2, 0x1, P4 ;  /* 0x0000000209007211 */ /* 0x001fe200020f0eff */
[----:B------:R-:W-:Y:S01]  /*a400*/  IMAD R9, R6, 0x2, R14 ;  /* 0x0000000206097824 */ /* 0x000fe200078e020e */
[----:B------:R-:W-:-:S02]  /*a410*/  SHF.R.S32.HI R75, RZ, 0x1f, R35 ;  /* 0x0000001fff4b7819 */ /* 0x000fc40000011423 */
[----:B-1----:R-:W-:Y:S01]  /*a420*/  SHF.R.S32.HI R11, RZ, 0x1f, R211 ;  /* 0x0000001fff0b7819 */ /* 0x002fe200000114d3 */
[----:B------:R0:W-:Y:S01]  /*a430*/  STL [R1+0xbf4], R0 ;  /* 0x000bf40001007387 */ /* 0x0001e20000100800 */
[----:B--2---:R-:W-:-:S03]  /*a440*/  IADD3 R4, P3, R8, R3, RZ ;  /* 0x0000000308047210 */ /* 0x004fc60007f7e0ff */
[----:B------:R1:W-:Y:S04]  /*a450*/  STL [R1+0xc00], R10 ;  /* 0x000c000a01007387 */ /* 0x0003e80000100800 */
[----:B------:R2:W-:Y:S01]  /*a460*/  STL [R1+0xc10], R4 ;  /* 0x000c100401007387 */ /* 0x0005e20000100800 */
[----:B0-----:R-:W-:Y:S01]  /*a470*/  IADD3 R0, P4, R13, R3, RZ ;  /* 0x000000030d007210 */ /* 0x001fe20007f9e0ff */
[----:B-1----:R-:W-:-:S04]  /*a480*/  IMAD R10, R6, 0x2, R9 ;  /* 0x00000002060a7824 */ /* 0x002fc800078e0209 */
[----:B------:R0:W-:Y:S01]  /*a490*/  STL [R1+0xc18], R0 ;  /* 0x000c180001007387 */ /* 0x0001e20000100800 */
[----:B--2---:R-:W-:-:S03]  /*a4a0*/  LEA.HI.X.SX32 R4, R8, R2, 0x1, P3 ;  /* 0x0000000208047211 */ /* 0x004fc600018f0eff */
[----:B------:R1:W-:Y:S01]  /*a4b0*/  STL [R1+0xbfc], R7 ;  /* 0x000bfc0701007387 */ /* 0x0003e20000100800 */
[----:B------:R-:W-:Y:S02]  /*a4c0*/  IMAD R6, R6, 0x2, R10 ;  /* 0x0000000206067824 */ /* 0x000fe400078e020a */
[----:B------:R-:W-:Y:S01]  /*a4d0*/  IMAD R8, R31, UR4, RZ ;  /* 0x000000041f087c24 */ /* 0x000fe2000f8e02ff */
[----:B------:R2:W-:Y:S01]  /*a4e0*/  STL [R1+0xc0c], R4 ;  /* 0x000c0c0401007387 */ /* 0x0005e20000100800 */
[----:B------:R-:W-:Y:S01]  /*a4f0*/  IMAD R31, R53, UR4, RZ ;  /* 0x00000004351f7c24 */ /* 0x000fe2000f8e02ff */
[----:B0-----:R-:W-:Y:S01]  /*a500*/  LEA.HI.X.SX32 R0, R13, R2, 0x1, P4 ;  /* 0x000000020d007211 */ /* 0x001fe200020f0eff */
[----:B------:R-:W-:Y:S02]  /*a510*/  IMAD R13, R36, UR4, RZ ;  /* 0x00000004240d7c24 */ /* 0x000fe4000f8e02ff */
[----:B------:R-:W-:Y:S01]  /*a520*/  IMAD R36, R56, UR4, RZ ;  /* 0x0000000438247c24 */ /* 0x000fe2000f8e02ff */
[-C--:B-1----:R-:W-:Y:S01]  /*a530*/  IADD3 R7, P2, R14, R3.reuse, RZ ;  /* 0x000000030e077210 */ /* 0x082fe20007f5e0ff */
[----:B------:R0:W-:Y:S01]  /*a540*/  STL [R1+0xc14], R0 ;  /* 0x000c140001007387 */ /* 0x0001e20000100800 */
[----:B------:R-:W-:Y:S01]  /*a550*/  SHF.R.S32.HI R39, RZ, 0x1f, R13 ;  /* 0x0000001fff277819 */ /* 0x000fe2000001140d */
[----:B------:R-:W-:Y:S01]  /*a560*/  IMAD R53, R67, UR4, RZ ;  /* 0x0000000443357c24 */ /* 0x000fe2000f8e02ff */
[-C--:B--2---:R-:W-:Y:S01]  /*a570*/  IADD3 R4, P4, R10, R3.reuse, RZ ;  /* 0x000000030a047210 */ /* 0x084fe20007f9e0ff */
[----:B------:R1:W-:Y:S01]  /*a580*/  STL [R1+0xc30], R7 ;  /* 0x000c300701007387 */ /* 0x0003e20000100800 */
[----:B------:R-:W-:Y:S01]  /*a590*/  SHF.R.S32.HI R70, RZ, 0x1f, R31 ;  /* 0x0000001fff467819 */ /* 0x000fe2000001141f */
[----:B------:R-:W-:Y:S01]  /*a5a0*/  IMAD R67, R77, UR4, RZ ;  /* 0x000000044d437c24 */ /* 0x000fe2000f8e02ff */
[----:B------:R-:W-:Y:S01]  /*a5b0*/  SHF.R.S32.HI R77, RZ, 0x1f, R36 ;  /* 0x0000001fff4d7819 */ /* 0x000fe20000011424 */
[----:B------:R-:W-:Y:S01]  /*a5c0*/  IMAD R56, R69, UR4, RZ ;  /* 0x0000000445387c24 */ /* 0x000fe2000f8e02ff */
[----:B------:R-:W-:Y:S01]  /*a5d0*/  SHF.R.S32.HI R93, RZ, 0x1f, R53 ;  /* 0x0000001fff5d7819 */ /* 0x000fe20000011435 */
[----:B------:R-:W-:Y:S01]  /*a5e0*/  IMAD R69, R78, UR4, RZ ;  /* 0x000000044e457c24 */ /* 0x000fe2000f8e02ff */
[-C--:B0-----:R-:W-:Y:S01]  /*a5f0*/  IADD3 R0, P3, R9, R3.reuse, RZ ;  /* 0x0000000309007210 */ /* 0x081fe20007f7e0ff */
[----:B------:R-:W-:Y:S01]  /*a600*/  IMAD R78, R84, UR4, RZ ;  /* 0x00000004544e7c24 */ /* 0x000fe2000f8e02ff */
[----:B------:R-:W-:Y:S01]  /*a610*/  IADD3 R3, P5, R6, R3, RZ ;  /* 0x0000000306037210 */ /* 0x000fe20007fbe0ff */
[----:B-1----:R-:W-:Y:S01]  /*a620*/  IMAD R7, R30, UR4, RZ ;  /* 0x000000041e077c24 */ /* 0x002fe2000f8e02ff */
[----:B------:R-:W-:Y:S01]  /*a630*/  SHF.R.S32.HI R30, RZ, 0x1f, R8 ;  /* 0x0000001fff1e7819 */ /* 0x000fe20000011408 */
[----:B------:R0:W-:Y:S01]  /*a640*/  STL [R1+0xc34], R0 ;  /* 0x000c340001007387 */ /* 0x0001e20000100800 */
[----:B------:R-:W-:-:S02]  /*a650*/  SHF.R.S32.HI R84, RZ, 0x1f, R42 ;  /* 0x0000001fff547819 */ /* 0x000fc4000001142a */
[----:B------:R-:W-:Y:S01]  /*a660*/  SHF.R.S32.HI R95, RZ, 0x1f, R56 ;  /* 0x0000001fff5f7819 */ /* 0x000fe20000011438 */
[----:B------:R1:W-:Y:S01]  /*a670*/  STL [R1+0xc38], R4 ;  /* 0x000c380401007387 */ /* 0x0003e20000100800 */
[----:B------:R-:W-:Y:S02]  /*a680*/  SHF.R.S32.HI R103, RZ, 0x1f, R67 ;  /* 0x0000001fff677819 */ /* 0x000fe40000011443 */
[----:B------:R-:W-:Y:S01]  /*a690*/  SHF.R.S32.HI R104, RZ, 0x1f, R69 ;  /* 0x0000001fff687819 */ /* 0x000fe20000011445 */
[----:B------:R2:W-:Y:S01]  /*a6a0*/  STL [R1+0xc2c], R3 ;  /* 0x000c2c0301007387 */ /* 0x0005e20000100800 */
[----:B------:R-:W-:Y:S02]  /*a6b0*/  SHF.R.S32.HI R110, RZ, 0x1f, R78 ;  /* 0x0000001fff6e7819 */ /* 0x000fe4000001144e */
[----:B0-----:R-:W-:Y:S01]  /*a6c0*/  LEA.HI.X.SX32 R0, R14, R2, 0x1, P2 ;  /* 0x000000020e007211 */ /* 0x001fe200010f0eff */
[----:B------:R-:W-:Y:S01]  /*a6d0*/  IMAD R14, R37, UR4, RZ ;  /* 0x00000004250e7c24 */ /* 0x000fe2000f8e02ff */
[----:B------:R-:W-:-:S02]  /*a6e0*/  SHF.R.S32.HI R37, RZ, 0x1f, R12 ;  /* 0x0000001fff257819 */ /* 0x000fc4000001140c */
[-C--:B-1----:R-:W-:Y:S01]  /*a6f0*/  LEA.HI.X.SX32 R4, R9, R2.reuse, 0x1, P3 ;  /* 0x0000000209047211 */ /* 0x082fe200018f0eff */
[----:B------:R0:W-:Y:S01]  /*a700*/  STL [R1+0xc1c], R0 ;  /* 0x000c1c0001007387 */ /* 0x0001e20000100800 */
[----:B------:R-:W-:Y:S01]  /*a710*/  IMAD R9, R32, UR4, RZ ;  /* 0x0000000420097c24 */ /* 0x000fe2000f8e02ff */
[-C--:B--2---:R-:W-:Y:S01]  /*a720*/  LEA.HI.X.SX32 R3, R10, R2.reuse, 0x1, P4 ;  /* 0x000000020a037211 */ /* 0x084fe200020f0eff */
[----:B------:R-:W-:Y:S01]  /*a730*/  IMAD R10, R33, UR4, RZ ;  /* 0x00000004210a7c24 */ /* 0x000fe2000f8e02ff */
[----:B------:R1:W-:Y:S01]  /*a740*/  STL [R1+0xc24], R4 ;  /* 0x000c240401007387 */ /* 0x0003e20000100800 */
[----:B------:R-:W-:Y:S01]  /*a750*/  SHF.R.S32.HI R41, RZ, 0x1f, R14 ;  /* 0x0000001fff297819 */ /* 0x000fe2000001140e */
[----:B------:R-:W-:Y:S01]  /*a760*/  IMAD R33, R54, UR4, RZ ;  /* 0x0000000436217c24 */ /* 0x000fe2000f8e02ff */
[----:B------:R-:W-:Y:S01]  /*a770*/  SHF.R.S32.HI R32, RZ, 0x1f, R9 ;  /* 0x0000001fff207819 */ /* 0x000fe20000011409 */
[----:B------:R2:W-:Y:S01]  /*a780*/  STL [R1+0xc28], R3 ;  /* 0x000c280301007387 */ /* 0x0005e20000100800 */
[----:B------:R-:W-:Y:S01]  /*a790*/  SHF.R.S32.HI R34, RZ, 0x1f, R10 ;  /* 0x0000001fff227819 */ /* 0x000fe2000001140a */
[----:B------:R-:W-:Y:S01]  /*a7a0*/  IMAD R54, R68, UR4, RZ ;  /* 0x0000000444367c24 */ /* 0x000fe2000f8e02ff */
[----:B0-----:R-:W-:Y:S01]  /*a7b0*/  LEA.HI.X.SX32 R0, R6, R2, 0x1, P5 ;  /* 0x0000000206007211 */ /* 0x001fe200028f0eff */
[----:B------:R-:W-:Y:S01]  /*a7c0*/  IMAD R6, R29, UR4, RZ ;  /* 0x000000041d067c24 */ /* 0x000fe2000f8e02ff */
[----:B------:R-:W-:Y:S01]  /*a7d0*/  LEA.HI.X.SX32 R2, R183, UR5, 0x1, P1 ;  /* 0x00000005b7027c11 */ /* 0x000fe200088f0eff */
[----:B------:R-:W-:Y:S01]  /*a7e0*/  IMAD R29, R51, UR4, RZ ;  /* 0x00000004331d7c24 */ /* 0x000fe2000f8e02ff */
[----:B-1----:R-:W-:Y:S01]  /*a7f0*/  SHF.R.S32.HI R4, RZ, 0x1f, R208 ;  /* 0x0000001fff047819 */ /* 0x002fe200000114d0 */
[----:B------:R0:W-:Y:S01]  /*a800*/  STL [R1+0xc20], R0 ;  /* 0x000c200001007387 */ /* 0x0001e20000100800 */
[----:B------:R-:W-:Y:S01]  /*a810*/  SHF.R.S32.HI R25, RZ, 0x1f, R6 ;  /* 0x0000001fff197819 */ /* 0x000fe20000011406 */
[----:B------:R-:W-:Y:S01]  /*a820*/  IMAD R51, R66, UR4, RZ ;  /* 0x0000000442337c24 */ /* 0x000fe2000f8e02ff */
[----:B--2---:R-:W-:Y:S01]  /*a830*/  LEA.HI.X.SX32 R3, R27, UR5, 0x1, P0 ;  /* 0x000000051b037c11 */ /* 0x004fe200080f0eff */
[----:B------:R-:W-:Y:S01]  /*a840*/  STL [R1+0xe18], R224 ;  /* 0x000e18e001007387 */ /* 0x000fe20000100800 */
[----:B------:R-:W-:-:S02]  /*a850*/  SHF.R.S32.HI R27, RZ, 0x1f, R7 ;  /* 0x0000001fff1b7819 */ /* 0x000fc40000011407 */
[----:B------:R-:W-:Y:S01]  /*a860*/  SHF.R.S32.HI R66, RZ, 0x1f, R28 ;  /* 0x0000001fff427819 */ /* 0x000fe2000001141c */
[----:B------:R1:W-:Y:S01]  /*a870*/  STL [R1], R4 ;  /* 0x0000000401007387 */ /* 0x0003e20000100800 */
[----:B------:R-:W-:Y:S02]  /*a880*/  SHF.R.S32.HI R68, RZ, 0x1f, R29 ;  /* 0x0000001fff447819 */ /* 0x000fe4000001141d */
[----:B0-----:R-:W-:Y:S02]  /*a890*/  SHF.R.S32.HI R0, RZ, 0x1f, R209 ;  /* 0x0000001fff007819 */ /* 0x001fe400000114d1 */
[----:B------:R-:W-:Y:S02]  /*a8a0*/  SHF.R.S32.HI R73, RZ, 0x1f, R33 ;  /* 0x0000001fff497819 */ /* 0x000fe40000011421 */
[----:B------:R-:W-:Y:S01]  /*a8b0*/  SHF.R.S32.HI R91, RZ, 0x1f, R51 ;  /* 0x0000001fff5b7819 */ /* 0x000fe20000011433 */
[----:B------:R0:W-:Y:S01]  /*a8c0*/  STL [R1+0x4], R0 ;  /* 0x0000040001007387 */ /* 0x0001e20000100800 */
[----:B------:R-:W-:-:S02]  /*a8d0*/  SHF.R.S32.HI R94, RZ, 0x1f, R54 ;  /* 0x0000001fff5e7819 */ /* 0x000fc40000011436 */
[----:B-1----:R-:W-:Y:S01]  /*a8e0*/  SHF.R.S32.HI R4, RZ, 0x1f, R212 ;  /* 0x0000001fff047819 */ /* 0x002fe200000114d4 */
[----:B------:R1:W-:Y:S01]  /*a8f0*/  STL [R1+0x8], R11 ;  /* 0x0000080b01007387 */ /* 0x0003e20000100800 */
[----:B------:R-:W-:Y:S02]  /*a900*/  SHF.R.S32.HI R183, RZ, 0x1f, R177 ;  /* 0x0000001fffb77819 */ /* 0x000fe400000114b1 */
[----:B------:R-:W-:Y:S01]  /*a910*/  SHF.R.S32.HI R224, RZ, 0x1f, R216 ;  /* 0x0000001fffe07819 */ /* 0x000fe200000114d8 */
[----:B------:R2:W-:Y:S01]  /*a920*/  STL [R1+0xc], R4 ;  /* 0x00000c0401007387 */ /* 0x0005e20000100800 */
[----:B0-----:R-:W-:Y:S02]  /*a930*/  SHF.R.S32.HI R0, RZ, 0x1f, R214 ;  /* 0x0000001fff007819 */ /* 0x001fe400000114d6 */
[----:B-1----:R-:W-:-:S03]  /*a940*/  SHF.R.S32.HI R11, RZ, 0x1f, R219 ;  /* 0x0000001fff0b7819 */ /* 0x002fc600000114db */
[----:B------:R0:W-:Y:S01]  /*a950*/  STL [R1+0x10], R0 ;  /* 0x0000100001007387 */ /* 0x0001e20000100800 */
[----:B--2---:R-:W-:-:S05]  /*a960*/  SHF.R.S32.HI R4, RZ, 0x1f, R217 ;  /* 0x0000001fff047819 */ /* 0x004fca00000114d9 */
[----:B------:R1:W-:Y:S01]  /*a970*/  STL [R1+0x18], R4 ;  /* 0x0000180401007387 */ /* 0x0003e20000100800 */
[----:B0-----:R-:W-:Y:S02]  /*a980*/  SHF.R.S32.HI R0, RZ, 0x1f, R220 ;  /* 0x0000001fff007819 */ /* 0x001fe400000114dc */
[----:B-1----:R-:W-:-:S05]  /*a990*/  IADD3 R4, P0, R6, R5, RZ ;  /* 0x0000000506047210 */ /* 0x002fca0007f1e0ff */
[----:B------:R0:W-:Y:S04]  /*a9a0*/  STL [R1+0x838], R4 ;  /* 0x0008380401007387 */ /* 0x0001e80000100800 */
[----:B0-----:R-:W2:Y:S02]  /*a9b0*/  LDL.LU R4, [R1+0xe1c] ;  /* 0x000e1c0001047983 */ /* 0x001ea40000300800 */
[----:B--2---:R-:W-:-:S05]  /*a9c0*/  IADD3 R6, P1, R6, R4, RZ ;  /* 0x0000000406067210 */ /* 0x004fca0007f3e0ff */
[----:B------:R0:W-:Y:S02]  /*a9d0*/  STL [R1+0x840], R6 ;  /* 0x0008400601007387 */ /* 0x0001e40000100800 */
[C---:B0-----:R-:W-:Y:S02]  /*a9e0*/  IADD3 R6, P2, R7.reuse, R5, RZ ;  /* 0x0000000507067210 */ /* 0x041fe40007f5e0ff */
[----:B------:R-:W-:-:S03]  /*a9f0*/  IADD3 R7, P3, R7, R4, RZ ;  /* 0x0000000407077210 */ /* 0x000fc60007f7e0ff */
[----:B------:R0:W-:Y:S04]  /*aa00*/  STL [R1+0x48], R6 ;  /* 0x0000480601007387 */ /* 0x0001e80000100800 */
[----:B------:R1:W-:Y:S01]  /*aa10*/  STL [R1+0x50], R7 ;  /* 0x0000500701007387 */ /* 0x0003e20000100800 */
[CC--:B0-----:R-:W-:Y:S02]  /*aa20*/  IADD3 R6, P4, R8.reuse, R5.reuse, RZ ;  /* 0x0000000508067210 */ /* 0x0c1fe40007f9e0ff */
[----:B------:R-:W-:Y:S01]  /*aa30*/  IADD3 R8, P5, R8, R4, RZ ;  /* 0x0000000408087210 */ /* 0x000fe20007fbe0ff */
[----:B-1----:R-:W-:Y:S02]  /*aa40*/  IMAD.X R7, R25, 0x1, R3, P0 ;  /* 0x0000000119077824 */ /* 0x002fe400000e0603 */
[----:B------:R0:W-:Y:S04]  /*aa50*/  STL [R1+0x58], R6 ;  /* 0x0000580601007387 */ /* 0x0001e80000100800 */
[----:B------:R1:W-:Y:S04]  /*aa60*/  STL [R1+0x60], R8 ;  /* 0x0000600801007387 */ /* 0x0003e80000100800 */
[----:B------:R2:W-:Y:S01]  /*aa70*/  STL [R1+0x834], R7 ;  /* 0x0008340701007387 */ /* 0x0005e20000100800 */
[----:B0-----:R-:W-:Y:S01]  /*aa80*/  IADD3 R6, P0, R9, R5, RZ ;  /* 0x0000000509067210 */ /* 0x001fe20007f1e0ff */
[----:B-1----:R-:W-:-:S04]  /*aa90*/  IMAD.X R8, R25, 0x1, R2, P1 ;  /* 0x0000000119087824 */ /* 0x002fc800008e0602 */
[----:B------:R0:W-:Y:S01]  /*aaa0*/  STL [R1+0x68], R6 ;  /* 0x0000680601007387 */ /* 0x0001e20000100800 */
[----:B--2---:R-:W-:-:S03]  /*aab0*/  IADD3 R7, P1, R9, R4, RZ ;  /* 0x0000000409077210 */ /* 0x004fc60007f3e0ff */
[----:B------:R1:W-:Y:S04]  /*aac0*/  STL [R1+0x83c], R8 ;  /* 0x00083c0801007387 */ /* 0x0003e80000100800 */
[----:B------:R2:W-:Y:S01]  /*aad0*/  STL [R1+0x70], R7 ;  /* 0x0000700701007387 */ /* 0x0005e20000100800 */
[----:B0-----:R-:W-:Y:S01]  /*aae0*/  IMAD.X R6, R27, 0x1, R3, P2 ;  /* 0x000000011b067824 */ /* 0x001fe200010e0603 */
[----:B-1----:R-:W-:-:S04]  /*aaf0*/  IADD3 R8, P2, R10, R5, RZ ;  /* 0x000000050a087210 */ /* 0x002fc80007f5e0ff */
[----:B------:R0:W-:Y:S01]  /*ab00*/  STL [R1+0x44], R6 ;  /* 0x0000440601007387 */ /* 0x0001e20000100800 */
[----:B--2---:R-:W-:-:S03]  /*ab10*/  IMAD.X R7, R27, 0x1, R2, P3 ;  /* 0x000000011b077824 */ /* 0x004fc600018e0602 */
        /* <DEDUP_REMOVED lines=871> */
[----:B------:R-:W2:Y:S01]  /*e190*/  LDL.LU R12, [R1] ;  /* 0x00000000010c7983 */ /* 0x000ea20000300800 */
[----:B0-----:R-:W-:-:S03]  /*e1a0*/  IMAD.X R6, R246, 0x1, R2, P5 ;  /* 0x00000001f6067824 */ /* 0x001fc600028e0602 */
[----:B------:R0:W-:Y:S01]  /*e1b0*/  STL [R1+0x76c], R7 ;  /* 0x00076c0701007387 */ /* 0x0001e20000100800 */
[----:B-1----:R-:W-:-:S03]  /*e1c0*/  IADD3 R8, P5, R201, R4, RZ ;  /* 0x00000004c9087210 */ /* 0x002fc60007fbe0ff */
[----:B------:R1:W-:Y:S04]  /*e1d0*/  STL [R1+0x740], R6 ;  /* 0x0007400601007387 */ /* 0x0003e80000100800 */
[----:B------:R3:W-:Y:S01]  /*e1e0*/  STL [R1+0x774], R8 ;  /* 0x0007740801007387 */ /* 0x0007e20000100800 */
[----:B0-----:R-:W-:-:S03]  /*e1f0*/  IMAD.X R7, R247, 0x1, R3, P0 ;  /* 0x00000001f7077824 */ /* 0x001fc600000e0603 */
[----:B------:R-:W4:Y:S01]  /*e200*/  LDL.LU R10, [R1+0x4] ;  /* 0x00000400010a7983 */ /* 0x000f220000300800 */
[----:B-1----:R-:W-:-:S03]  /*e210*/  IADD3 R6, P0, R203, R5, RZ ;  /* 0x00000005cb067210 */ /* 0x002fc60007f1e0ff */
[----:B------:R0:W-:Y:S01]  /*e220*/  STL [R1+0x748], R7 ;  /* 0x0007480701007387 */ /* 0x0001e20000100800 */
[----:B---3--:R-:W-:-:S03]  /*e230*/  IMAD.X R8, R247, 0x1, R2, P1 ;  /* 0x00000001f7087824 */ /* 0x008fc600008e0602 */
[----:B------:R1:W-:Y:S01]  /*e240*/  STL [R1+0x77c], R6 ;  /* 0x00077c0601007387 */ /* 0x0003e20000100800 */
[----:B0-----:R-:W-:-:S03]  /*e250*/  IADD3 R7, P1, R203, R4, RZ ;  /* 0x00000004cb077210 */ /* 0x001fc60007f3e0ff */
[----:B------:R0:W-:Y:S01]  /*e260*/  STL [R1+0x750], R8 ;  /* 0x0007500801007387 */ /* 0x0001e20000100800 */
[----:B-1----:R-:W-:-:S03]  /*e270*/  IMAD.X R6, R248, 0x1, R3, P2 ;  /* 0x00000001f8067824 */ /* 0x002fc600010e0603 */
[----:B------:R-:W3:Y:S04]  /*e280*/  LDL.LU R9, [R1+0x8] ;  /* 0x0000080001097983 */ /* 0x000ee80000300800 */
[----:B------:R1:W-:Y:S01]  /*e290*/  STL [R1+0x784], R7 ;  /* 0x0007840701007387 */ /* 0x0003e20000100800 */
[----:B0-----:R-:W-:-:S03]  /*e2a0*/  IADD3 R8, P2, R204, R5, RZ ;  /* 0x00000005cc087210 */ /* 0x001fc60007f5e0ff */
[----:B------:R0:W-:Y:S01]  /*e2b0*/  STL [R1+0x758], R6 ;  /* 0x0007580601007387 */ /* 0x0001e20000100800 */
[----:B-1----:R-:W-:-:S03]  /*e2c0*/  IMAD.X R7, R248, 0x1, R2, P3 ;  /* 0x00000001f8077824 */ /* 0x002fc600018e0602 */
[----:B------:R1:W-:Y:S01]  /*e2d0*/  STL [R1+0x78c], R8 ;  /* 0x00078c0801007387 */ /* 0x0003e20000100800 */
[----:B0-----:R-:W-:-:S03]  /*e2e0*/  IADD3 R6, P3, R204, R4, RZ ;  /* 0x00000004cc067210 */ /* 0x001fc60007f7e0ff */
[----:B-1----:R-:W3:Y:S04]  /*e2f0*/  LDL.LU R8, [R1+0xc] ;  /* 0x00000c0001087983 */ /* 0x002ee80000300800 */
[----:B------:R0:W-:Y:S04]  /*e300*/  STL [R1+0x760], R7 ;  /* 0x0007600701007387 */ /* 0x0001e80000100800 */
[----:B------:R-:W-:Y:S01]  /*e310*/  STL [R1+0x794], R6 ;  /* 0x0007940601007387 */ /* 0x000fe20000100800 */
[----:B0-----:R-:W-:-:S05]  /*e320*/  IMAD.X R7, R249, 0x1, R3, P4 ;  /* 0x00000001f9077824 */ /* 0x001fca00020e0603 */
[----:B------:R0:W-:Y:S04]  /*e330*/  STL [R1+0x768], R7 ;  /* 0x0007680701007387 */ /* 0x0001e80000100800 */
[----:B0-----:R-:W3:Y:S01]  /*e340*/  LDL.LU R7, [R1+0x10] ;  /* 0x0000100001077983 */ /* 0x001ee20000300800 */
[----:B------:R-:W-:Y:S01]  /*e350*/  IADD3 R13, P4, R206, R5, RZ ;  /* 0x00000005ce0d7210 */ /* 0x000fe20007f9e0ff */
[----:B------:R-:W-:-:S04]  /*e360*/  IMAD.X R6, R249, 0x1, R2, P5 ;  /* 0x00000001f9067824 */ /* 0x000fc800028e0602 */
[----:B------:R0:W-:Y:S04]  /*e370*/  STL [R1+0x79c], R13 ;  /* 0x00079c0d01007387 */ /* 0x0001e80000100800 */
[----:B------:R1:W-:Y:S01]  /*e380*/  STL [R1+0x770], R6 ;  /* 0x0007700601007387 */ /* 0x0003e20000100800 */
[----:B0-----:R-:W-:Y:S01]  /*e390*/  IADD3 R13, P5, R206, R4, RZ ;  /* 0x00000004ce0d7210 */ /* 0x001fe20007fbe0ff */
[----:B-1----:R-:W-:Y:S01]  /*e3a0*/  IMAD.X R6, R250, 0x1, R3, P0 ;  /* 0x00000001fa067824 */ /* 0x002fe200000e0603 */
[----:B------:R-:W-:-:S03]  /*e3b0*/  IADD3 R14, P0, R208, R5, RZ ;  /* 0x00000005d00e7210 */ /* 0x000fc60007f1e0ff */
[----:B------:R0:W-:Y:S04]  /*e3c0*/  STL [R1+0x7a4], R13 ;  /* 0x0007a40d01007387 */ /* 0x0001e80000100800 */
[----:B------:R1:W-:Y:S01]  /*e3d0*/  STL [R1+0x778], R6 ;  /* 0x0007780601007387 */ /* 0x0003e20000100800 */
[----:B0-----:R-:W-:-:S03]  /*e3e0*/  IMAD.X R13, R250, 0x1, R2, P1 ;  /* 0x00000001fa0d7824 */ /* 0x001fc600008e0602 */
[----:B------:R0:W-:Y:S01]  /*e3f0*/  STL [R1+0x7ac], R14 ;  /* 0x0007ac0e01007387 */ /* 0x0001e20000100800 */
[----:B-1----:R-:W-:-:S03]  /*e400*/  IADD3 R6, P1, R208, R4, RZ ;  /* 0x00000004d0067210 */ /* 0x002fc60007f3e0ff */
[----:B------:R1:W-:Y:S01]  /*e410*/  STL [R1+0x780], R13 ;  /* 0x0007800d01007387 */ /* 0x0003e20000100800 */
[C---:B------:R-:W-:Y:S02]  /*e420*/  IMAD.X R16, R251.reuse, 0x1, R2, P3 ;  /* 0x00000001fb107824 */ /* 0x040fe400018e0602 */
[----:B0-----:R-:W-:Y:S01]  /*e430*/  IMAD.X R14, R251, 0x1, R3, P2 ;  /* 0x00000001fb0e7824 */ /* 0x001fe200010e0603 */
[----:B------:R0:W-:Y:S01]  /*e440*/  STL [R1+0x7b4], R6 ;  /* 0x0007b40601007387 */ /* 0x0001e20000100800 */
[----:B-1----:R-:W-:-:S03]  /*e450*/  IADD3 R13, P2, R209, R5, RZ ;  /* 0x00000005d10d7210 */ /* 0x002fc60007f5e0ff */
[----:B0-----:R-:W3:Y:S04]  /*e460*/  LDL.LU R6, [R1+0x18] ;  /* 0x0000180001067983 */ /* 0x001ee80000300800 */
[----:B------:R0:W-:Y:S04]  /*e470*/  STL [R1+0x788], R14 ;  /* 0x0007880e01007387 */ /* 0x0001e80000100800 */
[----:B------:R1:W-:Y:S01]  /*e480*/  STL [R1+0x7bc], R13 ;  /* 0x0007bc0d01007387 */ /* 0x0003e20000100800 */
[----:B0-----:R-:W-:-:S03]  /*e490*/  IADD3 R14, P3, R209, R4, RZ ;  /* 0x00000004d10e7210 */ /* 0x001fc60007f7e0ff */
[----:B------:R0:W-:Y:S01]  /*e4a0*/  STL [R1+0x790], R16 ;  /* 0x0007901001007387 */ /* 0x0001e20000100800 */
[----:B-1----:R-:W-:-:S03]  /*e4b0*/  IMAD.X R13, R252, 0x1, R3, P4 ;  /* 0x00000001fc0d7824 */ /* 0x002fc600020e0603 */
[----:B------:R1:W-:Y:S04]  /*e4c0*/  STL [R1+0x7c4], R14 ;  /* 0x0007c40e01007387 */ /* 0x0003e80000100800 */
[----:B------:R1:W-:Y:S01]  /*e4d0*/  STL [R1+0x798], R13 ;  /* 0x0007980d01007387 */ /* 0x0003e20000100800 */
[----:B0-----:R-:W-:Y:S01]  /*e4e0*/  IADD3 R16, P4, R211, R5, RZ ;  /* 0x00000005d3107210 */ /* 0x001fe20007f9e0ff */
[----:B-1----:R-:W-:-:S04]  /*e4f0*/  IMAD.X R14, R252, 0x1, R2, P5 ;  /* 0x00000001fc0e7824 */ /* 0x002fc800028e0602 */
[----:B------:R2:W-:Y:S01]  /*e500*/  STL [R1+0x7cc], R16 ;  /* 0x0007cc1001007387 */ /* 0x0005e20000100800 */
[----:B------:R-:W-:-:S03]  /*e510*/  IADD3 R13, P5, R211, R4, RZ ;  /* 0x00000004d30d7210 */ /* 0x000fc60007fbe0ff */
[----:B------:R0:W-:Y:S04]  /*e520*/  STL [R1+0x7a0], R14 ;  /* 0x0007a00e01007387 */ /* 0x0001e80000100800 */
[----:B------:R1:W-:Y:S01]  /*e530*/  STL [R1+0x7d4], R13 ;  /* 0x0007d40d01007387 */ /* 0x0003e20000100800 */
[--C-:B--2---:R-:W-:Y:S01]  /*e540*/  IMAD.X R16, R12, 0x1, R3.reuse, P0 ;  /* 0x000000010c107824 */ /* 0x104fe200000e0603 */
[-C--:B0-----:R-:W-:Y:S01]  /*e550*/  IADD3 R14, P0, R212, R5.reuse, RZ ;  /* 0x00000005d40e7210 */ /* 0x081fe20007f1e0ff */
[----:B-1----:R-:W-:Y:S01]  /*e560*/  IMAD.X R13, R12, 0x1, R2, P1 ;  /* 0x000000010c0d7824 */ /* 0x002fe200008e0602 */
[----:B------:R-:W-:Y:S02]  /*e570*/  IADD3 R12, P1, R212, R4, RZ ;  /* 0x00000004d40c7210 */ /* 0x000fe40007f3e0ff */
[----:B------:R-:W-:Y:S04]  /*e580*/  STL [R1+0x7a8], R16 ;  /* 0x0007a81001007387 */ /* 0x000fe80000100800 */
[----:B------:R4:W-:Y:S04]  /*e590*/  STL [R1+0x7dc], R14 ;  /* 0x0007dc0e01007387 */ /* 0x0009e80000100800 */
[----:B------:R0:W-:Y:S04]  /*e5a0*/  STL [R1+0x7b0], R13 ;  /* 0x0007b00d01007387 */ /* 0x0001e80000100800 */
[----:B------:R1:W-:Y:S01]  /*e5b0*/  STL [R1+0x7e4], R12 ;  /* 0x0007e40c01007387 */ /* 0x0003e20000100800 */
[----:B----4-:R-:W-:Y:S01]  /*e5c0*/  IMAD.X R14, R10, 0x1, R3, P2 ;  /* 0x000000010a0e7824 */ /* 0x010fe200010e0603 */
[----:B0-----:R-:W-:-:S04]  /*e5d0*/  IADD3 R13, P2, R214, R5, RZ ;  /* 0x00000005d60d7210 */ /* 0x001fc80007f5e0ff */
[----:B------:R-:W-:Y:S01]  /*e5e0*/  STL [R1+0x7b8], R14 ;  /* 0x0007b80e01007387 */ /* 0x000fe20000100800 */
[----:B-1----:R-:W-:Y:S01]  /*e5f0*/  IMAD.X R12, R10, 0x1, R2, P3 ;  /* 0x000000010a0c7824 */ /* 0x002fe200018e0602 */
[----:B------:R-:W-:Y:S02]  /*e600*/  IADD3 R10, P3, R214, R4, RZ ;  /* 0x00000004d60a7210 */ /* 0x000fe40007f7e0ff */
[----:B------:R3:W-:Y:S04]  /*e610*/  STL [R1+0x7ec], R13 ;  /* 0x0007ec0d01007387 */ /* 0x0007e80000100800 */
[----:B------:R0:W-:Y:S04]  /*e620*/  STL [R1+0x7c0], R12 ;  /* 0x0007c00c01007387 */ /* 0x0001e80000100800 */
[----:B------:R1:W-:Y:S01]  /*e630*/  STL [R1+0x7f4], R10 ;  /* 0x0007f40a01007387 */ /* 0x0003e20000100800 */
[----:B---3--:R-:W-:Y:S01]  /*e640*/  IMAD.X R13, R9, 0x1, R3, P4 ;  /* 0x00000001090d7824 */ /* 0x008fe200020e0603 */
[----:B0-----:R-:W-:-:S04]  /*e650*/  IADD3 R12, P4, R216, R5, RZ ;  /* 0x00000005d80c7210 */ /* 0x001fc80007f9e0ff */
[----:B------:R-:W-:Y:S01]  /*e660*/  STL [R1+0x7c8], R13 ;  /* 0x0007c80d01007387 */ /* 0x000fe20000100800 */
[--C-:B-1----:R-:W-:Y:S01]  /*e670*/  IMAD.X R10, R9, 0x1, R2.reuse, P5 ;  /* 0x00000001090a7824 */ /* 0x102fe200028e0602 */
[----:B------:R-:W-:Y:S02]  /*e680*/  IADD3 R9, P5, R216, R4, RZ ;  /* 0x00000004d8097210 */ /* 0x000fe40007fbe0ff */
[----:B------:R0:W-:Y:S04]  /*e690*/  STL [R1+0x7fc], R12 ;  /* 0x0007fc0c01007387 */ /* 0x0001e80000100800 */
[----:B------:R1:W-:Y:S04]  /*e6a0*/  STL [R1+0x7d0], R10 ;  /* 0x0007d00a01007387 */ /* 0x0003e80000100800 */
[----:B------:R2:W-:Y:S01]  /*e6b0*/  STL [R1+0x804], R9 ;  /* 0x0008040901007387 */ /* 0x0005e20000100800 */
[C---:B0-----:R-:W-:Y:S01]  /*e6c0*/  IMAD.X R12, R8.reuse, 0x1, R3, P0 ;  /* 0x00000001080c7824 */ /* 0x041fe200000e0603 */
[----:B-1----:R-:W-:Y:S01]  /*e6d0*/  IADD3 R10, P0, R217, R5, RZ ;  /* 0x00000005d90a7210 */ /* 0x002fe20007f1e0ff */
[----:B--2---:R-:W-:-:S03]  /*e6e0*/  IMAD.X R9, R8, 0x1, R2, P1 ;  /* 0x0000000108097824 */ /* 0x004fc600008e0602 */
[----:B------:R-:W-:Y:S01]  /*e6f0*/  STL [R1+0x7d8], R12 ;  /* 0x0007d80c01007387 */ /* 0x000fe20000100800 */
[----:B------:R-:W-:-:S03]  /*e700*/  IADD3 R8, P1, R217, R4, RZ ;  /* 0x00000004d9087210 */ /* 0x000fc60007f3e0ff */
[----:B------:R0:W-:Y:S04]  /*e710*/  STL [R1+0x80c], R10 ;  /* 0x00080c0a01007387 */ /* 0x0001e80000100800 */
[----:B------:R1:W-:Y:S04]  /*e720*/  STL [R1+0x7e0], R9 ;  /* 0x0007e00901007387 */ /* 0x0003e80000100800 */
[----:B------:R2:W-:Y:S01]  /*e730*/  STL [R1+0x814], R8 ;  /* 0x0008140801007387 */ /* 0x0005e20000100800 */
[----:B0-----:R-:W-:Y:S01]  /*e740*/  IMAD.X R10, R7, 0x1, R3, P2 ;  /* 0x00000001070a7824 */ /* 0x001fe200010e0603 */
[----:B-1----:R-:W-:Y:S01]  /*e750*/  IADD3 R9, P2, R219, R5, RZ ;  /* 0x00000005db097210 */ /* 0x002fe20007f5e0ff */
[----:B--2---:R-:W-:Y:S01]  /*e760*/  IMAD.X R8, R7, 0x1, R2, P3 ;  /* 0x0000000107087824 */ /* 0x004fe200018e0602 */
[----:B------:R-:W-:-:S02]  /*e770*/  IADD3 R7, P3, R219, R4, RZ ;  /* 0x00000004db077210 */ /* 0x000fc40007f7e0ff */
[----:B------:R-:W-:Y:S04]  /*e780*/  STL [R1+0x7e8], R10 ;  /* 0x0007e80a01007387 */ /* 0x000fe80000100800 */
[----:B------:R0:W-:Y:S04]  /*e790*/  STL [R1+0x81c], R9 ;  /* 0x00081c0901007387 */ /* 0x0001e80000100800 */
[----:B------:R-:W-:Y:S01]  /*e7a0*/  STL [R1+0x7f0], R8 ;  /* 0x0007f00801007387 */ /* 0x000fe20000100800 */
[----:B0-----:R-:W-:-:S03]  /*e7b0*/  IMAD.X R9, R224, 0x1, R3, P4 ;  /* 0x00000001e0097824 */ /* 0x001fc600020e0603 */
[----:B------:R0:W-:Y:S04]  /*e7c0*/  STL [R1+0x820], R7 ;  /* 0x0008200701007387 */ /* 0x0001e80000100800 */
[----:B------:R1:W-:Y:S01]  /*e7d0*/  STL [R1+0x7f8], R9 ;  /* 0x0007f80901007387 */ /* 0x0003e20000100800 */
[----:B0-----:R-:W-:-:S03]  /*e7e0*/  IMAD.X R7, R224, 0x1, R2, P5 ;  /* 0x00000001e0077824 */ /* 0x001fc600028e0602 */
[----:B------:R-:W2:Y:S01]  /*e7f0*/  LDL.LU R224, [R1+0xe18] ;  /* 0x000e180001e07983 */ /* 0x000ea20000300800 */
[C---:B------:R-:W-:Y:S02]  /*e800*/  IADD3 R8, P4, R220.reuse, R5, RZ ;  /* 0x00000005dc087210 */ /* 0x040fe40007f9e0ff */
[----:B-1----:R-:W-:-:S03]  /*e810*/  IADD3 R9, P5, R220, R4, RZ ;  /* 0x00000004dc097210 */ /* 0x002fc60007fbe0ff */
[----:B------:R0:W-:Y:S04]  /*e820*/  STL [R1+0x824], R8 ;  /* 0x0008240801007387 */ /* 0x0001e80000100800 */
[----:B------:R1:W-:Y:S04]  /*e830*/  STL [R1+0x800], R7 ;  /* 0x0008000701007387 */ /* 0x0003e80000100800 */
[----:B------:R-:W-:Y:S01]  /*e840*/  STL [R1+0x828], R9 ;  /* 0x0008280901007387 */ /* 0x000fe20000100800 */
[----:B0-----:R-:W-:Y:S01]  /*e850*/  IMAD.X R8, R6, 0x1, R3, P0 ;  /* 0x0000000106087824 */ /* 0x001fe200000e0603 */
[----:B-1----:R-:W-:Y:S01]  /*e860*/  IADD3 R7, P0, R222, R5, RZ ;  /* 0x00000005de077210 */ /* 0x002fe20007f1e0ff */
[----:B------:R-:W-:-:S03]  /*e870*/  IMAD.X R6, R6, 0x1, R2, P1 ;  /* 0x0000000106067824 */ /* 0x000fc600008e0602 */
[----:B------:R0:W-:Y:S04]  /*e880*/  STL [R1+0x808], R8 ;  /* 0x0008080801007387 */ /* 0x0001e80000100800 */
[----:B------:R1:W-:Y:S04]  /*e890*/  STL [R1+0x82c], R7 ;  /* 0x00082c0701007387 */ /* 0x0003e80000100800 */
[----:B------:R-:W-:Y:S01]  /*e8a0*/  STL [R1+0x810], R6 ;  /* 0x0008100601007387 */ /* 0x000fe20000100800 */
[----:B0-----:R-:W-:Y:S01]  /*e8b0*/  IADD3 R8, P1, R222, R4, RZ ;  /* 0x00000004de087210 */ /* 0x001fe20007f3e0ff */
[----:B-1----:R-:W-:-:S04]  /*e8c0*/  IMAD.X R7, R11, 0x1, R3, P2 ;  /* 0x000000010b077824 */ /* 0x002fc800010e0603 */
[----:B------:R-:W-:Y:S04]  /*e8d0*/  STL [R1+0x830], R8 ;  /* 0x0008300801007387 */ /* 0x000fe80000100800 */
[----:B------:R0:W-:Y:S02]  /*e8e0*/  STL [R1+0x818], R7 ;  /* 0x0008180701007387 */ /* 0x0001e40000100800 */
[--C-:B0-----:R-:W-:Y:S01]  /*e8f0*/  IMAD.X R7, R0, 0x1, R2.reuse, P5 ;  /* 0x0000000100077824 */ /* 0x101fe200028e0602 */
[C---:B--2---:R-:W-:Y:S01]  /*e900*/  IADD3 R6, P2, R224.reuse, R5, RZ ;  /* 0x00000005e0067210 */ /* 0x044fe20007f5e0ff */
[----:B------:R-:W-:Y:S02]  /*e910*/  IMAD.X R5, R11, 0x1, R2, P3 ;  /* 0x000000010b057824 */ /* 0x000fe400018e0602 */
[----:B------:R-:W2:Y:S04]  /*e920*/  LDL.LU R11, [R1+0xe14] ;  /* 0x000e1400010b7983 */ /* 0x000ea80000300800 */
[----:B------:R0:W-:Y:S04]  /*e930*/  STL [R1+0x43c], R6 ;  /* 0x00043c0601007387 */ /* 0x0001e80000100800 */
[----:B------:R1:W-:Y:S01]  /*e940*/  STL [R1+0x41c], R5 ;  /* 0x00041c0501007387 */ /* 0x0003e20000100800 */
[----:B0-----:R-:W-:-:S02]  /*e950*/  IADD3 R6, P3, R224, R4, RZ ;  /* 0x00000004e0067210 */ /* 0x001fc40007f7e0ff */
[----:B------:R-:W-:Y:S01]  /*e960*/  SHF.R.S32.HI R4, RZ, 0x1f, R224 ;  /* 0x0000001fff047819 */ /* 0x000fe200000114e0 */
[--C-:B-1----:R-:W-:Y:S02]  /*e970*/  IMAD.X R5, R0, 0x1, R3.reuse, P4 ;  /* 0x0000000100057824 */ /* 0x102fe400020e0603 */
[----:B------:R0:W-:Y:S04]  /*e980*/  STL [R1+0x438], R6 ;  /* 0x0004380601007387 */ /* 0x0001e80000100800 */
[----:B------:R1:W5:Y:S04]  /*e990*/  LDL.LU R0, [R1+0xe10] ;  /* 0x000e100001007983 */ /* 0x0003680000300800 */
[----:B------:R3:W-:Y:S01]  /*e9a0*/  STL [R1+0x420], R5 ;  /* 0x0004200501007387 */ /* 0x0007e20000100800 */
[----:B0-----:R-:W-:-:S02]  /*e9b0*/  IMAD.X R6, R15, 0x1, R3, P0 ;  /* 0x000000010f067824 */ /* 0x001fc400000e0603 */
[C---:B------:R-:W-:Y:S01]  /*e9c0*/  IMAD.X R3, R4.reuse, 0x1, R3, P2 ;  /* 0x0000000104037824 */ /* 0x040fe200010e0603 */
[----:B------:R0:W-:Y:S01]  /*e9d0*/  STL [R1+0x42c], R7 ;  /* 0x00042c0701007387 */ /* 0x0001e20000100800 */
[--C-:B---3--:R-:W-:Y:S02]  /*e9e0*/  IMAD.X R5, R15, 0x1, R2.reuse, P1 ;  /* 0x000000010f057824 */ /* 0x108fe400008e0602 */
[----:B------:R-:W-:Y:S01]  /*e9f0*/  IMAD.X R2, R4, 0x1, R2, P3 ;  /* 0x0000000104027824 */ /* 0x000fe200018e0602 */
[----:B------:R3:W-:Y:S01]  /*ea00*/  STL [R1+0x430], R6 ;  /* 0x0004300601007387 */ /* 0x0007e20000100800 */
[----:B0-----:R-:W0:Y:S03]  /*ea10*/  LDC R7, c[0x0][0x23c] ;  /* 0x00008f00ff077b82 */ /* 0x001e260000000800 */
[----:B------:R-:W-:Y:S04]  /*ea20*/  STL [R1+0x434], R5 ;  /* 0x0004340501007387 */ /* 0x000fe80000100800 */
[----:B------:R-:W-:Y:S04]  /*ea30*/  STL [R1+0x424], R3 ;  /* 0x0004240301007387 */ /* 0x000fe80000100800 */
[----:B------:R4:W-:Y:S04]  /*ea40*/  STL [R1+0x428], R2 ;  /* 0x0004280201007387 */ /* 0x0009e80000100800 */
[----:B---3--:R-:W3:Y:S01]  /*ea50*/  LDL.LU R6, [R1+0x28] ;  /* 0x0000280001067983 */ /* 0x008ee20000300800 */
[----:B------:R-:W1:Y:S01]  /*ea60*/  S2R R15, SR_TID.X ;  /* 0x00000000000f7919 */ /* 0x000e620000002100 */
[----:B------:R-:W-:-:S02]  /*ea70*/  USHF.R.U32.HI UR14, URZ, 0x4, UR7 ;  /* 0x000000043f0e7899 */ /* 0x000fc40008011607 */
[----:B------:R-:W-:Y:S02]  /*ea80*/  USHF.R.U32.HI UR8, URZ, 0x4, UR8 ;  /* 0x000000043f087899 */ /* 0x000fe40008011608 */
[----:B------:R-:W-:Y:S02]  /*ea90*/  USGXT.U32 UR14, UR14, 0xe ;  /* 0x0000000e0e0e789a */ /* 0x000fe40008000000 */
[----:B------:R-:W-:Y:S02]  /*eaa0*/  USGXT.U32 UR12, UR8, 0xe ;  /* 0x0000000e080c789a */ /* 0x000fe40008000000 */
[----:B------:R-:W-:Y:S01]  /*eab0*/  UIADD3 UR10, UP0, UR14, 0x2, URZ ;  /* 0x000000020e0a7890 */ /* 0x000fe2000ff1e03f */
[----:B-1----:R-:W-:-:S04]  /*eac0*/  SHF.R.U32.HI R15, RZ, 0x6, R15 ;  /* 0x00000006ff0f7819 */ /* 0x002fc8000001160f */
[----:B------:R-:W-:-:S04]  /*ead0*/  SGXT.U32 R15, R15, 0x1 ;  /* 0x000000010f0f781a */ /* 0x000fc80000000000 */
[C---:B----4-:R-:W-:Y:S02]  /*eae0*/  LOP3.LUT R2, R15.reuse, 0x80, RZ, 0xfc, !PT ;  /* 0x000000800f027812 */ /* 0x050fe400078efcff */
        /* <DEDUP_REMOVED lines=32> */
[C---:B------:R-:W-:Y:S01]  /*ecf0*/  LOP3.LUT R2, R15.reuse, 0xe6, RZ, 0xfc, !PT ;  /* 0x000000e60f027812 */ /* 0x040fe200078efcff */
[----:B------:R-:W-:Y:S01]  /*ed00*/  UMOV UR6, URZ ;  /* 0x0000003f00067c82 */ /* 0x000fe20008000000 */
[C---:B------:R-:W-:Y:S02]  /*ed10*/  LOP3.LUT R4, R15.reuse, 0xc0, RZ, 0xfc, !PT ;  /* 0x000000c00f047812 */ /* 0x040fe400078efcff */
[----:B------:R-:W-:-:S02]  /*ed20*/  LOP3.LUT R3, R15, 0xc2, RZ, 0xfc, !PT ;  /* 0x000000c20f037812 */ /* 0x000fc400078efcff */
[C---:B------:R-:W-:Y:S02]  /*ed30*/  LOP3.LUT R2, R15.reuse, 0xec, RZ, 0xfc, !PT ;  /* 0x000000ec0f027812 */ /* 0x040fe400078efcff */
[C---:B------:R-:W-:Y:S02]  /*ed40*/  LOP3.LUT R4, R15.reuse, 0xc6, RZ, 0xfc, !PT ;  /* 0x000000c60f047812 */ /* 0x040fe400078efcff */
[C---:B------:R-:W-:Y:S02]  /*ed50*/  LOP3.LUT R3, R15.reuse, 0xc8, RZ, 0xfc, !PT ;  /* 0x000000c80f037812 */ /* 0x040fe400078efcff */
[C---:B------:R-:W-:Y:S01]  /*ed60*/  LOP3.LUT R2, R15.reuse, 0xf4, RZ, 0xfc, !PT ;  /* 0x000000f40f027812 */ /* 0x040fe200078efcff */
[----:B------:R-:W-:Y:S01]  /*ed70*/  UIADD3.X UR11, UR6, 0x40000040, URZ, UP0, !UPT ;  /* 0x40000040060b7890 */ /* 0x000fe200087fe43f */
[C---:B------:R-:W-:Y:S02]  /*ed80*/  LOP3.LUT R4, R15.reuse, 0xcc, RZ, 0xfc, !PT ;  /* 0x000000cc0f047812 */ /* 0x040fe400078efcff */
[----:B------:R-:W-:-:S02]  /*ed90*/  LOP3.LUT R3, R15, 0xd0, RZ, 0xfc, !PT ;  /* 0x000000d00f037812 */ /* 0x000fc400078efcff */
[C---:B------:R-:W-:Y:S01]  /*eda0*/  LOP3.LUT R2, R15.reuse, 0xfa, RZ, 0xfc, !PT ;  /* 0x000000fa0f027812 */ /* 0x040fe200078efcff */
[----:B------:R-:W-:Y:S01]  /*edb0*/  UIADD3 UR8, UP0, UR12, 0x2, URZ ;  /* 0x000000020c087890 */ /* 0x000fe2000ff1e03f */
[----:B------:R-:W-:Y:S01]  /*edc0*/  LOP3.LUT R4, R15, 0xd4, RZ, 0xfc, !PT ;  /* 0x000000d40f047812 */ /* 0x000fe200078efcff */
[----:B0-----:R-:W-:Y:S01]  /*edd0*/  IMAD.SHL.U32 R10, R7, 0x100, RZ ;  /* 0x00000100070a7824 */ /* 0x001fe200078e00ff */
[C---:B------:R-:W-:Y:S02]  /*ede0*/  LOP3.LUT R3, R15.reuse, 0xd6, RZ, 0xfc, !PT ;  /* 0x000000d60f037812 */ /* 0x040fe400078efcff */
[C---:B------:R-:W-:Y:S02]  /*edf0*/  LOP3.LUT R4, R15.reuse, 0xda, RZ, 0xfc, !PT ;  /* 0x000000da0f047812 */ /* 0x040fe400078efcff */
[C---:B------:R-:W-:Y:S01]  /*ee00*/  LOP3.LUT R3, R15.reuse, 0xdc, RZ, 0xfc, !PT ;  /* 0x000000dc0f037812 */ /* 0x040fe200078efcff */
[----:B------:R-:W-:Y:S01]  /*ee10*/  UMOV UR5, URZ ;  /* 0x0000003f00057c82 */ /* 0x000fe20008000000 */
[----:B------:R-:W-:-:S02]  /*ee20*/  LOP3.LUT R4, R15, 0xe2, RZ, 0xfc, !PT ;  /* 0x000000e20f047812 */ /* 0x000fc400078efcff */
[C---:B------:R-:W-:Y:S02]  /*ee30*/  LOP3.LUT R3, R15.reuse, 0xe4, RZ, 0xfc, !PT ;  /* 0x000000e40f037812 */ /* 0x040fe400078efcff */
[C---:B------:R-:W-:Y:S02]  /*ee40*/  LOP3.LUT R4, R15.reuse, 0xe8, RZ, 0xfc, !PT ;  /* 0x000000e80f047812 */ /* 0x040fe400078efcff */
[C---:B------:R-:W-:Y:S01]  /*ee50*/  LOP3.LUT R3, R15.reuse, 0xea, RZ, 0xfc, !PT ;  /* 0x000000ea0f037812 */ /* 0x040fe200078efcff */
[----:B------:R-:W-:Y:S01]  /*ee60*/  USHF.L.U32 UR16, UR16, 0x8, URZ ;  /* 0x0000000810107899 */ /* 0x000fe2000800063f */
[C---:B------:R-:W-:Y:S01]  /*ee70*/  LOP3.LUT R4, R15.reuse, 0xf0, RZ, 0xfc, !PT ;  /* 0x000000f00f047812 */ /* 0x040fe200078efcff */
[----:B------:R-:W-:Y:S01]  /*ee80*/  UIADD3.X UR9, UR5, 0x40000040, URZ, UP0, !UPT ;  /* 0x4000004005097890 */ /* 0x000fe200087fe43f */
[----:B------:R-:W-:Y:S02]  /*ee90*/  LOP3.LUT R3, R15, 0xf2, RZ, 0xfc, !PT ;  /* 0x000000f20f037812 */ /* 0x000fe400078efcff */
[----:B------:R-:W-:-:S02]  /*eea0*/  CS2R R24, SRZ ;  /* 0x0000000000187805 */ /* 0x000fc4000001ff00 */
[C---:B------:R-:W-:Y:S02]  /*eeb0*/  LOP3.LUT R4, R15.reuse, 0xf6, RZ, 0xfc, !PT ;  /* 0x000000f60f047812 */ /* 0x040fe400078efcff */
[----:B------:R-:W-:Y:S02]  /*eec0*/  CS2R R26, SRZ ;  /* 0x00000000001a7805 */ /* 0x000fe4000001ff00 */
[----:B------:R-:W-:Y:S02]  /*eed0*/  LOP3.LUT R3, R15, 0xf8, RZ, 0xfc, !PT ;  /* 0x000000f80f037812 */ /* 0x000fe400078efcff */
        /* <DEDUP_REMOVED lines=30> */
[----:B------:R-:W-:Y:S01]  /*f0c0*/  SHF.R.S32.HI R9, RZ, 0x1f, R10 ;  /* 0x0000001fff097819 */ /* 0x000fe2000001140a */
[----:B------:R-:W-:Y:S01]  /*f0d0*/  UMOV UR4, URZ ;  /* 0x0000003f00047c82 */ /* 0x000fe20008000000 */
[----:B------:R-:W-:Y:S02]  /*f0e0*/  USHF.R.S32.HI UR6, URZ, 0x1f, UR16 ;  /* 0x0000001f3f067899 */ /* 0x000fe40008011410 */
[----:B------:R-:W-:-:S02]  /*f0f0*/  UIADD3.64 UR42, UR10, 0x2, URZ ;  /* 0x000000020a2a7897 */ /* 0x000fc4000fffe03f */
[----:B------:R-:W-:Y:S02]  /*f100*/  UIADD3.64 UR38, UR10, 0x4, URZ ;  /* 0x000000040a267897 */ /* 0x000fe4000fffe03f */
[----:B------:R-:W-:Y:S02]  /*f110*/  UIADD3.64 UR34, UR10, 0x3fe, URZ ;  /* 0x000003fe0a227897 */ /* 0x000fe4000fffe03f */
[----:B------:R-:W-:Y:S02]  /*f120*/  UIADD3.64 UR30, UR10, 0x400, URZ ;  /* 0x000004000a1e7897 */ /* 0x000fe4000fffe03f */
[----:B------:R-:W-:Y:S02]  /*f130*/  UIADD3.64 UR26, UR10, 0x402, URZ ;  /* 0x000004020a1a7897 */ /* 0x000fe4000fffe03f */
[----:B------:R-:W-:Y:S02]  /*f140*/  UIADD3.64 UR22, UR10, 0x404, URZ ;  /* 0x000004040a167897 */ /* 0x000fe4000fffe03f */
[----:B------:R-:W-:-:S02]  /*f150*/  UIADD3.64 UR40, UR8, 0x2, URZ ;  /* 0x0000000208287897 */ /* 0x000fc4000fffe03f */
[----:B------:R-:W-:Y:S02]  /*f160*/  UIADD3.64 UR36, UR8, 0x4, URZ ;  /* 0x0000000408247897 */ /* 0x000fe4000fffe03f */
[----:B------:R-:W-:Y:S02]  /*f170*/  UIADD3.64 UR32, UR8, 0x1fe, URZ ;  /* 0x000001fe08207897 */ /* 0x000fe4000fffe03f */
[----:B------:R-:W-:Y:S02]  /*f180*/  UIADD3.64 UR28, UR8, 0x200, URZ ;  /* 0x00000200081c7897 */ /* 0x000fe4000fffe03f */
[----:B------:R-:W-:Y:S02]  /*f190*/  UIADD3.64 UR24, UR8, 0x202, URZ ;  /* 0x0000020208187897 */ /* 0x000fe4000fffe03f */
[----:B------:R-:W-:Y:S01]  /*f1a0*/  UIADD3.64 UR20, UR8, 0x204, URZ ;  /* 0x0000020408147897 */ /* 0x000fe2000fffe03f */
[----:B------:R-:W-:Y:S01]  /*f1b0*/  ULDC UR5, c[0x0][0x230] ;  /* 0x00008c0000057ab9 */ /* 0x000fe20000000800 */
[----:B--2---:R-:W-:-:S02]  /*f1c0*/  LOP3.LUT R8, R11, 0x10, RZ, 0x3c, !PT ;  /* 0x000000100b087812 */ /* 0x004fc400078e3cff */
[C---:B------:R-:W-:Y:S02]  /*f1d0*/  LOP3.LUT R7, R11.reuse, 0x20, RZ, 0x3c, !PT ;  /* 0x000000200b077812 */ /* 0x040fe400078e3cff */
[C---:B------:R-:W-:Y:S02]  /*f1e0*/  LOP3.LUT R5, R11.reuse, 0x40, RZ, 0x3c, !PT ;  /* 0x000000400b057812 */ /* 0x040fe400078e3cff */
[C---:B------:R-:W-:Y:S02]  /*f1f0*/  LOP3.LUT R4, R11.reuse, 0x50, RZ, 0x3c, !PT ;  /* 0x000000500b047812 */ /* 0x040fe400078e3cff */
[C---:B------:R-:W-:Y:S02]  /*f200*/  LOP3.LUT R3, R11.reuse, 0x60, RZ, 0x3c, !PT ;  /* 0x000000600b037812 */ /* 0x040fe400078e3cff */
[----:B---3--:R-:W-:Y:S02]  /*f210*/  SHF.R.S32.HI R2, RZ, 0x8, R6 ;  /* 0x00000008ff027819 */ /* 0x008fe40000011406 */
[----:B------:R-:W-:-:S03]  /*f220*/  LOP3.LUT R6, R11, 0x30, RZ, 0x3c, !PT ;  /* 0x000000300b067812 */ /* 0x000fc600078e3cff */
[----:B------:R0:W-:Y:S02]  /*f230*/  STL [R1+0xc48], R2 ;  /* 0x000c480201007387 */ /* 0x0001e40000100800 */
[----:B0-----:R-:W-:-:S07]  /*f240*/  LOP3.LUT R2, R11, 0x70, RZ, 0x3c, !PT ;  /* 0x000000700b027812 */ /* 0x001fce00078e3cff */
.L_x_2:
[----:B------:R-:W2:Y:S04]  /*f250*/  LDL R13, [R1+0xc20] ;  /* 0x000c2000010d7983 */ /* 0x000ea80000100800 */
[----:B------:R-:W2:Y:S04]  /*f260*/  LDL R12, [R1+0xc2c] ;  /* 0x000c2c00010c7983 */ /* 0x000ea80000100800 */
[----:B------:R-:W3:Y:S04]  /*f270*/  LDL R20, [R1+0xc28] ;  /* 0x000c280001147983 */ /* 0x000ee80000100800 */
[----:B------:R-:W4:Y:S04]  /*f280*/  LDL R9, [R1+0xc38] ;  /* 0x000c380001097983 */ /* 0x000f280000100800 */
[----:B------:R-:W3:Y:S04]  /*f290*/  LDL R17, [R1+0xc24] ;  /* 0x000c240001117983 */ /* 0x000ee80000100800 */
[----:B------:R-:W3:Y:S01]  /*f2a0*/  LDL R16, [R1+0xc34] ;  /* 0x000c340001107983 */ /* 0x000ee20000100800 */
[----:B------:R-:W-:Y:S01]  /*f2b0*/  UIMAD UR13, UR4, -0x100, UR5 ;  /* 0xffffff00040d78a4 */ /* 0x000fe2000f8e0205 */
[----:B------:R-:W-:Y:S01]  /*f2c0*/  PRMT R163, RZ, 0x7610, R163 ;  /* 0x00007610ffa37816 */ /* 0x000fe200000000a3 */
[----:B------:R-:W0:Y:S01]  /*f2d0*/  S2R R92, SR_TID.X ;  /* 0x00000000005c7919 */ /* 0x000e220000002100 */
[----:B------:R-:W-:-:S02]  /*f2e0*/  PRMT R160, RZ, 0x7610, R160 ;  /* 0x00007610ffa07816 */ /* 0x000fc400000000a0 */
[----:B------:R-:W-:Y:S01]  /*f2f0*/  PRMT R157, RZ, 0x7610, R157 ;  /* 0x00007610ff9d7816 */ /* 0x000fe2000000009d */
[----:B-----5:R-:W-:Y:S04]  /*f300*/  STL [R1+0xeb0], R11 ;  /* 0x000eb00b01007387 */ /* 0x020fe80000100800 */
[----:B------:R1:W-:Y:S04]  /*f310*/  STL [R1+0xeac], R251 ;  /* 0x000eacfb01007387 */ /* 0x0003e80000100800 */
[----:B------:R-:W-:Y:S04]  /*f320*/  STL [R1+0xea8], R8 ;  /* 0x000ea80801007387 */ /* 0x000fe80000100800 */
[----:B------:R-:W-:Y:S04]  /*f330*/  STL [R1+0xe8c], R7 ;  /* 0x000e8c0701007387 */ /* 0x000fe80000100800 */
[----:B------:R-:W-:Y:S04]  /*f340*/  STL [R1+0xe88], R6 ;  /* 0x000e880601007387 */ /* 0x000fe80000100800 */
[----:B------:R-:W-:Y:S04]  /*f350*/  STL [R1+0xe84], R5 ;  /* 0x000e840501007387 */ /* 0x000fe80000100800 */
[----:B------:R-:W-:Y:S01]  /*f360*/  STL [R1+0xe80], R4 ;  /* 0x000e800401007387 */ /* 0x000fe20000100800 */
[----:B0-----:R-:W-:-:S03]  /*f370*/  SHF.R.U32.HI R90, RZ, 0x6, R92 ;  /* 0x00000006ff5a7819 */ /* 0x001fc6000001165c */
[----:B------:R-:W-:Y:S01]  /*f380*/  STL [R1+0xe7c], R3 ;  /* 0x000e7c0301007387 */ /* 0x000fe20000100800 */
[--C-:B------:R-:W-:Y:S02]  /*f390*/  SHF.R.U32.HI R93, RZ, 0x6, R92.reuse ;  /* 0x00000006ff5d7819 */ /* 0x100fe4000001165c */
[----:B------:R-:W-:Y:S01]  /*f3a0*/  SHF.R.U32.HI R92, RZ, 0x6, R92 ;  /* 0x00000006ff5c7819 */ /* 0x000fe2000001165c */
[----:B------:R-:W-:Y:S01]  /*f3b0*/  STL [R1+0xe78], R2 ;  /* 0x000e780201007387 */ /* 0x000fe20000100800 */
[----:B------:R-:W-:Y:S02]  /*f3c0*/  SGXT.U32 R93, R93, 0x1 ;  /* 0x000000015d5d781a */ /* 0x000fe40000000000 */
[----:B------:R-:W-:Y:S01]  /*f3d0*/  SGXT.U32 R92, R92, 0x1 ;  /* 0x000000015c5c781a */ /* 0x000fe20000000000 */
[----:B-----5:R0:W-:Y:S01]  /*f3e0*/  STL [R1+0xe10], R0 ;  /* 0x000e100001007387 */ /* 0x0201e20000100800 */
[----:B------:R-:W-:Y:S02]  /*f3f0*/  LOP3.LUT R93, R93, 0x4, RZ, 0xfc, !PT ;  /* 0x000000045d5d7812 */ /* 0x000fe400078efcff */
[----:B------:R-:W-:Y:S01]  /*f400*/  LOP3.LUT R92, R92, 0x2, RZ, 0xfc, !PT ;  /* 0x000000025c5c7812 */ /* 0x000fe200078efcff */
[----:B-1----:R-:W3:Y:S01]  /*f410*/  LDL R251, [R1+0xc30] ;  /* 0x000c300001fb7983 */ /* 0x002ee20000100800 */
[----:B------:R-:W-:-:S02]  /*f420*/  SGXT.U32 R90, R90, 0x1 ;  /* 0x000000015a5a781a */ /* 0x000fc40000000000 */
[----:B------:R-:W-:Y:S02]  /*f430*/  ISETP.GE.AND P2, PT, R92, UR13, PT ;  /* 0x0000000d5c007c0c */ /* 0x000fe4000bf46270 */
[----:B------:R-:W-:Y:S01]  /*f440*/  ISETP.GE.AND P3, PT, R93, UR13, PT ;  /* 0x0000000d5d007c0c */ /* 0x000fe2000bf66270 */
[----:B------:R-:W1:Y:S01]  /*f450*/  S2R R92, SR_TID.X ;  /* 0x00000000005c7919 */ /* 0x000e620000002100 */
[----:B------:R-:W-:Y:S02]  /*f460*/  LOP3.LUT R90, R90, 0x6, RZ, 0xfc, !PT ;  /* 0x000000065a5a7812 */ /* 0x000fe400078efcff */
[----:B------:R-:W-:Y:S01]  /*f470*/  PRMT R154, RZ, 0x7610, R154 ;  /* 0x00007610ff9a7816 */ /* 0x000fe2000000009a */
[----:B------:R-:W3:Y:S01]  /*f480*/  LDL R93, [R1+0xc18] ;  /* 0x000c1800015d7983 */ /* 0x000ee20000100800 */
[----:B------:R-:W-:Y:S02]  /*f490*/  ISETP.GE.AND P4, PT, R90, UR13, PT ;  /* 0x0000000d5a007c0c */ /* 0x000fe4000bf86270 */
[----:B-1----:R-:W-:-:S02]  /*f4a0*/  SHF.R.U32.HI R90, RZ, 0x6, R92 ;  /* 0x00000006ff5a7819 */ /* 0x002fc4000001165c */
[----:B------:R-:W-:Y:S02]  /*f4b0*/  SHF.R.U32.HI R92, RZ, 0x6, R92 ;  /* 0x00000006ff5c7819 */ /* 0x000fe4000001165c */
[----:B------:R-:W-:Y:S02]  /*f4c0*/  SGXT.U32 R90, R90, 0x1 ;  /* 0x000000015a5a781a */ /* 0x000fe40000000000 */
[----:B------:R-:W-:Y:S02]  /*f4d0*/  SGXT.U32 R92, R92, 0x1 ;  /* 0x000000015c5c781a */ /* 0x000fe40000000000 */
[----:B------:R-:W-:Y:S02]  /*f4e0*/  LOP3.LUT R90, R90, 0xa, RZ, 0xfc, !PT ;  /* 0x0000000a5a5a7812 */ /* 0x000fe400078efcff */
[----:B------:R-:W-:Y:S02]  /*f4f0*/  LOP3.LUT R92, R92, 0x8, RZ, 0xfc, !PT ;  /* 0x000000085c5c7812 */ /* 0x000fe400078efcff */
[----:B------:R-:W-:-:S02]  /*f500*/  ISETP.GE.AND P0, PT, R90, UR13, PT ;  /* 0x0000000d5a007c0c */ /* 0x000fc4000bf06270 */
[----:B------:R-:W-:Y:S01]  /*f510*/  ISETP.GE.AND P1, PT, R92, UR13, PT ;  /* 0x0000000d5c007c0c */ /* 0x000fe2000bf26270 */
[----:B------:R-:W3:Y:S04]  /*f520*/  LDL R90, [R1+0xbfc] ;  /* 0x000bfc00015a7983 */ /* 0x000ee80000100800 */
[----:B------:R-:W3:Y:S04]  /*f530*/  LDL R92, [R1+0xc04] ;  /* 0x000c0400015c7983 */ /* 0x000ee80000100800 */
[----:B--2---:R4:W2:Y:S02]  /*f540*/  @!P2 LDG.E.U8 R163, desc[UR18][R12.64] ;  /* 0x000000120ca3a981 */ /* 0x0048a4000c1e1100 */
[----:B----4-:R-:W-:-:S02]  /*f550*/  @!P3 IMAD.MOV.U32 R12, RZ, RZ, R9 ;  /* 0x000000ffff0cb224 */ /* 0x010fc400078e0009 */
[----:B---3--:R-:W-:-:S05]  /*f560*/  @!P3 IMAD.MOV.U32 R13, RZ, RZ, R20 ;  /* 0x000000ffff0db224 */ /* 0x008fca00078e0014 */
[----:B------:R1:W3:Y:S02]  /*f570*/  @!P3 LDG.E.U8 R160, desc[UR18][R12.64] ;  /* 0x000000120ca0b981 */ /* 0x0002e4000c1e1100 */
[----:B-1----:R-:W-:Y:S02]  /*f580*/  @!P4 IMAD.MOV.U32 R12, RZ, RZ, R16 ;  /* 0x000000ffff0cc224 */ /* 0x002fe400078e0010 */
[----:B------:R-:W-:Y:S01]  /*f590*/  @!P4 IMAD.MOV.U32 R13, RZ, RZ, R17 ;  /* 0x000000ffff0dc224 */ /* 0x000fe200078e0011 */
[----:B------:R-:W1:Y:S04]  /*f5a0*/  S2R R20, SR_TID.X ;  /* 0x0000000000147919 */ /* 0x000e680000002100 */
[----:B------:R1:W4:Y:S01]  /*f5b0*/  @!P4 LDG.E.U8 R157, desc[UR18][R12.64] ;  /* 0x000000120c9dc981 */ /* 0x000322000c1e1100 */
[----:B------:R-:W0:Y:S03]  /*f5c0*/  S2R R9, SR_TID.X ;  /* 0x0000000000097919 */ /* 0x000e260000002100 */
[----:B------:R-:W2:Y:S04]  /*f5d0*/  LDL R17, [R1+0xc0c] ;  /* 0x000c0c0001117983 */ /* 0x000ea80000100800 */
[----:B------:R-:W3:Y:S04]  /*f5e0*/  LDL R13, [R1+0xc1c] ;  /* 0x000c1c00010d7983 */ /* 0x000ee80000100800 */
[----:B------:R-:W2:Y:S01]  /*f5f0*/  LDL R16, [R1+0xc10] ;  /* 0x000c100001107983 */ /* 0x000ea20000100800 */
[----:B-1----:R-:W-:-:S04]  /*f600*/  SHF.R.U32.HI R12, RZ, 0x6, R20 ;  /* 0x00000006ff0c7819 */ /* 0x002fc80000011614 */
[----:B------:R-:W-:Y:S02]  /*f610*/  SGXT.U32 R12, R12, 0x1 ;  /* 0x000000010c0c781a */ /* 0x000fe40000000000 */
[----:B0-----:R-:W-:Y:S02]  /*f620*/  SHF.R.U32.HI R9, RZ, 0x6, R9 ;  /* 0x00000006ff097819 */ /* 0x001fe40000011609 */
[----:B------:R-:W-:Y:S02]  /*f630*/  LOP3.LUT R12, R12, 0x10, RZ, 0xfc, !PT ;  /* 0x000000100c0c7812 */ /* 0x000fe400078efcff */
[----:B------:R-:W-:Y:S02]  /*f640*/  SGXT.U32 R9, R9, 0x1 ;  /* 0x000000010909781a */ /* 0x000fe40000000000 */
[----:B------:R-:W-:Y:S02]  /*f650*/  LEA.HI R11, R20, 0xe, RZ, 0x1a ;  /* 0x0000000e140b7811 */ /* 0x000fe400078fd0ff */
[----:B------:R-:W-:Y:S01]  /*f660*/  LOP3.LUT R9, R9, 0xc, RZ, 0xfc, !PT ;  /* 0x0000000c09097812 */ /* 0x000fe200078efcff */
[----:B------:R-:W4:Y:S01]  /*f670*/  LDL R20, [R1+0xc00] ;  /* 0x000c000001147983 */ /* 0x000f220000100800 */
[----:B------:R-:W-:Y:S01]  /*f680*/  ISETP.GE.AND P4, PT, R12, UR13, PT ;  /* 0x0000000d0c007c0c */ /* 0x000fe2000bf86270 */
[----:B------:R-:W-:Y:S01]  /*f690*/  @!P1 IMAD.MOV.U32 R12, RZ, RZ, R251 ;  /* 0x000000ffff0c9224 */ /* 0x000fe200078e00fb */
[----:B------:R-:W-:-:S02]  /*f6a0*/  ISETP.GE.AND P2, PT, R9, UR13, PT ;  /* 0x0000000d09007c0c */ /* 0x000fc4000bf46270 */
[----:B------:R-:W4:Y:S01]  /*f6b0*/  LDL R9, [R1+0xc08] ;  /* 0x000c080001097983 */ /* 0x000f220000100800 */
[----:B------:R-:W-:-:S03]  /*f6c0*/  ISETP.GE.AND P3, PT, R11, UR13, PT ;  /* 0x0000000d0b007c0c */ /* 0x000fc6000bf66270 */
[----:B------:R-:W4:Y:S04]  /*f6d0*/  LDL.LU R11, [R1+0xeb0] ;  /* 0x000eb000010b7983 */ /* 0x000f280000300800 */
[----:B---3--:R0:W3:Y:S04]  /*f6e0*/  @!P1 LDG.E.U8 R154, desc[UR18][R12.64] ;  /* 0x000000120c9a9981 */ /* 0x0080e8000c1e1100 */
[----:B------:R-:W2:Y:S01]  /*f6f0*/  LDL R13, [R1+0xc14] ;  /* 0x000c1400010d7983 */ /* 0x000ea20000100800 */
[----:B------:R-:W-:Y:S01]  /*f700*/  PRMT R14, RZ, 0x7610, R14 ;  /* 0x00007610ff0e7816 */ /* 0x000fe2000000000e */
[----:B0-----:R-:W-:Y:S01]  /*f710*/  @!P0 IMAD.MOV.U32 R12, RZ, RZ, R93 ;  /* 0x000000ffff0c8224 */ /* 0x001fe200078e005d */
[----:B------:R-:W-:Y:S01]  /*f720*/  PRMT R0, RZ, 0x7610, R0 ;  /* 0x00007610ff007816 */ /* 0x000fe20000000000 */
[----:B------:R-:W0:Y:S03]  /*f730*/  S2R R251, SR_TID.X ;  /* 0x0000000000fb7919 */ /* 0x000e260000002100 */
[----:B--2---:R1:W2:Y:S02]  /*f740*/  @!P0 LDG.E.U8 R14, desc[UR18][R12.64] ;  /* 0x000000120c0e8981 */ /* 0x0042a4000c1e1100 */
[----:B-1----:R-:W-:-:S02]  /*f750*/  PRMT R13, RZ, 0x7610, R13 ;  /* 0x00007610ff0d7816 */ /* 0x002fc4000000000d */
[----:B------:R-:W-:-:S04]  /*f760*/  PRMT R12, RZ, 0x7610, R12 ;  /* 0x00007610ff0c7816 */ /* 0x000fc8000000000c */
[----:B------:R4:W2:Y:S02]  /*f770*/  @!P2 LDG.E.U8 R13, desc[UR18][R16.64] ;  /* 0x00000012100da981 */ /* 0x0008a4000c1e1100 */
[----:B----4-:R-:W-:Y:S02]  /*f780*/  @!P3 IMAD.MOV.U32 R16, RZ, RZ, R9 ;  /* 0x000000ffff10b224 */ /* 0x010fe400078e0009 */
[----:B------:R-:W-:-:S05]  /*f790*/  @!P3 IMAD.MOV.U32 R17, RZ, RZ, R92 ;  /* 0x000000ffff11b224 */ /* 0x000fca00078e005c */
[----:B------:R1:W4:Y:S02]  /*f7a0*/  @!P3 LDG.E.U8 R12, desc[UR18][R16.64] ;  /* 0x00000012100cb981 */ /* 0x000324000c1e1100 */
[----:B-1----:R-:W-:Y:S02]  /*f7b0*/  @!P4 IMAD.MOV.U32 R16, RZ, RZ, R20 ;  /* 0x000000ffff10c224 */ /* 0x002fe400078e0014 */
[----:B------:R-:W-:-:S05]  /*f7c0*/  @!P4 IMAD.MOV.U32 R17, RZ, RZ, R90 ;  /* 0x000000ffff11c224 */ /* 0x000fca00078e005a */
[----:B------:R-:W3:Y:S01]  /*f7d0*/  @!P4 LDG.E.U8 R0, desc[UR18][R16.64] ;  /* 0x000000121000c981 */ /* 0x000ee2000c1e1100 */
[--C-:B0-----:R-:W-:Y:S02]  /*f7e0*/  SHF.R.U32.HI R93, RZ, 0x6, R251.reuse ;  /* 0x00000006ff5d7819 */ /* 0x101fe400000116fb */
[----:B------:R-:W-:-:S04]  /*f7f0*/  SHF.R.U32.HI R251, RZ, 0x6, R251 ;  /* 0x00000006fffb7819 */ /* 0x000fc800000116fb */
[----:B------:R-:W-:-:S04]  /*f800*/  SGXT.U32 R251, R251, 0x1 ;  /* 0x00000001fbfb781a */ /* 0x000fc80000000000 */
[----:B------:R-:W-:-:S04]  /*f810*/  LOP3.LUT R251, R251, 0x12, RZ, 0xfc, !PT ;  /* 0x00000012fbfb7812 */ /* 0x000fc800078efcff */
[----:B------:R-:W-:Y:S02]  /*f820*/  ISETP.GE.AND P1, PT, R251, UR13, PT ;  /* 0x0000000dfb007c0c */ /* 0x000fe4000bf26270 */
[----:B------:R-:W4:Y:S04]  /*f830*/  LDL.LU R251, [R1+0xeac] ;  /* 0x000eac0001fb7983 */ /* 0x000f280000300800 */
[----:B---3--:R0:W-:Y:S04]  /*f840*/  STL [R1+0x40], R0 ;  /* 0x0000400001007387 */ /* 0x0081e80000100800 */
[----:B------:R-:W3:Y:S04]  /*f850*/  LDL R16, [R1+0xbf4] ;  /* 0x000bf40001107983 */ /* 0x000ee80000100800 */
[----:B------:R-:W3:Y:S01]  /*f860*/  LDL R17, [R1+0xbf8] ;  /* 0x000bf80001117983 */ /* 0x000ee20000100800 */
[----:B------:R-:W-:Y:S01]  /*f870*/  PRMT R159, RZ, 0x7610, R159 ;  /* 0x00007610ff9f7816 */ /* 0x000fe2000000009f */
[----:B------:R-:W0:Y:S01]  /*f880*/  S2R R9, SR_TID.X ;  /* 0x0000000000097919 */ /* 0x000e220000002100 */
[----:B------:R-:W1:Y:S01]  /*f890*/  S2R R92, SR_TID.X ;  /* 0x00000000005c7919 */ /* 0x000e620000002100 */
[----:B------:R-:W-:Y:S01]  /*f8a0*/  SGXT.U32 R93, R93, 0x1 ;  /* 0x000000015d5d781a */ /* 0x000fe20000000000 */
[----:B------:R-:W2:Y:S03]  /*f8b0*/  LDL R20, [R1+0xbe4] ;  /* 0x000be40001147983 */ /* 0x000ea60000100800 */
[----:B------:R-:W-:-:S04]  /*f8c0*/  LOP3.LUT R93, R93, 0x14, RZ, 0xfc, !PT ;  /* 0x000000145d5d7812 */ /* 0x000fc800078efcff */
[----:B------:R-:W-:Y:S02]  /*f8d0*/  ISETP.GE.AND P0, PT, R93, UR13, PT ;  /* 0x0000000d5d007c0c */ /* 0x000fe4000bf06270 */
[----:B------:R-:W4:Y:S01]  /*f8e0*/  LDL R93, [R1+0xbdc] ;  /* 0x000bdc00015d7983 */ /* 0x000f220000100800 */
[----:B0-----:R-:W-:-:S03]  /*f8f0*/  SHF.R.U32.HI R0, RZ, 0x6, R9 ;  /* 0x00000006ff007819 */ /* 0x001fc60000011609 */
[----:B------:R-:W2:Y:S01]  /*f900*/  LDL R9, [R1+0xbe8] ;  /* 0x000be80001097983 */ /* 0x000ea20000100800 */
[----:B------:R-:W-:-:S04]  /*f910*/  SGXT.U32 R0, R0, 0x1 ;  /* 0x000000010000781a */ /* 0x000fc80000000000 */
[----:B------:R-:W-:Y:S02]  /*f920*/  LOP3.LUT R0, R0, 0x16, RZ, 0xfc, !PT ;  /* 0x0000001600007812 */ /* 0x000fe400078efcff */
[--C-:B-1----:R-:W-:Y:S02]  /*f930*/  SHF.R.U32.HI R90, RZ, 0x6, R92.reuse ;  /* 0x00000006ff5a7819 */ /* 0x102fe4000001165c */
[----:B------:R-:W-:Y:S02]  /*f940*/  ISETP.GE.AND P2, PT, R0, UR13, PT ;  /* 0x0000000d00007c0c */ /* 0x000fe4000bf46270 */
[----:B------:R-:W-:Y:S02]  /*f950*/  SHF.R.U32.HI R0, RZ, 0x6, R92 ;  /* 0x00000006ff007819 */ /* 0x000fe4000001165c */
[----:B------:R-:W4:Y:S01]  /*f960*/  LDL R92, [R1+0xbe0] ;  /* 0x000be000015c7983 */ /* 0x000f220000100800 */
[----:B------:R-:W-:Y:S02]  /*f970*/  SGXT.U32 R90, R90, 0x1 ;  /* 0x000000015a5a781a */ /* 0x000fe40000000000 */
[----:B------:R-:W-:-:S02]  /*f980*/  SGXT.U32 R0, R0, 0x1 ;  /* 0x000000010000781a */ /* 0x000fc40000000000 */
[----:B------:R-:W-:Y:S02]  /*f990*/  LOP3.LUT R90, R90, 0x18, RZ, 0xfc, !PT ;  /* 0x000000185a5a7812 */ /* 0x000fe400078efcff */
[----:B------:R-:W-:Y:S02]  /*f9a0*/  LOP3.LUT R0, R0, 0x1a, RZ, 0xfc, !PT ;  /* 0x0000001a00007812 */ /* 0x000fe400078efcff */
[----:B------:R-:W-:Y:S02]  /*f9b0*/  ISETP.GE.AND P3, PT, R90, UR13, PT ;  /* 0x0000000d5a007c0c */ /* 0x000fe4000bf66270 */
[----:B------:R-:W-:Y:S01]  /*f9c0*/  ISETP.GE.AND P4, PT, R0, UR13, PT ;  /* 0x0000000d00007c0c */ /* 0x000fe2000bf86270 */
[----:B------:R-:W4:Y:S04]  /*f9d0*/  LDL R90, [R1+0xbd4] ;  /* 0x000bd400015a7983 */ /* 0x000f280000100800 */
[----:B------:R-:W4:Y:S01]  /*f9e0*/  LDL R0, [R1+0xbd8] ;  /* 0x000bd80001007983 */ /* 0x000f220000100800 */
[----:B---3--:R-:W-:-:S04]  /*f9f0*/  @!P1 LOP3.LUT R17, R17, R16, RZ, 0x3c, !PT ;  /* 0x0000001011119212 */ /* 0x008fc800078e3cff */
[----:B------:R-:W-:-:S04]  /*fa00*/  @!P1 LOP3.LUT R16, R17, R16, RZ, 0x3c, !PT ;  /* 0x0000001011109212 */ /* 0x000fc800078e3cff */
[----:B------:R-:W-:-:S05]  /*fa10*/  @!P1 LOP3.LUT R17, R17, R16, RZ, 0x3c, !PT ;  /* 0x0000001011119212 */ /* 0x000fca00078e3cff */
[----:B------:R-:W3:Y:S04]  /*fa20*/  @!P1 LDG.E.U8 R159, desc[UR18][R16.64] ;  /* 0x00000012109f9981 */ /* 0x000ee8000c1e1100 */
[----:B------:R-:W2:Y:S04]  /*fa30*/  LDL R16, [R1+0xbec] ;  /* 0x000bec0001107983 */ /* 0x000ea80000100800 */
[----:B------:R-:W2:Y:S01]  /*fa40*/  LDL R17, [R1+0xbf0] ;  /* 0x000bf00001117983 */ /* 0x000ea20000100800 */
[----:B------:R-:W-:Y:S02]  /*fa50*/  PRMT R8, RZ, 0x7610, R8 ;  /* 0x00007610ff087816 */ /* 0x000fe40000000008 */
[----:B------:R-:W-:-:S02]  /*fa60*/  PRMT R158, RZ, 0x7610, R158 ;  /* 0x00007610ff9e7816 */ /* 0x000fc4000000009e */
[----:B------:R-:W-:Y:S02]  /*fa70*/  PRMT R23, RZ, 0x7610, R23 ;  /* 0x00007610ff177816 */ /* 0x000fe40000000017 */
[----:B------:R-:W-:Y:S01]  /*fa80*/  PRMT R22, RZ, 0x7610, R22 ;  /* 0x00007610ff167816 */ /* 0x000fe20000000016 */
[----:B---3--:R0:W-:Y:S02]  /*fa90*/  STL [R1+0x3c], R159 ;  /* 0x00003c9f01007387 */ /* 0x0081e40000100800 */
[----:B0-----:R-:W0:Y:S01]  /*faa0*/  S2R R159, SR_TID.X ;  /* 0x00000000009f7919 */ /* 0x001e220000002100 */
[----:B--2---:R-:W-:-:S04]  /*fab0*/  @!P0 LOP3.LUT R17, R17, R16, RZ, 0x3c, !PT ;  /* 0x0000001011118212 */ /* 0x004fc800078e3cff */
[----:B------:R-:W-:-:S04]  /*fac0*/  @!P0 LOP3.LUT R16, R17, R16, RZ, 0x3c, !PT ;  /* 0x0000001011108212 */ /* 0x000fc800078e3cff */
[----:B------:R-:W-:-:S05]  /*fad0*/  @!P0 LOP3.LUT R17, R17, R16, RZ, 0x3c, !PT ;  /* 0x0000001011118212 */ /* 0x000fca00078e3cff */
[----:B------:R0:W2:Y:S02]  /*fae0*/  @!P0 LDG.E.U8 R8, desc[UR18][R16.64] ;  /* 0x0000001210088981 */ /* 0x0000a4000c1e1100 */
[----:B0-----:R-:W-:-:S04]  /*faf0*/  SHF.R.U32.HI R17, RZ, 0x6, R159 ;  /* 0x00000006ff117819 */ /* 0x001fc8000001169f */
[----:B------:R-:W-:-:S04]  /*fb00*/  SGXT.U32 R17, R17, 0x1 ;  /* 0x000000011111781a */ /* 0x000fc80000000000 */
[----:B------:R-:W-:Y:S01]  /*fb10*/  LOP3.LUT R17, R17, 0x1c, RZ, 0xfc, !PT ;  /* 0x0000001c11117812 */ /* 0x000fe200078efcff */
[----:B------:R-:W-:-:S03]  /*fb20*/  @!P2 IMAD.MOV.U32 R16, RZ, RZ, R9 ;  /* 0x000000ffff10a224 */ /* 0x000fc600078e0009 */
[----:B------:R-:W-:Y:S01]  /*fb30*/  ISETP.GE.AND P1, PT, R17, UR13, PT ;  /* 0x0000000d11007c0c */ /* 0x000fe2000bf26270 */
[----:B------:R-:W-:-:S05]  /*fb40*/  @!P2 IMAD.MOV.U32 R17, RZ, RZ, R20 ;  /* 0x000000ffff11a224 */ /* 0x000fca00078e0014 */
[----:B------:R4:W3:Y:S02]  /*fb50*/  @!P2 LDG.E.U8 R158, desc[UR18][R16.64] ;  /* 0x00000012109ea981 */ /* 0x0008e4000c1e1100 */
[----:B----4-:R-:W-:Y:S02]  /*fb60*/  @!P3 IMAD.MOV.U32 R16, RZ, RZ, R92 ;  /* 0x000000ffff10b224 */ /* 0x010fe400078e005c */
[----:B------:R-:W-:-:S05]  /*fb70*/  @!P3 IMAD.MOV.U32 R17, RZ, RZ, R93 ;  /* 0x000000ffff11b224 */ /* 0x000fca00078e005d */
[----:B------:R0:W4:Y:S02]  /*fb80*/  @!P3 LDG.E.U8 R23, desc[UR18][R16.64] ;  /* 0x000000121017b981 */ /* 0x000124000c1e1100 */
[----:B0-----:R-:W-:Y:S02]  /*fb90*/  @!P4 IMAD.MOV.U32 R16, RZ, RZ, R0 ;  /* 0x000000ffff10c224 */ /* 0x001fe400078e0000 */
[----:B------:R-:W-:-:S05]  /*fba0*/  @!P4 IMAD.MOV.U32 R17, RZ, RZ, R90 ;  /* 0x000000ffff11c224 */ /* 0x000fca00078e005a */
[----:B------:R-:W3:Y:S04]  /*fbb0*/  @!P4 LDG.E.U8 R22, desc[UR18][R16.64] ;  /* 0x000000121016c981 */ /* 0x000ee8000c1e1100 */
[----:B--2---:R0:W-:Y:S04]  /*fbc0*/  STL [R1+0x38], R8 ;  /* 0x0000380801007387 */ /* 0x0041e80000100800 */
[----:B0-----:R-:W2:Y:S04]  /*fbd0*/  LDL.LU R8, [R1+0xea8] ;  /* 0x000ea80001087983 */ /* 0x001ea80000300800 */
[----:B------:R-:W2:Y:S04]  /*fbe0*/  LDL R20, [R1+0xbcc] ;  /* 0x000bcc0001147983 */ /* 0x000ea80000100800 */
[----:B------:R-:W2:Y:S04]  /*fbf0*/  LDL R9, [R1+0xbd0] ;  /* 0x000bd00001097983 */ /* 0x000ea80000100800 */
[----:B----4-:R0:W-:Y:S02]  /*fc00*/  STL [R1+0x30], R23 ;  /* 0x0000301701007387 */ /* 0x0101e40000100800 */
[----:B0-----:R-:W0:Y:S02]  /*fc10*/  S2R R23, SR_TID.X ;  /* 0x0000000000177919 */ /* 0x001e240000002100 */
[----:B---3--:R1:W-:Y:S04]  /*fc20*/  STL [R1+0x34], R158 ;  /* 0x0000349e01007387 */ /* 0x0083e80000100800 */
[----:B------:R-:W3:Y:S04]  /*fc30*/  LDL R93, [R1+0xbc8] ;  /* 0x000bc800015d7983 */ /* 0x000ee80000100800 */
[----:B------:R-:W4:Y:S04]  /*fc40*/  LDL R90, [R1+0xbbc] ;  /* 0x000bbc00015a7983 */ /* 0x000f280000100800 */
[----:B-1----:R-:W4:Y:S04]  /*fc50*/  LDL R158, [R1+0xbc4] ;  /* 0x000bc400019e7983 */ /* 0x002f280000100800 */
[----:B------:R1:W-:Y:S01]  /*fc60*/  STL [R1+0x2c], R22 ;  /* 0x00002c1601007387 */ /* 0x0003e20000100800 */
[----:B0-----:R-:W-:-:S02]  /*fc70*/  SHF.R.U32.HI R0, RZ, 0x6, R23 ;  /* 0x00000006ff007819 */ /* 0x001fc40000011617 */
[--C-:B-1----:R-:W-:Y:S02]  /*fc80*/  SHF.R.U32.HI R22, RZ, 0x6, R23.reuse ;  /* 0x00000006ff167819 */ /* 0x102fe40000011617 */
[----:B------:R-:W-:Y:S02]  /*fc90*/  SGXT.U32 R0, R0, 0x1 ;  /* 0x000000010000781a */ /* 0x000fe40000000000 */
[----:B------:R-:W-:Y:S02]  /*fca0*/  SHF.R.U32.HI R23, RZ, 0x6, R23 ;  /* 0x00000006ff177819 */ /* 0x000fe40000011617 */
[----:B------:R-:W-:Y:S02]  /*fcb0*/  LOP3.LUT R0, R0, 0x20, RZ, 0xfc, !PT ;  /* 0x0000002000007812 */ /* 0x000fe400078efcff */
[----:B------:R-:W-:Y:S02]  /*fcc0*/  SGXT.U32 R22, R22, 0x1 ;  /* 0x000000011616781a */ /* 0x000fe40000000000 */
[----:B------:R-:W-:-:S02]  /*fcd0*/  SGXT.U32 R23, R23, 0x1 ;  /* 0x000000011717781a */ /* 0x000fc40000000000 */
[----:B------:R-:W-:Y:S02]  /*fce0*/  ISETP.GE.AND P2, PT, R0, UR13, PT ;  /* 0x0000000d00007c0c */ /* 0x000fe4000bf46270 */
[----:B------:R-:W-:Y:S01]  /*fcf0*/  LOP3.LUT R23, R23, 0x22, RZ, 0xfc, !PT ;  /* 0x0000002217177812 */ /* 0x000fe200078efcff */
[----:B------:R-:W4:Y:S01]  /*fd00*/  LDL R0, [R1+0xbc0] ;  /* 0x000bc00001007983 */ /* 0x000f220000100800 */
[----:B------:R-:W-:Y:S02]  /*fd10*/  LOP3.LUT R22, R22, 0x24, RZ, 0xfc, !PT ;  /* 0x0000002416167812 */ /* 0x000fe400078efcff */
[----:B------:R-:W-:Y:S02]  /*fd20*/  ISETP.GE.AND P3, PT, R23, UR13, PT ;  /* 0x0000000d17007c0c */ /* 0x000fe4000bf66270 */
[----:B------:R-:W-:Y:S01]  /*fd30*/  ISETP.GE.AND P4, PT, R22, UR13, PT ;  /* 0x0000000d16007c0c */ /* 0x000fe2000bf86270 */
[----:B------:R-:W4:Y:S04]  /*fd40*/  LDL R23, [R1+0xbb4] ;  /* 0x000bb40001177983 */ /* 0x000f280000100800 */
[----:B------:R-:W4:Y:S01]  /*fd50*/  LDL R22, [R1+0xbb8] ;  /* 0x000bb80001167983 */ /* 0x000f220000100800 */
[----:B------:R-:W-:-:S04]  /*fd60*/  LEA.HI R159, R159, 0x1e, RZ, 0x1a ;  /* 0x0000001e9f9f7811 */ /* 0x000fc800078fd0ff */
[----:B------:R-:W-:Y:S02]  /*fd70*/  ISETP.GE.AND P0, PT, R159, UR13, PT ;  /* 0x0000000d9f007c0c */ /* 0x000fe4000bf06270 */
[----:B------:R-:W-:Y:S02]  /*fd80*/  PRMT R7, RZ, 0x7610, R7 ;  /* 0x00007610ff077816 */ /* 0x000fe40000000007 */
[----:B------:R-:W-:Y:S02]  /*fd90*/  PRMT R91, RZ, 0x7610, R91 ;  /* 0x00007610ff5b7816 */ /* 0x000fe4000000005b */
[----:B------:R-:W-:Y:S02]  /*fda0*/  PRMT R89, RZ, 0x7610, R89 ;  /* 0x00007610ff597816 */ /* 0x000fe40000000059 */
[----:B------:R-:W-:Y:S01]  /*fdb0*/  PRMT R21, RZ, 0x7610, R21 ;  /* 0x00007610ff157816 */ /* 0x000fe20000000015 */
[----:B--2---:R-:W-:Y:S02]  /*fdc0*/  @!P1 IMAD.MOV.U32 R17, RZ, RZ, R20 ;  /* 0x000000ffff119224 */ /* 0x004fe400078e0014 */
[----:B------:R-:W2:Y:S01]  /*fdd0*/  LDL R20, [R1+0xbac] ;  /* 0x000bac0001147983 */ /* 0x000ea20000100800 */
[----:B------:R-:W-:-:S03]  /*fde0*/  @!P1 IMAD.MOV.U32 R16, RZ, RZ, R9 ;  /* 0x000000ffff109224 */ /* 0x000fc600078e0009 */
[----:B------:R-:W2:Y:S04]  /*fdf0*/  LDL R9, [R1+0xbb0] ;  /* 0x000bb00001097983 */ /* 0x000ea80000100800 */
[----:B------:R3:W2:Y:S02]  /*fe00*/  @!P1 LDG.E.U8 R7, desc[UR18][R16.64] ;  /* 0x0000001210079981 */ /* 0x0006a4000c1e1100 */
[----:B---3--:R-:W-:Y:S02]  /*fe10*/  @!P0 IMAD.MOV.U32 R16, RZ, RZ, R93 ;  /* 0x000000ffff108224 */ /* 0x008fe400078e005d */
[----:B----4-:R-:W-:-:S05]  /*fe20*/  @!P0 IMAD.MOV.U32 R17, RZ, RZ, R158 ;  /* 0x000000ffff118224 */ /* 0x010fca00078e009e */
[----:B------:R0:W3:Y:S02]  /*fe30*/  @!P0 LDG.E.U8 R91, desc[UR18][R16.64] ;  /* 0x00000012105b8981 */ /* 0x0000e4000c1e1100 */
[----:B0-----:R-:W-:Y:S02]  /*fe40*/  @!P2 IMAD.MOV.U32 R17, RZ, RZ, R90 ;  /* 0x000000ffff11a224 */ /* 0x001fe400078e005a */
[----:B------:R-:W-:-:S05]  /*fe50*/  @!P2 IMAD.MOV.U32 R16, RZ, RZ, R0 ;  /* 0x000000ffff10a224 */ /* 0x000fca00078e0000 */
[----:B------:R0:W4:Y:S02]  /*fe60*/  @!P2 LDG.E.U8 R89, desc[UR18][R16.64] ;  /* 0x000000121059a981 */ /* 0x000124000c1e1100 */
[----:B0-----:R-:W-:Y:S02]  /*fe70*/  @!P3 IMAD.MOV.U32 R16, RZ, RZ, R22 ;  /* 0x000000ffff10b224 */ /* 0x001fe400078e0016 */
[----:B------:R-:W-:-:S05]  /*fe80*/  @!P3 IMAD.MOV.U32 R17, RZ, RZ, R23 ;  /* 0x000000ffff11b224 */ /* 0x000fca00078e0017 */
[----:B------:R2:W4:Y:S01]  /*fe90*/  @!P3 LDG.E.U8 R21, desc[UR18][R16.64] ;  /* 0x000000121015b981 */ /* 0x000522000c1e1100 */
[----:B------:R-:W-:Y:S01]  /*fea0*/  PRMT R10, RZ, 0x7610, R10 ;  /* 0x00007610ff0a7816 */ /* 0x000fe2000000000a */
[----:B--2---:R-:W-:Y:S02]  /*feb0*/  @!P4 IMAD.MOV.U32 R17, RZ, RZ, R20 ;  /* 0x000000ffff11c224 */ /* 0x004fe400078e0014 */
[----:B------:R0:W-:Y:S01]  /*fec0*/  STL [R1+0xe90], R7 ;  /* 0x000e900701007387 */ /* 0x0001e20000100800 */
[----:B------:R-:W-:-:S05]  /*fed0*/  @!P4 IMAD.MOV.U32 R16, RZ, RZ, R9 ;  /* 0x000000ffff10c224 */ /* 0x000fca00078e0009 */
[----:B------:R-:W2:Y:S04]  /*fee0*/  @!P4 LDG.E.U8 R10, desc[UR18][R16.64] ;  /* 0x00000012100ac981 */ /* 0x000ea8000c1e1100 */
[----:B---3--:R-:W-:Y:S04]  /*fef0*/  STL [R1+0x24], R91 ;  /* 0x0000245b01007387 */ /* 0x008fe80000100800 */
[----:B0-----:R-:W3:Y:S04]  /*ff00*/  LDL R7, [R1+0xba4] ;  /* 0x000ba40001077983 */ /* 0x001ee80000100800 */
[----:B------:R-:W3:Y:S04]  /*ff10*/  LDL R0, [R1+0xba8] ;  /* 0x000ba80001007983 */ /* 0x000ee80000100800 */
[----:B------:R-:W3:Y:S04]  /*ff20*/  LDL R23, [R1+0xb9c] ;  /* 0x000b9c0001177983 */ /* 0x000ee80000100800 */
[----:B------:R-:W3:Y:S04]  /*ff30*/  LDL R22, [R1+0xba0] ;  /* 0x000ba00001167983 */ /* 0x000ee80000100800 */
[----:B------:R-:W3:Y:S04]  /*ff40*/  LDL R20, [R1+0xb98] ;  /* 0x000b980001147983 */ /* 0x000ee80000100800 */
[----:B------:R-:W3:Y:S04]  /*ff50*/  LDL R9, [R1+0xb90] ;  /* 0x000b900001097983 */ /* 0x000ee80000100800 */
[----:B----4-:R-:W-:Y:S04]  /*ff60*/  STL [R1+0x20], R89 ;  /* 0x0000205901007387 */ /* 0x010fe80000100800 */
[----:B------:R0:W-:Y:S04]  /*ff70*/  STL [R1+0x1c], R21 ;  /* 0x00001c1501007387 */ /* 0x0001e80000100800 */
[----:B0-----:R-:W4:Y:S01]  /*ff80*/  LDL R21, [R1+0xb94] ;  /* 0x000b940001157983 */ /* 0x001f220000100800 */
[----:B------:R-:W0:Y:S01]  /*ff90*/  S2R R92, SR_TID.X ;  /* 0x00000000005c7919 */ /* 0x000e220000002100 */
[----:B------:R-:W1:Y:S01]  /*ffa0*/  S2R R89, SR_TID.X ;  /* 0x0000000000597919 */ /* 0x000e620000002100 */
[----:B------:R-:W-:-:S02]  /*ffb0*/  PRMT R88, RZ, 0x7610, R88 ;  /* 0x00007610ff587816 */ /* 0x000fc40000000058 */
[--C-:B0-----:R-:W-:Y:S02]  /*ffc0*/  SHF.R.U32.HI R91, RZ, 0x6, R92.reuse ;  /* 0x00000006ff5b7819 */ /* 0x101fe4000001165c */
[----:B------:R-:W-:Y:S02]  /*ffd0*/  SHF.R.U32.HI R92, RZ, 0x6, R92 ;  /* 0x00000006ff5c7819 */ /* 0x000fe4000001165c */
[----:B------:R-:W-:Y:S02]  /*ffe0*/  SGXT.U32 R91, R91, 0x1 ;  /* 0x000000015b5b781a */ /* 0x000fe40000000000 */
[----:B------:R-:W-:Y:S02]  /*fff0*/  SGXT.U32 R92, R92, 0x1 ;  /* 0x000000015c5c781a */ /* 0x000fe40000000000 */
[----:B------:R-:W-:Y:S02]  /*10000*/  LOP3.LUT R91, R91, 0x28, RZ, 0xfc, !PT ;  /* 0x000000285b5b7812 */ /* 0x000fe400078efcff */
[----:B------:R-:W-:-:S02]  /*10010*/  LOP3.LUT R92, R92, 0x26, RZ, 0xfc, !PT ;  /* 0x000000265c5c7812 */ /* 0x000fc400078efcff */
[----:B------:R-:W-:Y:S02]  /*10020*/  ISETP.GE.AND P0, PT, R91, UR13, PT ;  /* 0x0000000d5b007c0c */ /* 0x000fe4000bf06270 */
[----:B------:R-:W-:Y:S02]  /*10030*/  ISETP.GE.AND P1, PT, R92, UR13, PT ;  /* 0x0000000d5c007c0c */ /* 0x000fe4000bf26270 */
[----:B-1----:R-:W-:-:S04]  /*10040*/  SHF.R.U32.HI R91, RZ, 0x6, R89 ;  /* 0x00000006ff5b7819 */ /* 0x002fc80000011659 */
[----:B------:R-:W-:-:S04]  /*10050*/  SGXT.U32 R91, R91, 0x1 ;  /* 0x000000015b5b781a */ /* 0x000fc80000000000 */
[----:B------:R-:W-:-:S04]  /*10060*/  LOP3.LUT R91, R91, 0x2a, RZ, 0xfc, !PT ;  /* 0x0000002a5b5b7812 */ /* 0x000fc800078efcff */
[----:B------:R-:W-:Y:S02]  /*10070*/  ISETP.GE.AND P2, PT, R91, UR13, PT ;  /* 0x0000000d5b007c0c */ /* 0x000fe4000bf46270 */
[----:B------:R-:W-:Y:S02]  /*10080*/  PRMT R6, RZ, 0x7610, R6 ;  /* 0x00007610ff067816 */ /* 0x000fe40000000006 */
[----:B------:R-:W-:Y:S01]  /*10090*/  PRMT R5, RZ, 0x7610, R5 ;  /* 0x00007610ff057816 */ /* 0x000fe20000000005 */
[----:B--2---:R0:W-:Y:S04]  /*100a0*/  STL [R1+0x18], R10 ;  /* 0x0000180a01007387 */ /* 0x0041e80000100800 */
[----:B0-----:R-:W2:Y:S01]  /*100b0*/  LDL R10, [R1+0xb8c] ;  /* 0x000b8c00010a7983 */ /* 0x001ea20000100800 */
[----:B---3--:R-:W-:-:S03]  /*100c0*/  @!P1 IMAD.MOV.U32 R17, RZ, RZ, R7 ;  /* 0x000000ffff119224 */ /* 0x008fc600078e0007 */
[----:B------:R-:W3:Y:S01]  /*100d0*/  LDL R7, [R1+0xb84] ;  /* 0x000b840001077983 */ /* 0x000ee20000100800 */
[----:B------:R-:W-:-:S03]  /*100e0*/  @!P1 IMAD.MOV.U32 R16, RZ, RZ, R0 ;  /* 0x000000ffff109224 */ /* 0x000fc600078e0000 */
[----:B------:R-:W3:Y:S04]  /*100f0*/  LDL R0, [R1+0xb88] ;  /* 0x000b880001007983 */ /* 0x000ee80000100800 */
[----:B------:R0:W3:Y:S02]  /*10100*/  @!P1 LDG.E.U8 R88, desc[UR18][R16.64] ;  /* 0x0000001210589981 */ /* 0x0000e4000c1e1100 */
[----:B0-----:R-:W-:Y:S02]  /*10110*/  @!P0 IMAD.MOV.U32 R16, RZ, RZ, R22 ;  /* 0x000000ffff108224 */ /* 0x001fe400078e0016 */
[----:B------:R-:W-:-:S05]  /*10120*/  @!P0 IMAD.MOV.U32 R17, RZ, RZ, R23 ;  /* 0x000000ffff118224 */ /* 0x000fca00078e0017 */
[----:B------:R0:W3:Y:S02]  /*10130*/  @!P0 LDG.E.U8 R6, desc[UR18][R16.64] ;  /* 0x0000001210068981 */ /* 0x0000e4000c1e1100 */
[----:B0-----:R-:W-:Y:S02]  /*10140*/  @!P2 IMAD.MOV.U32 R16, RZ, RZ, R20 ;  /* 0x000000ffff10a224 */ /* 0x001fe400078e0014 */
[----:B----4-:R-:W-:-:S05]  /*10150*/  @!P2 IMAD.MOV.U32 R17, RZ, RZ, R21 ;  /* 0x000000ffff11a224 */ /* 0x010fca00078e0015 */
[----:B------:R0:W4:Y:S01]  /*10160*/  @!P2 LDG.E.U8 R5, desc[UR18][R16.64] ;  /* 0x000000121005a981 */ /* 0x000122000c1e1100 */
[----:B------:R-:W-:-:S04]  /*10170*/  SHF.R.U32.HI R90, RZ, 0x6, R89 ;  /* 0x00000006ff5a7819 */ /* 0x000fc80000011659 */
[----:B------:R-:W-:-:S04]  /*10180*/  SGXT.U32 R90, R90, 0x1 ;  /* 0x000000015a5a781a */ /* 0x000fc80000000000 */
[----:B------:R-:W-:-:S04]  /*10190*/  LOP3.LUT R90, R90, 0x2c, RZ, 0xfc, !PT ;  /* 0x0000002c5a5a7812 */ /* 0x000fc800078efcff */
[----:B------:R-:W-:Y:S02]  /*101a0*/  ISETP.GE.AND P3, PT, R90, UR13, PT ;  /* 0x0000000d5a007c0c */ /* 0x000fe4000bf66270 */
[----:B------:R-:W-:-:S11]  /*101b0*/  PRMT R4, RZ, 0x7610, R4 ;  /* 0x00007610ff047816 */ /* 0x000fd60000000004 */
[----:B0-----:R-:W-:Y:S01]  /*101c0*/  @!P3 IMAD.MOV.U32 R16, RZ, RZ, R9 ;  /* 0x000000ffff10b224 */ /* 0x001fe200078e0009 */
[----:B------:R-:W-:-:S04]  /*101d0*/  LEA.HI R89, R89, 0x2e, RZ, 0x1a ;  /* 0x0000002e59597811 */ /* 0x000fc800078fd0ff */
[----:B------:R-:W-:Y:S02]  /*101e0*/  ISETP.GE.AND P4, PT, R89, UR13, PT ;  /* 0x0000000d59007c0c */ /* 0x000fe4000bf86270 */
[----:B------:R-:W-:Y:S01]  /*101f0*/  PRMT R3, RZ, 0x7610, R3 ;  /* 0x00007610ff037816 */ /* 0x000fe20000000003 */
[----:B--2---:R-:W-:-:S05]  /*10200*/  @!P3 IMAD.MOV.U32 R17, RZ, RZ, R10 ;  /* 0x000000ffff11b224 */ /* 0x004fca00078e000a */
[----:B------:R0:W2:Y:S04]  /*10210*/  @!P3 LDG.E.U8 R4, desc[UR18][R16.64] ;  /* 0x000000121004b981 */ /* 0x0000a8000c1e1100 */
[----:B---3--:R-:W-:Y:S04]  /*10220*/  STL [R1+0xe94], R6 ;  /* 0x000e940601007387 */ /* 0x008fe80000100800 */
[----:B----4-:R1:W-:Y:S04]  /*10230*/  STL [R1+0xe98], R5 ;  /* 0x000e980501007387 */ /* 0x0103e80000100800 */
[----:B------:R-:W3:Y:S04]  /*10240*/  LDL R10, [R1+0xb7c] ;  /* 0x000b7c00010a7983 */ /* 0x000ee80000100800 */
[----:B-1----:R-:W4:Y:S01]  /*10250*/  LDL R5, [R1+0xb80] ;  /* 0x000b800001057983 */ /* 0x002f220000100800 */
[----:B0-----:R-:W-:-:S02]  /*10260*/  @!P4 IMAD.MOV.U32 R16, RZ, RZ, R0 ;  /* 0x000000ffff10c224 */ /* 0x001fc400078e0000 */
[----:B------:R-:W-:-:S05]  /*10270*/  @!P4 IMAD.MOV.U32 R17, RZ, RZ, R7 ;  /* 0x000000ffff11c224 */ /* 0x000fca00078e0007 */
[----:B------:R3:W4:Y:S01]  /*10280*/  @!P4 LDG.E.U8 R3, desc[UR18][R16.64] ;  /* 0x000000121003c981 */ /* 0x000722000c1e1100 */
[----:B------:R-:W0:Y:S01]  /*10290*/  S2R R23, SR_TID.X ;  /* 0x0000000000177919 */ /* 0x000e220000002100 */
[----:B------:R-:W-:Y:S02]  /*102a0*/  PRMT R2, RZ, 0x7610, R2 ;  /* 0x00007610ff027816 */ /* 0x000fe40000000002 */
[--C-:B0-----:R-:W-:Y:S02]  /*102b0*/  SHF.R.U32.HI R22, RZ, 0x6, R23.reuse ;  /* 0x00000006ff167819 */ /* 0x101fe40000011617 */
[----:B------:R-:W-:-:S04]  /*102c0*/  SHF.R.U32.HI R23, RZ, 0x6, R23 ;  /* 0x00000006ff177819 */ /* 0x000fc80000011617 */
[----:B------:R-:W-:-:S04]  /*102d0*/  SGXT.U32 R23, R23, 0x1 ;  /* 0x000000011717781a */ /* 0x000fc80000000000 */
[----:B------:R-:W-:-:S04]  /*102e0*/  LOP3.LUT R23, R23, 0x30, RZ, 0xfc, !PT ;  /* 0x0000003017177812 */ /* 0x000fc800078efcff */
[----:B------:R-:W-:Y:S01]  /*102f0*/  ISETP.GE.AND P1, PT, R23, UR13, PT ;  /* 0x0000000d17007c0c */ /* 0x000fe2000bf26270 */
[----:B--2---:R0:W-:Y:S04]  /*10300*/  STL [R1+0xe9c], R4 ;  /* 0x000e9c0401007387 */ /* 0x0041e80000100800 */
[----:B------:R-:W2:Y:S04]  /*10310*/  LDL R20, [R1+0xb74] ;  /* 0x000b740001147983 */ /* 0x000ea80000100800 */
[----:B------:R-:W2:Y:S04]  /*10320*/  LDL R9, [R1+0xb78] ;  /* 0x000b780001097983 */ /* 0x000ea80000100800 */
[----:B------:R-:W2:Y:S04]  /*10330*/  LDL R0, [R1+0xb70] ;  /* 0x000b700001007983 */ /* 0x000ea80000100800 */
[----:B0-----:R-:W2:Y:S04]  /*10340*/  LDL R4, [R1+0xb6c] ;  /* 0x000b6c0001047983 */ /* 0x001ea80000100800 */
[----:B------:R-:W2:Y:S04]  /*10350*/  LDL R7, [R1+0xb64] ;  /* 0x000b640001077983 */ /* 0x000ea80000100800 */
[----:B------:R-:W2:Y:S01]  /*10360*/  LDL R6, [R1+0xb68] ;  /* 0x000b680001067983 */ /* 0x000ea20000100800 */
[----:B---3--:R-:W-:-:S02]  /*10370*/  @!P1 IMAD.MOV.U32 R17, RZ, RZ, R10 ;  /* 0x000000ffff119224 */ /* 0x008fc400078e000a */
[----:B----4-:R-:W-:-:S05]  /*10380*/  @!P1 IMAD.MOV.U32 R16, RZ, RZ, R5 ;  /* 0x000000ffff109224 */ /* 0x010fca00078e0005 */
[----:B------:R2:W3:Y:S04]  /*10390*/  @!P1 LDG.E.U8 R2, desc[UR18][R16.64] ;  /* 0x0000001210029981 */ /* 0x0004e8000c1e1100 */
[----:B------:R-:W-:Y:S04]  /*103a0*/  STL [R1+0x14], R88 ;  /* 0x0000145801007387 */ /* 0x000fe80000100800 */
[----:B------:R0:W-:Y:S01]  /*103b0*/  STL [R1+0xea0], R3 ;  /* 0x000ea00301007387 */ /* 0x0001e20000100800 */
[----:B------:R-:W1:Y:S01]  /*103c0*/  S2R R23, SR_TID.X ;  /* 0x0000000000177919 */ /* 0x000e620000002100 */
[----:B------:R-:W-:-:S02]  /*103d0*/  SGXT.U32 R22, R22, 0x1 ;  /* 0x000000011616781a */ /* 0x000fc40000000000 */
[----:B------:R-:W-:Y:S01]  /*103e0*/  PRMT R252, RZ, 0x7610, R252 ;  /* 0x00007610fffc7816 */ /* 0x000fe200000000fc */
[----:B------:R-:W4:Y:S04]  /*103f0*/  LDL R5, [R1+0xb5c] ;  /* 0x000b5c0001057983 */ /* 0x000f280000100800 */
[----:B0-----:R-:W4:Y:S01]  /*10400*/  LDL R3, [R1+0xb60] ;  /* 0x000b600001037983 */ /* 0x001f220000100800 */
[----:B------:R-:W-:-:S04]  /*10410*/  LOP3.LUT R22, R22, 0x32, RZ, 0xfc, !PT ;  /* 0x0000003216167812 */ /* 0x000fc800078efcff */
[----:B------:R-:W-:Y:S02]  /*10420*/  ISETP.GE.AND P0, PT, R22, UR13, PT ;  /* 0x0000000d16007c0c */ /* 0x000fe4000bf06270 */
[--C-:B-1----:R-:W-:Y:S02]  /*10430*/  SHF.R.U32.HI R21, RZ, 0x6, R23.reuse ;  /* 0x00000006ff157819 */ /* 0x102fe40000011617 */
[--C-:B------:R-:W-:Y:S02]  /*10440*/  SHF.R.U32.HI R22, RZ, 0x6, R23.reuse ;  /* 0x00000006ff167819 */ /* 0x100fe40000011617 */
[----:B------:R-:W-:-:S04]  /*10450*/  SHF.R.U32.HI R23, RZ, 0x6, R23 ;  /* 0x00000006ff177819 */ /* 0x000fc80000011617 */
[----:B------:R-:W-:-:S04]  /*10460*/  SGXT.U32 R23, R23, 0x1 ;  /* 0x000000011717781a */ /* 0x000fc80000000000 */
[----:B------:R-:W-:-:S04]  /*10470*/  LOP3.LUT R23, R23, 0x34, RZ, 0xfc, !PT ;  /* 0x0000003417177812 */ /* 0x000fc800078efcff */
[----:B------:R-:W-:Y:S01]  /*10480*/  ISETP.GE.AND P2, PT, R23, UR13, PT ;  /* 0x0000000d17007c0c */ /* 0x000fe2000bf46270 */
[----:B------:R-:W0:Y:S01]  /*10490*/  S2R R10, SR_TID.X ;  /* 0x00000000000a7919 */ /* 0x000e220000002100 */
[----:B------:R-:W-:-:S04]  /*104a0*/  SGXT.U32 R22, R22, 0x1 ;  /* 0x000000011616781a */ /* 0x000fc80000000000 */
[----:B------:R-:W-:-:S04]  /*104b0*/  LOP3.LUT R22, R22, 0x36, RZ, 0xfc, !PT ;  /* 0x0000003616167812 */ /* 0x000fc800078efcff */
[----:B------:R-:W-:Y:S02]  /*104c0*/  ISETP.GE.AND P3, PT, R22, UR13, PT ;  /* 0x0000000d16007c0c */ /* 0x000fe4000bf66270 */
[----:B------:R-:W-:Y:S02]  /*104d0*/  PRMT R250, RZ, 0x7610, R250 ;  /* 0x00007610fffa7816 */ /* 0x000fe400000000fa */
[----:B------:R-:W-:-:S04]  /*104e0*/  SGXT.U32 R21, R21, 0x1 ;  /* 0x000000011515781a */ /* 0x000fc80000000000 */
[----:B------:R-:W-:-:S04]  /*104f0*/  LOP3.LUT R21, R21, 0x38, RZ, 0xfc, !PT ;  /* 0x0000003815157812 */ /* 0x000fc800078efcff */
[----:B------:R-:W-:Y:S02]  /*10500*/  ISETP.GE.AND P4, PT, R21, UR13, PT ;  /* 0x0000000d15007c0c */ /* 0x000fe4000bf86270 */
[----:B------:R-:W-:Y:S01]  /*10510*/  PRMT R249, RZ, 0x7610, R249 ;  /* 0x00007610fff97816 */ /* 0x000fe200000000f9 */
[----:B--2---:R-:W-:Y:S02]  /*10520*/  @!P0 IMAD.MOV.U32 R17, RZ, RZ, R20 ;  /* 0x000000ffff118224 */ /* 0x004fe400078e0014 */
[----:B------:R-:W-:-:S05]  /*10530*/  @!P0 IMAD.MOV.U32 R16, RZ, RZ, R9 ;  /* 0x000000ffff108224 */ /* 0x000fca00078e0009 */
[----:B------:R1:W2:Y:S02]  /*10540*/  @!P0 LDG.E.U8 R252, desc[UR18][R16.64] ;  /* 0x0000001210fc8981 */ /* 0x0002a4000c1e1100 */
[----:B-1----:R-:W-:Y:S01]  /*10550*/  @!P2 IMAD.MOV.U32 R16, RZ, RZ, R0 ;  /* 0x000000ffff10a224 */ /* 0x002fe200078e0000 */
[--C-:B0-----:R-:W-:Y:S02]  /*10560*/  SHF.R.U32.HI R9, RZ, 0x6, R10.reuse ;  /* 0x00000006ff097819 */ /* 0x101fe4000001160a */
[----:B------:R-:W-:Y:S01]  /*10570*/  SHF.R.U32.HI R10, RZ, 0x6, R10 ;  /* 0x00000006ff0a7819 */ /* 0x000fe2000001160a */
[----:B------:R-:W-:-:S03]  /*10580*/  @!P2 IMAD.MOV.U32 R17, RZ, RZ, R4 ;  /* 0x000000ffff11a224 */ /* 0x000fc600078e0004 */
[----:B------:R-:W-:Y:S02]  /*10590*/  SGXT.U32 R10, R10, 0x1 ;  /* 0x000000010a0a781a */ /* 0x000fe40000000000 */
[----:B------:R0:W2:Y:S02]  /*105a0*/  @!P2 LDG.E.U8 R250, desc[UR18][R16.64] ;  /* 0x0000001210faa981 */ /* 0x0000a4000c1e1100 */
[----:B------:R-:W-:-:S04]  /*105b0*/  LOP3.LUT R10, R10, 0x3a, RZ, 0xfc, !PT ;  /* 0x0000003a0a0a7812 */ /* 0x000fc800078efcff */
[----:B------:R-:W-:Y:S01]  /*105c0*/  ISETP.GE.AND P1, PT, R10, UR13, PT ;  /* 0x0000000d0a007c0c */ /* 0x000fe2000bf26270 */
[----:B0-----:R-:W-:Y:S01]  /*105d0*/  @!P3 IMAD.MOV.U32 R17, RZ, RZ, R7 ;  /* 0x000000ffff11b224 */ /* 0x001fe200078e0007 */
[----:B---3--:R0:W-:Y:S04]  /*105e0*/  STL [R1+0xea4], R2 ;  /* 0x000ea40201007387 */ /* 0x0081e80000100800 */
[----:B------:R-:W3:Y:S04]  /*105f0*/  LDL R0, [R1+0xb58] ;  /* 0x000b580001007983 */ /* 0x000ee80000100800 */
[----:B------:R-:W2:Y:S04]  /*10600*/  LDL R4, [R1+0xb54] ;  /* 0x000b540001047983 */ /* 0x000ea80000100800 */
[----:B------:R-:W2:Y:S04]  /*10610*/  LDL R10, [R1+0xb4c] ;  /* 0x000b4c00010a7983 */ /* 0x000ea80000100800 */
[----:B------:R-:W2:Y:S04]  /*10620*/  LDL R7, [R1+0xb50] ;  /* 0x000b500001077983 */ /* 0x000ea80000100800 */
[----:B0-----:R-:W2:Y:S01]  /*10630*/  LDL R2, [R1+0xb48] ;  /* 0x000b480001027983 */ /* 0x001ea20000100800 */
[----:B------:R-:W-:Y:S01]  /*10640*/  @!P3 IMAD.MOV.U32 R16, RZ, RZ, R6 ;  /* 0x000000ffff10b224 */ /* 0x000fe200078e0006 */
[----:B------:R-:W-:-:S02]  /*10650*/  PRMT R248, RZ, 0x7610, R248 ;  /* 0x00007610fff87816 */ /* 0x000fc400000000f8 */
[----:B------:R-:W2:Y:S04]  /*10660*/  LDL R6, [R1+0xb3c] ;  /* 0x000b3c0001067983 */ /* 0x000ea80000100800 */
[----:B------:R4:W2:Y:S01]  /*10670*/  @!P3 LDG.E.U8 R249, desc[UR18][R16.64] ;  /* 0x0000001210f9b981 */ /* 0x0008a2000c1e1100 */
[----:B------:R-:W0:Y:S01]  /*10680*/  S2R R21, SR_TID.X ;  /* 0x0000000000157919 */ /* 0x000e220000002100 */
[----:B------:R-:W-:Y:S02]  /*10690*/  SGXT.U32 R9, R9, 0x1 ;  /* 0x000000010909781a */ /* 0x000fe40000000000 */
[----:B------:R-:W-:Y:S02]  /*106a0*/  PRMT R247, RZ, 0x7610, R247 ;  /* 0x00007610fff77816 */ /* 0x000fe400000000f7 */
[----:B------:R-:W-:Y:S01]  /*106b0*/  PRMT R246, RZ, 0x7610, R246 ;  /* 0x00007610fff67816 */ /* 0x000fe200000000f6 */
[----:B----4-:R-:W-:Y:S01]  /*106c0*/  @!P4 IMAD.MOV.U32 R16, RZ, RZ, R3 ;  /* 0x000000ffff10c224 */ /* 0x010fe200078e0003 */
[----:B------:R-:W-:Y:S01]  /*106d0*/  PRMT R245, RZ, 0x7610, R245 ;  /* 0x00007610fff57816 */ /* 0x000fe200000000f5 */
[----:B------:R-:W4:Y:S01]  /*106e0*/  LDL R3, [R1+0xb44] ;  /* 0x000b440001037983 */ /* 0x000f220000100800 */
[----:B------:R-:W-:-:S03]  /*106f0*/  @!P4 IMAD.MOV.U32 R17, RZ, RZ, R5 ;  /* 0x000000ffff11c224 */ /* 0x000fc600078e0005 */
[----:B------:R-:W4:Y:S04]  /*10700*/  LDL R5, [R1+0xb40] ;  /* 0x000b400001057983 */ /* 0x000f280000100800 */
[----:B------:R3:W4:Y:S01]  /*10710*/  @!P4 LDG.E.U8 R248, desc[UR18][R16.64] ;  /* 0x0000001210f8c981 */ /* 0x000722000c1e1100 */
[----:B------:R-:W-:Y:S02]  /*10720*/  LOP3.LUT R9, R9, 0x3c, RZ, 0xfc, !PT ;  /* 0x0000003c09097812 */ /* 0x000fe400078efcff */
[----:B------:R-:W-:Y:S02]  /*10730*/  PRMT R244, RZ, 0x7610, R244 ;  /* 0x00007610fff47816 */ /* 0x000fe400000000f4 */
[----:B------:R-:W-:Y:S02]  /*10740*/  PRMT R243, RZ, 0x7610, R243 ;  /* 0x00007610fff37816 */ /* 0x000fe400000000f3 */
[----:B------:R-:W-:-:S02]  /*10750*/  PRMT R242, RZ, 0x7610, R242 ;  /* 0x00007610fff27816 */ /* 0x000fc400000000f2 */
[----:B------:R-:W-:Y:S02]  /*10760*/  PRMT R241, RZ, 0x7610, R241 ;  /* 0x00007610fff17816 */ /* 0x000fe400000000f1 */
[----:B------:R-:W-:Y:S02]  /*10770*/  PRMT R240, RZ, 0x7610, R240 ;  /* 0x00007610fff07816 */ /* 0x000fe400000000f0 */
[----:B------:R-:W-:Y:S02]  /*10780*/  PRMT R239, RZ, 0x7610, R239 ;  /* 0x00007610ffef7816 */ /* 0x000fe400000000ef */
        /* <DEDUP_REMOVED lines=61> */
[----:B------:R-:W-:Y:S01]  /*10b60*/  PRMT R132, RZ, 0x7610, R132 ;  /* 0x00007610ff847816 */ /* 0x000fe20000000084 */
[----:B------:R-:W1:Y:S01]  /*10b70*/  S2R R158, SR_TID.X ;  /* 0x00000000009e7919 */ /* 0x000e620000002100 */
[----:B------:R-:W-:-:S02]  /*10b80*/  ISETP.GE.AND P0, PT, R9, UR13, PT ;  /* 0x0000000d09007c0c */ /* 0x000fc4000bf06270 */
[--C-:B0-----:R-:W-:Y:S01]  /*10b90*/  SHF.R.U32.HI R9, RZ, 0x6, R21.reuse ;  /* 0x00000006ff097819 */ /* 0x101fe20000011615 */
[----:B------:R-:W4:Y:S01]  /*10ba0*/  LDL R159, [R1+0x89c] ;  /* 0x00089c00019f7983 */ /* 0x000f220000100800 */
[----:B------:R-:W-:Y:S02]  /*10bb0*/  SHF.R.U32.HI R20, RZ, 0x6, R21 ;  /* 0x00000006ff147819 */ /* 0x000fe40000011615 */
[----:B------:R-:W-:-:S04]  /*10bc0*/  LEA.HI R21, R21, 0x3e, RZ, 0x1a ;  /* 0x0000003e15157811 */ /* 0x000fc800078fd0ff */
[----:B------:R-:W-:Y:S01]  /*10bd0*/  ISETP.GE.AND P2, PT, R21, UR13, PT ;  /* 0x0000000d15007c0c */ /* 0x000fe2000bf46270 */
[----:B---3--:R-:W-:Y:S02]  /*10be0*/  @!P1 IMAD.MOV.U32 R16, RZ, RZ, R0 ;  /* 0x000000ffff109224 */ /* 0x008fe400078e0000 */
[----:B------:R-:W3:Y:S01]  /*10bf0*/  LDL R0, [R1+0xb38] ;  /* 0x000b380001007983 */ /* 0x000ee20000100800 */
[----:B--2---:R-:W-:-:S03]  /*10c00*/  @!P1 IMAD.MOV.U32 R17, RZ, RZ, R4 ;  /* 0x000000ffff119224 */ /* 0x004fc600078e0004 */
[----:B------:R-:W2:Y:S04]  /*10c10*/  LDL R4, [R1+0xb34] ;  /* 0x000b340001047983 */ /* 0x000ea80000100800 */
[----:B------:R0:W2:Y:S02]  /*10c20*/  @!P1 LDG.E.U8 R247, desc[UR18][R16.64] ;  /* 0x0000001210f79981 */ /* 0x0000a4000c1e1100 */
[----:B0-----:R-:W-:Y:S02]  /*10c30*/  @!P0 IMAD.MOV.U32 R16, RZ, RZ, R7 ;  /* 0x000000ffff108224 */ /* 0x001fe400078e0007 */
[----:B------:R-:W-:Y:S01]  /*10c40*/  @!P0 IMAD.MOV.U32 R17, RZ, RZ, R10 ;  /* 0x000000ffff118224 */ /* 0x000fe200078e000a */
[----:B------:R-:W-:Y:S01]  /*10c50*/  SGXT.U32 R9, R9, 0x1 ;  /* 0x000000010909781a */ /* 0x000fe20000000000 */
[----:B------:R-:W2:Y:S04]  /*10c60*/  LDL R10, [R1+0xb24] ;  /* 0x000b2400010a7983 */ /* 0x000ea80000100800 */
[----:B------:R0:W2:Y:S02]  /*10c70*/  @!P0 LDG.E.U8 R246, desc[UR18][R16.64] ;  /* 0x0000001210f68981 */ /* 0x0000a4000c1e1100 */
[----:B0-----:R-:W-:-:S02]  /*10c80*/  @!P2 IMAD.MOV.U32 R16, RZ, RZ, R2 ;  /* 0x000000ffff10a224 */ /* 0x001fc400078e0002 */
[----:B------:R-:W2:Y:S01]  /*10c90*/  LDL R2, [R1+0xb30] ;  /* 0x000b300001027983 */ /* 0x000ea20000100800 */
[----:B----4-:R-:W-:-:S03]  /*10ca0*/  @!P2 IMAD.MOV.U32 R17, RZ, RZ, R3 ;  /* 0x000000ffff11a224 */ /* 0x010fc600078e0003 */
[----:B------:R-:W4:Y:S01]  /*10cb0*/  LDL R3, [R1+0xb2c] ;  /* 0x000b2c0001037983 */ /* 0x000f220000100800 */
[----:B------:R-:W-:Y:S02]  /*10cc0*/  LOP3.LUT R9, R9, 0x42, RZ, 0xfc, !PT ;  /* 0x0000004209097812 */ /* 0x000fe400078efcff */
[----:B------:R-:W-:Y:S01]  /*10cd0*/  SGXT.U32 R20, R20, 0x1 ;  /* 0x000000011414781a */ /* 0x000fe20000000000 */
[----:B------:R0:W4:Y:S01]  /*10ce0*/  @!P2 LDG.E.U8 R245, desc[UR18][R16.64] ;  /* 0x0000001210f5a981 */ /* 0x000122000c1e1100 */
[----:B------:R-:W-:Y:S02]  /*10cf0*/  ISETP.GE.AND P4, PT, R9, UR13, PT ;  /* 0x0000000d09007c0c */ /* 0x000fe4000bf86270 */
[----:B------:R-:W1:Y:S01]  /*10d00*/  S2R R9, SR_TID.X ;  /* 0x0000000000097919 */ /* 0x000e620000002100 */
[----:B------:R-:W-:-:S04]  /*10d10*/  LOP3.LUT R20, R20, 0x40, RZ, 0xfc, !PT ;  /* 0x0000004014147812 */ /* 0x000fc800078efcff */
[----:B------:R-:W-:-:S13]  /*10d20*/  ISETP.GE.AND P3, PT, R20, UR13, PT ;  /* 0x0000000d14007c0c */ /* 0x000fda000bf66270 */
[----:B0-----:R-:W-:Y:S01]  /*10d30*/  @!P3 IMAD.MOV.U32 R16, RZ, RZ, R5 ;  /* 0x000000ffff10b224 */ /* 0x001fe200078e0005 */
[--C-:B-1----:R-:W-:Y:S01]  /*10d40*/  SHF.R.U32.HI R7, RZ, 0x6, R9.reuse ;  /* 0x00000006ff077819 */ /* 0x102fe20000011609 */
[----:B------:R-:W-:Y:S01]  /*10d50*/  @!P3 IMAD.MOV.U32 R17, RZ, RZ, R6 ;  /* 0x000000ffff11b224 */ /* 0x000fe200078e0006 */
[----:B------:R-:W-:Y:S01]  /*10d60*/  SHF.R.U32.HI R9, RZ, 0x6, R9 ;  /* 0x00000006ff097819 */ /* 0x000fe20000011609 */
[----:B------:R-:W4:Y:S01]  /*10d70*/  LDL R6, [R1+0xb14] ;  /* 0x000b140001067983 */ /* 0x000f220000100800 */
[----:B------:R-:W-:-:S03]  /*10d80*/  SGXT.U32 R7, R7, 0x1 ;  /* 0x000000010707781a */ /* 0x000fc60000000000 */
[----:B------:R3:W4:Y:S01]  /*10d90*/  @!P3 LDG.E.U8 R244, desc[UR18][R16.64] ;  /* 0x0000001210f4b981 */ /* 0x000722000c1e1100 */
[----:B------:R-:W-:-:S03]  /*10da0*/  LOP3.LUT R7, R7, 0x46, RZ, 0xfc, !PT ;  /* 0x0000004607077812 */ /* 0x000fc600078efcff */
[----:B------:R-:W4:Y:S01]  /*10db0*/  LDL R5, [R1+0xb18] ;  /* 0x000b180001057983 */ /* 0x000f220000100800 */
[----:B------:R-:W-:-:S03]  /*10dc0*/  ISETP.GE.AND P0, PT, R7, UR13, PT ;  /* 0x0000000d07007c0c */ /* 0x000fc6000bf06270 */
[----:B------:R-:W4:Y:S01]  /*10dd0*/  LDL R7, [R1+0xb28] ;  /* 0x000b280001077983 */ /* 0x000f220000100800 */
[----:B------:R-:W-:-:S04]  /*10de0*/  SGXT.U32 R9, R9, 0x1 ;  /* 0x000000010909781a */ /* 0x000fc80000000000 */
[----:B------:R-:W-:-:S04]  /*10df0*/  LOP3.LUT R9, R9, 0x44, RZ, 0xfc, !PT ;  /* 0x0000004409097812 */ /* 0x000fc800078efcff */
[----:B------:R-:W-:Y:S01]  /*10e00*/  ISETP.GE.AND P1, PT, R9, UR13, PT ;  /* 0x0000000d09007c0c */ /* 0x000fe2000bf26270 */
[----:B---3--:R-:W-:Y:S02]  /*10e10*/  @!P4 IMAD.MOV.U32 R16, RZ, RZ, R0 ;  /* 0x000000ffff10c224 */ /* 0x008fe400078e0000 */
[----:B------:R-:W3:Y:S01]  /*10e20*/  LDL R0, [R1+0xb20] ;  /* 0x000b200001007983 */ /* 0x000ee20000100800 */
[----:B--2---:R-:W-:-:S03]  /*10e30*/  @!P4 IMAD.MOV.U32 R17, RZ, RZ, R4 ;  /* 0x000000ffff11c224 */ /* 0x004fc600078e0004 */
[----:B------:R-:W2:Y:S04]  /*10e40*/  LDL R4, [R1+0xb1c] ;  /* 0x000b1c0001047983 */ /* 0x000ea80000100800 */
[----:B------:R0:W2:Y:S02]  /*10e50*/  @!P4 LDG.E.U8 R243, desc[UR18][R16.64] ;  /* 0x0000001210f3c981 */ /* 0x0000a4000c1e1100 */
[----:B0-----:R-:W-:Y:S02]  /*10e60*/  @!P1 IMAD.MOV.U32 R16, RZ, RZ, R2 ;  /* 0x000000ffff109224 */ /* 0x001fe400078e0002 */
[----:B------:R-:W2:Y:S01]  /*10e70*/  LDL R2, [R1+0xb10] ;  /* 0x000b100001027983 */ /* 0x000ea20000100800 */
[----:B----4-:R-:W-:-:S03]  /*10e80*/  @!P1 IMAD.MOV.U32 R17, RZ, RZ, R3 ;  /* 0x000000ffff119224 */ /* 0x010fc600078e0003 */
[----:B------:R-:W4:Y:S01]  /*10e90*/  LDL R3, [R1+0xb0c] ;  /* 0x000b0c0001037983 */ /* 0x000f220000100800 */
[----:B------:R-:W0:Y:S03]  /*10ea0*/  S2R R21, SR_TID.X ;  /* 0x0000000000157919 */ /* 0x000e260000002100 */
[----:B------:R1:W4:Y:S01]  /*10eb0*/  @!P1 LDG.E.U8 R242, desc[UR18][R16.64] ;  /* 0x0000001210f29981 */ /* 0x000322000c1e1100 */
[--C-:B0-----:R-:W-:Y:S02]  /*10ec0*/  SHF.R.U32.HI R9, RZ, 0x6, R21.reuse ;  /* 0x00000006ff097819 */ /* 0x101fe40000011615 */
[--C-:B------:R-:W-:Y:S02]  /*10ed0*/  SHF.R.U32.HI R20, RZ, 0x6, R21.reuse ;  /* 0x00000006ff147819 */ /* 0x100fe40000011615 */
[----:B------:R-:W-:-:S04]  /*10ee0*/  SHF.R.U32.HI R21, RZ, 0x6, R21 ;  /* 0x00000006ff157819 */ /* 0x000fc80000011615 */
[----:B------:R-:W-:-:S04]  /*10ef0*/  SGXT.U32 R21, R21, 0x1 ;  /* 0x000000011515781a */ /* 0x000fc80000000000 */
[----:B------:R-:W-:-:S04]  /*10f00*/  LOP3.LUT R21, R21, 0x48, RZ, 0xfc, !PT ;  /* 0x0000004815157812 */ /* 0x000fc800078efcff */
[----:B------:R-:W-:Y:S01]  /*10f10*/  ISETP.GE.AND P2, PT, R21, UR13, PT ;  /* 0x0000000d15007c0c */ /* 0x000fe2000bf46270 */
[----:B-1----:R-:W-:Y:S02]  /*10f20*/  @!P0 IMAD.MOV.U32 R16, RZ, RZ, R7 ;  /* 0x000000ffff108224 */ /* 0x002fe400078e0007 */
[----:B------:R-:W-:Y:S01]  /*10f30*/  @!P0 IMAD.MOV.U32 R17, RZ, RZ, R10 ;  /* 0x000000ffff118224 */ /* 0x000fe200078e000a */
[----:B------:R-:W-:Y:S01]  /*10f40*/  SGXT.U32 R9, R9, 0x1 ;  /* 0x000000010909781a */ /* 0x000fe20000000000 */
[----:B------:R-:W4:Y:S04]  /*10f50*/  LDL R10, [R1+0xafc] ;  /* 0x000afc00010a7983 */ /* 0x000f280000100800 */
[----:B------:R3:W4:Y:S01]  /*10f60*/  @!P0 LDG.E.U8 R241, desc[UR18][R16.64] ;  /* 0x0000001210f18981 */ /* 0x000722000c1e1100 */
[----:B------:R-:W-:-:S04]  /*10f70*/  LOP3.LUT R9, R9, 0x4c, RZ, 0xfc, !PT ;  /* 0x0000004c09097812 */ /* 0x000fc800078efcff */
[----:B------:R-:W-:Y:S02]  /*10f80*/  ISETP.GE.AND P4, PT, R9, UR13, PT ;  /* 0x0000000d09007c0c */ /* 0x000fe4000bf86270 */
[----:B------:R-:W0:Y:S01]  /*10f90*/  S2R R9, SR_TID.X ;  /* 0x0000000000097919 */ /* 0x000e220000002100 */
[----:B------:R-:W-:-:S04]  /*10fa0*/  SGXT.U32 R20, R20, 0x1 ;  /* 0x000000011414781a */ /* 0x000fc80000000000 */
[----:B------:R-:W-:-:S04]  /*10fb0*/  LOP3.LUT R20, R20, 0x4a, RZ, 0xfc, !PT ;  /* 0x0000004a14147812 */ /* 0x000fc800078efcff */
[----:B------:R-:W-:Y:S02]  /*10fc0*/  ISETP.GE.AND P3, PT, R20, UR13, PT ;  /* 0x0000000d14007c0c */ /* 0x000fe4000bf66270 */
[----:B0-----:R-:W-:-:S04]  /*10fd0*/  SHF.R.U32.HI R7, RZ, 0x6, R9 ;  /* 0x00000006ff077819 */ /* 0x001fc80000011609 */
[----:B------:R-:W-:-:S04]  /*10fe0*/  SGXT.U32 R7, R7, 0x1 ;  /* 0x000000010707781a */ /* 0x000fc80000000000 */
[----:B------:R-:W-:-:S04]  /*10ff0*/  LOP3.LUT R7, R7, 0x50, RZ, 0xfc, !PT ;  /* 0x0000005007077812 */ /* 0x000fc800078efcff */
[----:B------:R-:W-:Y:S02]  /*11000*/  ISETP.GE.AND P0, PT, R7, UR13, PT ;  /* 0x0000000d07007c0c */ /* 0x000fe4000bf06270 */
[----:B------:R-:W4:Y:S01]  /*11010*/  LDL R7, [R1+0xb00] ;  /* 0x000b000001077983 */ /* 0x000f220000100800 */
[----:B---3--:R-:W-:-:S03]  /*11020*/  @!P2 IMAD.MOV.U32 R16, RZ, RZ, R0 ;  /* 0x000000ffff10a224 */ /* 0x008fc600078e0000 */
[----:B------:R-:W3:Y:S01]  /*11030*/  LDL R0, [R1+0xb08] ;  /* 0x000b080001007983 */ /* 0x000ee20000100800 */
[----:B--2---:R-:W-:-:S03]  /*11040*/  @!P2 IMAD.MOV.U32 R17, RZ, RZ, R4 ;  /* 0x000000ffff11a224 */ /* 0x004fc600078e0004 */
[----:B------:R-:W2:Y:S04]  /*11050*/  LDL R4, [R1+0xb04] ;  /* 0x000b040001047983 */ /* 0x000ea80000100800 */
[----:B------:R0:W2:Y:S02]  /*11060*/  @!P2 LDG.E.U8 R240, desc[UR18][R16.64] ;  /* 0x0000001210f0a981 */ /* 0x0000a4000c1e1100 */
[----:B0-----:R-:W-:Y:S02]  /*11070*/  @!P3 IMAD.MOV.U32 R16, RZ, RZ, R5 ;  /* 0x000000ffff10b224 */ /* 0x001fe400078e0005 */
[----:B------:R-:W-:Y:S01]  /*11080*/  @!P3 IMAD.MOV.U32 R17, RZ, RZ, R6 ;  /* 0x000000ffff11b224 */ /* 0x000fe200078e0006 */
[----:B------:R-:W-:Y:S01]  /*11090*/  LEA.HI R9, R9, 0x4e, RZ, 0x1a ;  /* 0x0000004e09097811 */ /* 0x000fe200078fd0ff */
[----:B------:R-:W2:Y:S04]  /*110a0*/  LDL R6, [R1+0xaec] ;  /* 0x000aec0001067983 */ /* 0x000ea80000100800 */
[----:B------:R0:W2:Y:S04]  /*110b0*/  @!P3 LDG.E.U8 R239, desc[UR18][R16.64] ;  /* 0x0000001210efb981 */ /* 0x0000a8000c1e1100 */
[----:B------:R-:W2:Y:S01]  /*110c0*/  LDL R5, [R1+0xaf0] ;  /* 0x000af00001057983 */ /* 0x000ea20000100800 */
[----:B0-----:R-:W-:-:S03]  /*110d0*/  @!P4 IMAD.MOV.U32 R16, RZ, RZ, R2 ;  /* 0x000000ffff10c224 */ /* 0x001fc600078e0002 */
[----:B------:R-:W2:Y:S01]  /*110e0*/  LDL R2, [R1+0xaf8] ;  /* 0x000af80001027983 */ /* 0x000ea20000100800 */
[----:B----4-:R-:W-:-:S03]  /*110f0*/  @!P4 IMAD.MOV.U32 R17, RZ, RZ, R3 ;  /* 0x000000ffff11c224 */ /* 0x010fc600078e0003 */
[----:B------:R-:W4:Y:S01]  /*11100*/  LDL R3, [R1+0xaf4] ;  /* 0x000af40001037983 */ /* 0x000f220000100800 */
[----:B------:R-:W-:-:S03]  /*11110*/  ISETP.GE.AND P1, PT, R9, UR13, PT ;  /* 0x0000000d09007c0c */ /* 0x000fc6000bf26270 */
[----:B------:R3:W4:Y:S01]  /*11120*/  @!P4 LDG.E.U8 R238, desc[UR18][R16.64] ;  /* 0x0000001210eec981 */ /* 0x000722000c1e1100 */
[----:B------:R-:W0:Y:S02]  /*11130*/  S2R R21, SR_TID.X ;  /* 0x0000000000157919 */ /* 0x000e240000002100 */
[--C-:B0-----:R-:W-:Y:S02]  /*11140*/  SHF.R.U32.HI R9, RZ, 0x6, R21.reuse ;  /* 0x00000006ff097819 */ /* 0x101fe40000011615 */
[--C-:B------:R-:W-:Y:S02]  /*11150*/  SHF.R.U32.HI R20, RZ, 0x6, R21.reuse ;  /* 0x00000006ff147819 */ /* 0x100fe40000011615 */
[----:B------:R-:W-:-:S04]  /*11160*/  SHF.R.U32.HI R21, RZ, 0x6, R21 ;  /* 0x00000006ff157819 */ /* 0x000fc80000011615 */
        /* <DEDUP_REMOVED lines=49> */
[----:B0-----:R-:W-:-:S04]  /*11480*/  SHF.R.U32.HI R21, RZ, 0x6, R20 ;  /* 0x00000006ff157819 */ /* 0x001fc80000011614 */
[----:B------:R-:W-:-:S04]  /*11490*/  SGXT.U32 R21, R21, 0x1 ;  /* 0x000000011515781a */ /* 0x000fc80000000000 */
[----:B------:R-:W-:-:S04]  /*114a0*/  LOP3.LUT R21, R21, 0x5c, RZ, 0xfc, !PT ;  /* 0x0000005c15157812 */ /* 0x000fc800078efcff */
[----:B------:R-:W-:Y:S01]  /*114b0*/  ISETP.GE.AND P2, PT, R21, UR13, PT ;  /* 0x0000000d15007c0c */ /* 0x000fe2000bf46270 */
[----:B-1----:R-:W-:Y:S01]  /*114c0*/  @!P0 IMAD.MOV.U32 R17, RZ, RZ, R10 ;  /* 0x000000ffff118224 */ /* 0x002fe200078e000a */
[----:B------:R-:W-:Y:S01]  /*114d0*/  SHF.R.U32.HI R9, RZ, 0x6, R20 ;  /* 0x00000006ff097819 */ /* 0x000fe20000011614 */
[----:B------:R-:W-:-:S03]  /*114e0*/  @!P0 IMAD.MOV.U32 R16, RZ, RZ, R7 ;  /* 0x000000ffff108224 */ /* 0x000fc600078e0007 */
[----:B------:R-:W-:Y:S02]  /*114f0*/  SGXT.U32 R9, R9, 0x1 ;  /* 0x000000010909781a */ /* 0x000fe40000000000 */
[----:B------:R3:W4:Y:S02]  /*11500*/  @!P0 LDG.E.U8 R225, desc[UR18][R16.64] ;  /* 0x0000001210e18981 */ /* 0x000724000c1e1100 */
[----:B------:R-:W-:-:S04]  /*11510*/  LOP3.LUT R9, R9, 0x60, RZ, 0xfc, !PT ;  /* 0x0000006009097812 */ /* 0x000fc800078efcff */
[----:B------:R-:W-:Y:S02]  /*11520*/  ISETP.GE.AND P4, PT, R9, UR13, PT ;  /* 0x0000000d09007c0c */ /* 0x000fe4000bf86270 */
[----:B------:R-:W0:Y:S01]  /*11530*/  S2R R9, SR_TID.X ;  /* 0x0000000000097919 */ /* 0x000e220000002100 */
[----:B------:R-:W-:-:S04]  /*11540*/  LEA.HI R20, R20, 0x5e, RZ, 0x1a ;  /* 0x0000005e14147811 */ /* 0x000fc800078fd0ff */
[----:B------:R-:W-:Y:S02]  /*11550*/  ISETP.GE.AND P3, PT, R20, UR13, PT ;  /* 0x0000000d14007c0c */ /* 0x000fe4000bf66270 */
[--C-:B0-----:R-:W-:Y:S02]  /*11560*/  SHF.R.U32.HI R7, RZ, 0x6, R9.reuse ;  /* 0x00000006ff077819 */ /* 0x101fe40000011609 */
[----:B------:R-:W-:Y:S02]  /*11570*/  SHF.R.U32.HI R9, RZ, 0x6, R9 ;  /* 0x00000006ff097819 */ /* 0x000fe40000011609 */
[----:B------:R-:W-:Y:S02]  /*11580*/  SGXT.U32 R7, R7, 0x1 ;  /* 0x000000010707781a */ /* 0x000fe40000000000 */
[----:B------:R-:W-:Y:S02]  /*11590*/  SGXT.U32 R9, R9, 0x1 ;  /* 0x000000010909781a */ /* 0x000fe40000000000 */
[----:B------:R-:W-:-:S02]  /*115a0*/  LOP3.LUT R7, R7, 0x64, RZ, 0xfc, !PT ;  /* 0x0000006407077812 */ /* 0x000fc400078efcff */
[----:B------:R-:W-:Y:S02]  /*115b0*/  LOP3.LUT R9, R9, 0x62, RZ, 0xfc, !PT ;  /* 0x0000006209097812 */ /* 0x000fe400078efcff */
[----:B------:R-:W-:Y:S02]  /*115c0*/  ISETP.GE.AND P0, PT, R7, UR13, PT ;  /* 0x0000000d07007c0c */ /* 0x000fe4000bf06270 */
[----:B------:R-:W-:Y:S01]  /*115d0*/  ISETP.GE.AND P1, PT, R9, UR13, PT ;  /* 0x0000000d09007c0c */ /* 0x000fe2000bf26270 */
[----:B------:R-:W4:Y:S04]  /*115e0*/  LDL R7, [R1+0xab0] ;  /* 0x000ab00001077983 */ /* 0x000f280000100800 */
        /* <DEDUP_REMOVED lines=8> */
[----:B------:R-:W2:Y:S04]  /*11670*/  LDL R5, [R1+0xaa0] ;  /* 0x000aa00001057983 */ /* 0x000ea80000100800 */
[----:B------:R0:W2:Y:S04]  /*11680*/  @!P3 LDG.E.U8 R221, desc[UR18][R16.64] ;  /* 0x0000001210ddb981 */ /* 0x0000a8000c1e1100 */
[----:B------:R-:W2:Y:S01]  /*11690*/  LDL R6, [R1+0xa9c] ;  /* 0x000a9c0001067983 */ /* 0x000ea20000100800 */
[----:B0-----:R-:W-:-:S03]  /*116a0*/  @!P4 IMAD.MOV.U32 R16, RZ, RZ, R2 ;  /* 0x000000ffff10c224 */ /* 0x001fc600078e0002 */
[----:B------:R-:W2:Y:S01]  /*116b0*/  LDL R2, [R1+0xaa8] ;  /* 0x000aa80001027983 */ /* 0x000ea20000100800 */
[----:B----4-:R-:W-:-:S03]  /*116c0*/  @!P4 IMAD.MOV.U32 R17, RZ, RZ, R3 ;  /* 0x000000ffff11c224 */ /* 0x010fc600078e0003 */
[----:B------:R-:W4:Y:S04]  /*116d0*/  LDL R3, [R1+0xaa4] ;  /* 0x000aa40001037983 */ /* 0x000f280000100800 */
        /* <DEDUP_REMOVED lines=14> */
[----:B------:R-:W-:-:S05]  /*117c0*/  @!P0 IMAD.MOV.U32 R17, RZ, RZ, R9 ;  /* 0x000000ffff118224 */ /* 0x000fca00078e0009 */
[----:B------:R0:W2:Y:S02]  /*117d0*/  @!P0 LDG.E.U8 R215, desc[UR18][R16.64] ;  /* 0x0000001210d78981 */ /* 0x0000a4000c1e1100 */
[----:B0-----:R-:W-:Y:S02]  /*117e0*/  @!P2 IMAD.MOV.U32 R16, RZ, RZ, R2 ;  /* 0x000000ffff10a224 */ /* 0x001fe400078e0002 */
[----:B------:R-:W2:Y:S01]  /*117f0*/  LDL R2, [R1+0xa90] ;  /* 0x000a900001027983 */ /* 0x000ea20000100800 */
[----:B----4-:R-:W-:-:S03]  /*11800*/  @!P2 IMAD.MOV.U32 R17, RZ, RZ, R3 ;  /* 0x000000ffff11a224 */ /* 0x010fc600078e0003 */
[----:B------:R-:W4:Y:S01]  /*11810*/  LDL R3, [R1+0xa8c] ;  /* 0x000a8c0001037983 */ /* 0x000f220000100800 */
[----:B------:R-:W-:Y:S02]  /*11820*/  SGXT.U32 R10, R10, 0x1 ;  /* 0x000000010a0a781a */ /* 0x000fe40000000000 */
[----:B------:R-:W-:Y:S01]  /*11830*/  SGXT.U32 R20, R20, 0x1 ;  /* 0x000000011414781a */ /* 0x000fe20000000000 */
[----:B------:R0:W4:Y:S01]  /*11840*/  @!P2 LDG.E.U8 R213, desc[UR18][R16.64] ;  /* 0x0000001210d5a981 */ /* 0x000122000c1e1100 */
[----:B------:R-:W-:-:S04]  /*11850*/  LOP3.LUT R10, R10, 0x6a, RZ, 0xfc, !PT ;  /* 0x0000006a0a0a7812 */ /* 0x000fc800078efcff */
[----:B------:R-:W-:Y:S02]  /*11860*/  ISETP.GE.AND P4, PT, R10, UR13, PT ;  /* 0x0000000d0a007c0c */ /* 0x000fe4000bf86270 */
[----:B------:R-:W1:Y:S01]  /*11870*/  S2R R10, SR_TID.X ;  /* 0x00000000000a7919 */ /* 0x000e620000002100 */
[----:B------:R-:W-:-:S04]  /*11880*/  LOP3.LUT R20, R20, 0x68, RZ, 0xfc, !PT ;  /* 0x0000006814147812 */ /* 0x000fc800078efcff */
[----:B------:R-:W-:-:S13]  /*11890*/  ISETP.GE.AND P3, PT, R20, UR13, PT ;  /* 0x0000000d14007c0c */ /* 0x000fda000bf66270 */
[----:B0-----:R-:W-:Y:S02]  /*118a0*/  @!P3 IMAD.MOV.U32 R16, RZ, RZ, R5 ;  /* 0x000000ffff10b224 */ /* 0x001fe400078e0005 */
[----:B------:R-:W-:Y:S01]  /*118b0*/  @!P3 IMAD.MOV.U32 R17, RZ, RZ, R6 ;  /* 0x000000ffff11b224 */ /* 0x000fe200078e0006 */
[----:B------:R-:W4:Y:S04]  /*118c0*/  LDL R5, [R1+0xa78] ;  /* 0x000a780001057983 */ /* 0x000f280000100800 */
[----:B------:R3:W4:Y:S04]  /*118d0*/  @!P3 LDG.E.U8 R211, desc[UR18][R16.64] ;  /* 0x0000001210d3b981 */ /* 0x000728000c1e1100 */
[----:B------:R-:W4:Y:S01]  /*118e0*/  LDL R6, [R1+0xa74] ;  /* 0x000a740001067983 */ /* 0x000f220000100800 */
[----:B-1----:R-:W-:-:S02]  /*118f0*/  LEA.HI R7, R10, 0x6e, RZ, 0x1a ;  /* 0x0000006e0a077811 */ /* 0x002fc400078fd0ff */
[----:B------:R-:W-:Y:S02]  /*11900*/  SHF.R.U32.HI R9, RZ, 0x6, R10 ;  /* 0x00000006ff097819 */ /* 0x000fe4000001160a */
[----:B------:R-:W-:Y:S01]  /*11910*/  ISETP.GE.AND P0, PT, R7, UR13, PT ;  /* 0x0000000d07007c0c */ /* 0x000fe2000bf06270 */
[----:B------:R-:W4:Y:S04]  /*11920*/  LDL R10, [R1+0xa84] ;  /* 0x000a8400010a7983 */ /* 0x000f280000100800 */
        /* <DEDUP_REMOVED lines=44> */
[----:B------:R-:W-:Y:S01]  /*11bf0*/  SHF.R.U32.HI R9, RZ, 0x6, R9 ;  /* 0x00000006ff097819 */ /* 0x000fe20000011609 */
[----:B------:R-:W2:Y:S04]  /*11c00*/  LDL R6, [R1+0xa4c] ;  /* 0x000a4c0001067983 */ /* 0x000ea80000100800 */
[----:B------:R0:W2:Y:S04]  /*11c10*/  @!P3 LDG.E.U8 R201, desc[UR18][R16.64] ;  /* 0x0000001210c9b981 */ /* 0x0000a8000c1e1100 */
[----:B------:R-:W2:Y:S01]  /*11c20*/  LDL R5, [R1+0xa50] ;  /* 0x000a500001057983 */ /* 0x000ea20000100800 */
[----:B0-----:R-:W-:-:S03]  /*11c30*/  @!P4 IMAD.MOV.U32 R16, RZ, RZ, R2 ;  /* 0x000000ffff10c224 */ /* 0x001fc600078e0002 */
[----:B------:R-:W2:Y:S01]  /*11c40*/  LDL R2, [R1+0xa58] ;  /* 0x000a580001027983 */ /* 0x000ea20000100800 */
[----:B----4-:R-:W-:-:S03]  /*11c50*/  @!P4 IMAD.MOV.U32 R17, RZ, RZ, R3 ;  /* 0x000000ffff11c224 */ /* 0x010fc600078e0003 */
[----:B------:R-:W4:Y:S01]  /*11c60*/  LDL R3, [R1+0xa54] ;  /* 0x000a540001037983 */ /* 0x000f220000100800 */
[----:B------:R-:W-:-:S03]  /*11c70*/  SGXT.U32 R9, R9, 0x1 ;  /* 0x000000010909781a */ /* 0x000fc60000000000 */
[----:B------:R3:W4:Y:S01]  /*11c80*/  @!P4 LDG.E.U8 R199, desc[UR18][R16.64] ;  /* 0x0000001210c7c981 */ /* 0x000722000c1e1100 */
[----:B------:R-:W-:-:S04]  /*11c90*/  LOP3.LUT R9, R9, 0x76, RZ, 0xfc, !PT ;  /* 0x0000007609097812 */ /* 0x000fc800078efcff */
[----:B------:R-:W-:Y:S02]  /*11ca0*/  ISETP.GE.AND P1, PT, R9, UR13, PT ;  /* 0x0000000d09007c0c */ /* 0x000fe4000bf26270 */
[----:B------:R-:W0:Y:S02]  /*11cb0*/  S2R R9, SR_TID.X ;  /* 0x0000000000097919 */ /* 0x000e240000002100 */
[----:B0-----:R-:W-:-:S04]  /*11cc0*/  SHF.R.U32.HI R21, RZ, 0x6, R9 ;  /* 0x00000006ff157819 */ /* 0x001fc80000011609 */
        /* <DEDUP_REMOVED lines=12> */
[----:B------:R0:W2:Y:S02]  /*11d90*/  @!P0 LDG.E.U8 R195, desc[UR18][R16.64] ;  /* 0x0000001210c38981 */ /* 0x0000a4000c1e1100 */
[----:B0-----:R-:W-:-:S02]  /*11da0*/  @!P2 IMAD.MOV.U32 R16, RZ, RZ, R2 ;  /* 0x000000ffff10a224 */ /* 0x001fc400078e0002 */
[----:B------:R-:W2:Y:S01]  /*11db0*/  LDL R2, [R1+0xa40] ;  /* 0x000a400001027983 */ /* 0x000ea20000100800 */
[----:B----4-:R-:W-:-:S03]  /*11dc0*/  @!P2 IMAD.MOV.U32 R17, RZ, RZ, R3 ;  /* 0x000000ffff11a224 */ /* 0x010fc600078e0003 */
[----:B------:R-:W4:Y:S01]  /*11dd0*/  LDL R3, [R1+0xa3c] ;  /* 0x000a3c0001037983 */ /* 0x000f220000100800 */
[----:B------:R-:W-:Y:S02]  /*11de0*/  LEA.HI R9, R9, 0x7e, RZ, 0x1a ;  /* 0x0000007e09097811 */ /* 0x000fe400078fd0ff */
        /* <DEDUP_REMOVED lines=44> */
[----:B------:R-:W1:Y:S01]  /*120b0*/  S2R R9, SR_TID.X ;  /* 0x0000000000097919 */ /* 0x000e620000002100 */
[----:B------:R-:W-:-:S04]  /*120c0*/  SGXT.U32 R20, R20, 0x1 ;  /* 0x000000011414781a */ /* 0x000fc80000000000 */
[----:B------:R-:W-:-:S04]  /*120d0*/  LOP3.LUT R20, R20, 0x86, RZ, 0xfc, !PT ;  /* 0x0000008614147812 */ /* 0x000fc800078efcff */
[----:B------:R-:W-:Y:S01]  /*120e0*/  ISETP.GE.AND P3, PT, R20, UR13, PT ;  /* 0x0000000d14007c0c */ /* 0x000fe2000bf66270 */
[----:B0-----:R-:W-:Y:S02]  /*120f0*/  @!P2 IMAD.MOV.U32 R17, RZ, RZ, R6 ;  /* 0x000000ffff11a224 */ /* 0x001fe400078e0006 */
[----:B------:R-:W4:Y:S01]  /*12100*/  LDL R6, [R1+0xa14] ;  /* 0x000a140001067983 */ /* 0x000f220000100800 */
[----:B-1----:R-:W-:-:S04]  /*12110*/  SHF.R.U32.HI R7, RZ, 0x6, R9 ;  /* 0x00000006ff077819 */ /* 0x002fc80000011609 */
[----:B------:R-:W-:-:S04]  /*12120*/  SGXT.U32 R7, R7, 0x1 ;  /* 0x000000010707781a */ /* 0x000fc80000000000 */
[----:B------:R-:W-:-:S04]  /*12130*/  LOP3.LUT R7, R7, 0x8c, RZ, 0xfc, !PT ;  /* 0x0000008c07077812 */ /* 0x000fc800078efcff */
[----:B------:R-:W-:Y:S02]  /*12140*/  ISETP.GE.AND P0, PT, R7, UR13, PT ;  /* 0x0000000d07007c0c */ /* 0x000fe4000bf06270 */
[----:B------:R-:W4:Y:S01]  /*12150*/  LDL R7, [R1+0xa10] ;  /* 0x000a100001077983 */ /* 0x000f220000100800 */
[----:B---3--:R-:W-:-:S03]  /*12160*/  @!P2 IMAD.MOV.U32 R16, RZ, RZ, R0 ;  /* 0x000000ffff10a224 */ /* 0x008fc600078e0000 */
[----:B------:R-:W3:Y:S04]  /*12170*/  LDL R0, [R1+0xa18] ;  /* 0x000a180001007983 */ /* 0x000ee80000100800 */
[----:B------:R2:W3:Y:S02]  /*12180*/  @!P2 LDG.E.U8 R183, desc[UR18][R16.64] ;  /* 0x0000001210b7a981 */ /* 0x0004e4000c1e1100 */
[----:B--2---:R-:W-:Y:S02]  /*12190*/  @!P3 IMAD.MOV.U32 R16, RZ, RZ, R4 ;  /* 0x000000ffff10b224 */ /* 0x004fe400078e0004 */
[----:B------:R-:W-:Y:S01]  /*121a0*/  @!P3 IMAD.MOV.U32 R17, RZ, RZ, R5 ;  /* 0x000000ffff11b224 */ /* 0x000fe200078e0005 */
[----:B------:R-:W2:Y:S04]  /*121b0*/  LDL R4, [R1+0xa00] ;  /* 0x000a000001047983 */ /* 0x000ea80000100800 */
[----:B------:R0:W2:Y:S01]  /*121c0*/  @!P3 LDG.E.U8 R181, desc[UR18][R16.64] ;  /* 0x0000001210b5b981 */ /* 0x0000a2000c1e1100 */
[----:B------:R-:W-:-:S03]  /*121d0*/  SHF.R.U32.HI R9, RZ, 0x6, R9 ;  /* 0x00000006ff097819 */ /* 0x000fc60000011609 */
        /* <DEDUP_REMOVED lines=8> */
[----:B------:R-:W-:Y:S01]  /*12260*/  ISETP.GE.AND P1, PT, R9, UR13, PT ;  /* 0x0000000d09007c0c */ /* 0x000fe2000bf26270 */
[----:B------:R-:W1:Y:S02]  /*12270*/  S2R R21, SR_TID.X ;  /* 0x0000000000157919 */ /* 0x000e640000002100 */
[--C-:B-1----:R-:W-:Y:S02]  /*12280*/  SHF.R.U32.HI R9, RZ, 0x6, R21.reuse ;  /* 0x00000006ff097819 */ /* 0x102fe40000011615 */
[----:B------:R-:W-:Y:S02]  /*12290*/  SHF.R.U32.HI R20, RZ, 0x6, R21 ;  /* 0x00000006ff147819 */ /* 0x000fe40000011615 */
[----:B------:R-:W-:-:S04]  /*122a0*/  LEA.HI R21, R21, 0x8e, RZ, 0x1a ;  /* 0x0000008e15157811 */ /* 0x000fc800078fd0ff */
[----:B------:R-:W-:Y:S02]  /*122b0*/  ISETP.GE.AND P2, PT, R21, UR13, PT ;  /* 0x0000000d15007c0c */ /* 0x000fe4000bf46270 */
[----:B0-----:R-:W-:Y:S02]  /*122c0*/  @!P1 IMAD.MOV.U32 R17, RZ, RZ, R6 ;  /* 0x000000ffff119224 */ /* 0x001fe400078e0006 */
[----:B------:R-:W4:Y:S01]  /*122d0*/  LDL R6, [R1+0x9f4] ;  /* 0x0009f40001067983 */ /* 0x000f220000100800 */
[----:B------:R-:W-:-:S04]  /*122e0*/  SGXT.U32 R20, R20, 0x1 ;  /* 0x000000011414781a */ /* 0x000fc80000000000 */
[----:B------:R-:W-:-:S04]  /*122f0*/  LOP3.LUT R20, R20, 0x90, RZ, 0xfc, !PT ;  /* 0x0000009014147812 */ /* 0x000fc800078efcff */
[----:B------:R-:W-:Y:S01]  /*12300*/  ISETP.GE.AND P3, PT, R20, UR13, PT ;  /* 0x0000000d14007c0c */ /* 0x000fe2000bf66270 */
[----:B---3--:R-:W-:Y:S02]  /*12310*/  @!P1 IMAD.MOV.U32 R16, RZ, RZ, R0 ;  /* 0x000000ffff109224 */ /* 0x008fe400078e0000 */
[----:B------:R-:W3:Y:S04]  /*12320*/  LDL R0, [R1+0x9f8] ;  /* 0x0009f80001007983 */ /* 0x000ee80000100800 */
[----:B------:R0:W3:Y:S02]  /*12330*/  @!P1 LDG.E.U8 R177, desc[UR18][R16.64] ;  /* 0x0000001210b19981 */ /* 0x0000e4000c1e1100 */
[----:B0-----:R-:W-:Y:S02]  /*12340*/  @!P0 IMAD.MOV.U32 R16, RZ, RZ, R7 ;  /* 0x000000ffff108224 */ /* 0x001fe400078e0007 */
[----:B------:R-:W-:-:S05]  /*12350*/  @!P0 IMAD.MOV.U32 R17, RZ, RZ, R10 ;  /* 0x000000ffff118224 */ /* 0x000fca00078e000a */
[----:B------:R2:W3:Y:S02]  /*12360*/  @!P0 LDG.E.U8 R175, desc[UR18][R16.64] ;  /* 0x0000001210af8981 */ /* 0x0004e4000c1e1100 */
[----:B--2---:R-:W-:Y:S02]  /*12370*/  @!P2 IMAD.MOV.U32 R16, RZ, RZ, R2 ;  /* 0x000000ffff10a224 */ /* 0x004fe400078e0002 */
[----:B------:R-:W2:Y:S01]  /*12380*/  LDL R2, [R1+0x9f0] ;  /* 0x0009f00001027983 */ /* 0x000ea20000100800 */
[----:B----4-:R-:W-:-:S03]  /*12390*/  @!P2 IMAD.MOV.U32 R17, RZ, RZ, R3 ;  /* 0x000000ffff11a224 */ /* 0x010fc600078e0003 */
[----:B------:R-:W4:Y:S04]  /*123a0*/  LDL R3, [R1+0x9ec] ;  /* 0x0009ec0001037983 */ /* 0x000f280000100800 */
[----:B------:R0:W4:Y:S02]  /*123b0*/  @!P2 LDG.E.U8 R173, desc[UR18][R16.64] ;  /* 0x0000001210ada981 */ /* 0x000124000c1e1100 */
[----:B0-----:R-:W-:Y:S02]  /*123c0*/  @!P3 IMAD.MOV.U32 R16, RZ, RZ, R4 ;  /* 0x000000ffff10b224 */ /* 0x001fe400078e0004 */
[----:B------:R-:W4:Y:S01]  /*123d0*/  LDL R4, [R1+0x9e8] ;  /* 0x0009e80001047983 */ /* 0x000f220000100800 */
[----:B------:R-:W-:-:S04]  /*123e0*/  SGXT.U32 R9, R9, 0x1 ;  /* 0x000000010909781a */ /* 0x000fc80000000000 */
[----:B------:R-:W-:-:S04]  /*123f0*/  LOP3.LUT R9, R9, 0x92, RZ, 0xfc, !PT ;  /* 0x0000009209097812 */ /* 0x000fc800078efcff */
[----:B------:R-:W-:Y:S02]  /*12400*/  ISETP.GE.AND P4, PT, R9, UR13, PT ;  /* 0x0000000d09007c0c */ /* 0x000fe4000bf86270 */
[----:B------:R-:W0:Y:S01]  /*12410*/  S2R R9, SR_TID.X ;  /* 0x0000000000097919 */ /* 0x000e220000002100 */
[----:B------:R-:W-:Y:S02]  /*12420*/  @!P3 IMAD.MOV.U32 R17, RZ, RZ, R5 ;  /* 0x000000ffff11b224 */ /* 0x000fe400078e0005 */
[----:B------:R-:W4:Y:S04]  /*12430*/  LDL R5, [R1+0x9e4] ;  /* 0x0009e40001057983 */ /* 0x000f280000100800 */
[----:B------:R1:W4:Y:S01]  /*12440*/  @!P3 LDG.E.U8 R171, desc[UR18][R16.64] ;  /* 0x0000001210abb981 */ /* 0x000322000c1e1100 */
[----:B0-----:R-:W-:-:S02]  /*12450*/  SHF.R.U32.HI R7, RZ, 0x6, R9 ;  /* 0x00000006ff077819 */ /* 0x001fc40000011609 */
[----:B------:R-:W-:Y:S02]  /*12460*/  SHF.R.U32.HI R9, RZ, 0x6, R9 ;  /* 0x00000006ff097819 */ /* 0x000fe40000011609 */
[----:B------:R-:W-:Y:S02]  /*12470*/  SGXT.U32 R7, R7, 0x1 ;  /* 0x000000010707781a */ /* 0x000fe40000000000 */
[----:B------:R-:W-:Y:S02]  /*12480*/  SGXT.U32 R9, R9, 0x1 ;  /* 0x000000010909781a */ /* 0x000fe40000000000 */
[----:B------:R-:W-:Y:S02]  /*12490*/  LOP3.LUT R7, R7, 0x96, RZ, 0xfc, !PT ;  /* 0x0000009607077812 */ /* 0x000fe400078efcff */
[----:B------:R-:W-:Y:S02]  /*124a0*/  LOP3.LUT R9, R9, 0x94, RZ, 0xfc, !PT ;  /* 0x0000009409097812 */ /* 0x000fe400078efcff */
[----:B------:R-:W-:-:S02]  /*124b0*/  ISETP.GE.AND P0, PT, R7, UR13, PT ;  /* 0x0000000d07007c0c */ /* 0x000fc4000bf06270 */
[----:B------:R-:W-:Y:S01]  /*124c0*/  ISETP.GE.AND P1, PT, R9, UR13, PT ;  /* 0x0000000d09007c0c */ /* 0x000fe2000bf26270 */
[----:B------:R-:W4:Y:S04]  /*124d0*/  LDL R7, [R1+0x9e0] ;  /* 0x0009e00001077983 */ /* 0x000f280000100800 */
[----:B------:R-:W4:Y:S01]  /*124e0*/  LDL R9, [R1+0x9dc] ;  /* 0x0009dc0001097983 */ /* 0x000f220000100800 */
[----:B-1----:R-:W-:-:S03]  /*124f0*/  @!P4 IMAD.MOV.U32 R17, RZ, RZ, R6 ;  /* 0x000000ffff11c224 */ /* 0x002fc600078e0006 */
[----:B------:R-:W4:Y:S01]  /*12500*/  LDL R6, [R1+0x9d4] ;  /* 0x0009d40001067983 */ /* 0x000f220000100800 */
[----:B---3--:R-:W-:-:S03]  /*12510*/  @!P4 IMAD.MOV.U32 R16, RZ, RZ, R0 ;  /* 0x000000ffff10c224 */ /* 0x008fc600078e0000 */
[----:B------:R-:W3:Y:S04]  /*12520*/  LDL R0, [R1+0x9d8] ;  /* 0x0009d80001007983 */ /* 0x000ee80000100800 */
        /* <DEDUP_REMOVED lines=8> */
[----:B------:R-:W0:Y:S02]  /*125b0*/  S2R R21, SR_TID.X ;  /* 0x0000000000157919 */ /* 0x000e240000002100 */
[----:B0-----:R-:W-:-:S04]  /*125c0*/  SHF.R.U32.HI R20, RZ, 0x6, R21 ;  /* 0x00000006ff147819 */ /* 0x001fc80000011615 */
[----:B------:R-:W-:-:S04]  /*125d0*/  SGXT.U32 R20, R20, 0x1 ;  /* 0x000000011414781a */ /* 0x000fc80000000000 */
[----:B------:R-:W-:-:S04]  /*125e0*/  LOP3.LUT R20, R20, 0x9a, RZ, 0xfc, !PT ;  /* 0x0000009a14147812 */ /* 0x000fc800078efcff */
[----:B------:R-:W-:Y:S02]  /*125f0*/  ISETP.GE.AND P3, PT, R20, UR13, PT ;  /* 0x0000000d14007c0c */ /* 0x000fe4000bf66270 */
[----:B------:R-:W0:Y:S01]  /*12600*/  S2R R20, SR_TID.X ;  /* 0x0000000000147919 */ /* 0x000e220000002100 */
[--C-:B------:R-:W-:Y:S02]  /*12610*/  SHF.R.U32.HI R10, RZ, 0x6, R21.reuse ;  /* 0x00000006ff0a7819 */ /* 0x100fe40000011615 */
[----:B------:R-:W-:-:S04]  /*12620*/  SHF.R.U32.HI R21, RZ, 0x6, R21 ;  /* 0x00000006ff157819 */ /* 0x000fc80000011615 */
[----:B------:R-:W-:Y:S02]  /*12630*/  SGXT.U32 R21, R21, 0x1 ;  /* 0x000000011515781a */ /* 0x000fe40000000000 */
[----:B------:R-:W-:Y:S02]  /*12640*/  SGXT.U32 R10, R10, 0x1 ;  /* 0x000000010a0a781a */ /* 0x000fe40000000000 */
[----:B------:R-:W-:Y:S02]  /*12650*/  LOP3.LUT R21, R21, 0x98, RZ, 0xfc, !PT ;  /* 0x0000009815157812 */ /* 0x000fe400078efcff */
[----:B------:R-:W-:Y:S02]  /*12660*/  LOP3.LUT R10, R10, 0x9c, RZ, 0xfc, !PT ;  /* 0x0000009c0a0a7812 */ /* 0x000fe400078efcff */
[----:B------:R-:W-:Y:S01]  /*12670*/  ISETP.GE.AND P2, PT, R21, UR13, PT ;  /* 0x0000000d15007c0c */ /* 0x000fe2000bf46270 */
[----:B------:R-:W-:Y:S01]  /*12680*/  @!P0 IMAD.MOV.U32 R17, RZ, RZ, R5 ;  /* 0x000000ffff118224 */ /* 0x000fe200078e0005 */
[----:B------:R-:W-:Y:S01]  /*12690*/  ISETP.GE.AND P4, PT, R10, UR13, PT ;  /* 0x0000000d0a007c0c */ /* 0x000fe2000bf86270 */
[----:B------:R-:W4:Y:S04]  /*126a0*/  LDL R5, [R1+0x9c4] ;  /* 0x0009c40001057983 */ /* 0x000f280000100800 */
[----:B------:R1:W4:Y:S01]  /*126b0*/  @!P0 LDG.E.U8 R15, desc[UR18][R16.64] ;  /* 0x00000012100f8981 */ /* 0x000322000c1e1100 */
[----:B0-----:R-:W-:-:S02]  /*126c0*/  SHF.R.U32.HI R10, RZ, 0x6, R20 ;  /* 0x00000006ff0a7819 */ /* 0x001fc40000011614 */
[----:B------:R-:W-:-:S03]  /*126d0*/  LEA.HI R20, R20, 0x9e, RZ, 0x1a ;  /* 0x0000009e14147811 */ /* 0x000fc600078fd0ff */
[----:B------:R-:W-:Y:S01]  /*126e0*/  @!P2 IMAD.MOV.U32 R21, RZ, RZ, R9 ;  /* 0x000000ffff15a224 */ /* 0x000fe200078e0009 */
[----:B-1----:R-:W-:Y:S02]  /*126f0*/  PRMT R16, RZ, 0x7610, R16 ;  /* 0x00007610ff107816 */ /* 0x002fe40000000010 */
[----:B------:R-:W-:Y:S01]  /*12700*/  ISETP.GE.AND P1, PT, R20, UR13, PT ;  /* 0x0000000d14007c0c */ /* 0x000fe2000bf26270 */
[----:B------:R-:W-:-:S05]  /*12710*/  @!P2 IMAD.MOV.U32 R20, RZ, RZ, R7 ;  /* 0x000000ffff14a224 */ /* 0x000fca00078e0007 */
[----:B------:R0:W4:Y:S01]  /*12720*/  @!P2 LDG.E.U8 R16, desc[UR18][R20.64] ;  /* 0x000000121410a981 */ /* 0x000122000c1e1100 */
[----:B------:R-:W-:Y:S02]  /*12730*/  SGXT.U32 R10, R10, 0x1 ;  /* 0x000000010a0a781a */ /* 0x000fe40000000000 */
[----:B------:R-:W-:Y:S02]  /*12740*/  PRMT R17, RZ, 0x7610, R17 ;  /* 0x00007610ff117816 */ /* 0x000fe40000000011 */
[----:B------:R-:W-:Y:S01]  /*12750*/  LOP3.LUT R10, R10, 0xa0, RZ, 0xfc, !PT ;  /* 0x000000a00a0a7812 */ /* 0x000fe200078efcff */
[----:B0-----:R-:W-:Y:S02]  /*12760*/  @!P3 IMAD.MOV.U32 R21, RZ, RZ, R6 ;  /* 0x000000ffff15b224 */ /* 0x001fe400078e0006 */
[----:B------:R-:W4:Y:S01]  /*12770*/  LDL R6, [R1+0x9bc] ;  /* 0x0009bc0001067983 */ /* 0x000f220000100800 */
[----:B------:R-:W-:Y:S02]  /*12780*/  ISETP.GE.AND P0, PT, R10, UR13, PT ;  /* 0x0000000d0a007c0c */ /* 0x000fe4000bf06270 */
[----:B------:R-:W0:Y:S02]  /*12790*/  S2R R10, SR_TID.X ;  /* 0x00000000000a7919 */ /* 0x000e240000002100 */
[----:B0-----:R-:W-:-:S02]  /*127a0*/  SHF.R.U32.HI R7, RZ, 0x6, R10 ;  /* 0x00000006ff077819 */ /* 0x001fc4000001160a */
[--C-:B------:R-:W-:Y:S02]  /*127b0*/  SHF.R.U32.HI R9, RZ, 0x6, R10.reuse ;  /* 0x00000006ff097819 */ /* 0x100fe4000001160a */
[----:B------:R-:W-:Y:S01]  /*127c0*/  SHF.R.U32.HI R10, RZ, 0x6, R10 ;  /* 0x00000006ff0a7819 */ /* 0x000fe2000001160a */
[----:B---3--:R-:W-:Y:S02]  /*127d0*/  @!P3 IMAD.MOV.U32 R20, RZ, RZ, R0 ;  /* 0x000000ffff14b224 */ /* 0x008fe400078e0000 */
[----:B------:R-:W3:Y:S04]  /*127e0*/  LDL R0, [R1+0x9c0] ;  /* 0x0009c00001007983 */ /* 0x000ee80000100800 */
[----:B------:R2:W3:Y:S02]  /*127f0*/  @!P3 LDG.E.U8 R17, desc[UR18][R20.64] ;  /* 0x000000121411b981 */ /* 0x0004e4000c1e1100 */
[----:B--2---:R-:W-:-:S02]  /*12800*/  @!P4 IMAD.MOV.U32 R20, RZ, RZ, R2 ;  /* 0x000000ffff14c224 */ /* 0x004fc400078e0002 */
[----:B------:R-:W2:Y:S01]  /*12810*/  LDL R2, [R1+0x9b8] ;  /* 0x0009b80001027983 */ /* 0x000ea20000100800 */
[----:B----4-:R-:W-:-:S03]  /*12820*/  @!P4 IMAD.MOV.U32 R21, RZ, RZ, R3 ;  /* 0x000000ffff15c224 */ /* 0x010fc600078e0003 */
[----:B------:R-:W4:Y:S01]  /*12830*/  LDL R3, [R1+0x9b4] ;  /* 0x0009b40001037983 */ /* 0x000f220000100800 */
[----:B------:R-:W-:Y:S02]  /*12840*/  SGXT.U32 R7, R7, 0x1 ;  /* 0x000000010707781a */ /* 0x000fe40000000000 */
[----:B------:R-:W-:Y:S01]  /*12850*/  SGXT.U32 R10, R10, 0x1 ;  /* 0x000000010a0a781a */ /* 0x000fe20000000000 */
[----:B------:R0:W4:Y:S01]  /*12860*/  @!P4 LDG.E.U8 R18, desc[UR18][R20.64] ;  /* 0x000000121412c981 */ /* 0x000122000c1e1100 */
[----:B------:R-:W-:Y:S02]  /*12870*/  LOP3.LUT R7, R7, 0xa6, RZ, 0xfc, !PT ;  /* 0x000000a607077812 */ /* 0x000fe400078efcff */
[----:B------:R-:W-:Y:S02]  /*12880*/  LOP3.LUT R10, R10, 0xa2, RZ, 0xfc, !PT ;  /* 0x000000a20a0a7812 */ /* 0x000fe400078efcff */
[----:B------:R-:W-:Y:S02]  /*12890*/  ISETP.GE.AND P4, PT, R7, UR13, PT ;  /* 0x0000000d07007c0c */ /* 0x000fe4000bf86270 */
[----:B------:R-:W-:Y:S01]  /*128a0*/  ISETP.GE.AND P2, PT, R10, UR13, PT ;  /* 0x0000000d0a007c0c */ /* 0x000fe2000bf46270 */
[----:B------:R-:W4:Y:S04]  /*128b0*/  LDL R7, [R1+0x9b0] ;  /* 0x0009b00001077983 */ /* 0x000f280000100800 */
[----:B------:R-:W4:Y:S01]  /*128c0*/  LDL R10, [R1+0x9ac] ;  /* 0x0009ac00010a7983 */ /* 0x000f220000100800 */
[----:B------:R-:W-:-:S03]  /*128d0*/  @!P1 IMAD.MOV.U32 R22, RZ, RZ, R4 ;  /* 0x000000ffff169224 */ /* 0x000fc600078e0004 */
[----:B------:R-:W4:Y:S01]  /*128e0*/  LDL R4, [R1+0x9a8] ;  /* 0x0009a80001047983 */ /* 0x000f220000100800 */
[----:B------:R-:W-:-:S04]  /*128f0*/  SGXT.U32 R9, R9, 0x1 ;  /* 0x000000010909781a */ /* 0x000fc80000000000 */
[----:B------:R-:W-:-:S04]  /*12900*/  LOP3.LUT R9, R9, 0xa4, RZ, 0xfc, !PT ;  /* 0x000000a409097812 */ /* 0x000fc800078efcff */
[----:B------:R-:W-:Y:S02]  /*12910*/  ISETP.GE.AND P3, PT, R9, UR13, PT ;  /* 0x0000000d09007c0c */ /* 0x000fe4000bf66270 */
[----:B------:R-:W1:Y:S01]  /*12920*/  S2R R9, SR_TID.X ;  /* 0x0000000000097919 */ /* 0x000e620000002100 */
[----:B------:R-:W-:Y:S02]  /*12930*/  @!P1 IMAD.MOV.U32 R23, RZ, RZ, R5 ;  /* 0x000000ffff179224 */ /* 0x000fe400078e0005 */
[----:B------:R-:W4:Y:S04]  /*12940*/  LDL R5, [R1+0x9a4] ;  /* 0x0009a40001057983 */ /* 0x000f280000100800 */
[----:B------:R1:W4:Y:S01]  /*12950*/  @!P1 LDG.E.U8 R19, desc[UR18][R22.64] ;  /* 0x0000001216139981 */ /* 0x000322000c1e1100 */
[----:B0-----:R-:W-:Y:S01]  /*12960*/  PRMT R20, RZ, 0x7610, R20 ;  /* 0x00007610ff147816 */ /* 0x001fe20000000014 */
[----:B-1----:R-:W-:-:S02]  /*12970*/  @!P0 IMAD.MOV.U32 R23, RZ, RZ, R6 ;  /* 0x000000ffff178224 */ /* 0x002fc400078e0006 */
[----:B------:R-:W4:Y:S01]  /*12980*/  LDL R6, [R1+0x99c] ;  /* 0x00099c0001067983 */ /* 0x000f220000100800 */
[----:B------:R-:W-:Y:S01]  /*12990*/  PRMT R21, RZ, 0x7610, R21 ;  /* 0x00007610ff157816 */ /* 0x000fe20000000015 */
[----:B---3--:R-:W-:Y:S01]  /*129a0*/  @!P0 IMAD.MOV.U32 R22, RZ, RZ, R0 ;  /* 0x000000ffff168224 */ /* 0x008fe200078e0000 */
[----:B------:R-:W-:-:S04]  /*129b0*/  SHF.R.U32.HI R0, RZ, 0x6, R9 ;  /* 0x00000006ff007819 */ /* 0x000fc80000011609 */
[----:B------:R-:W-:Y:S01]  /*129c0*/  SGXT.U32 R0, R0, 0x1 ;  /* 0x000000010000781a */ /* 0x000fe20000000000 */
[----:B------:R0:W3:Y:S03]  /*129d0*/  @!P0 LDG.E.U8 R20, desc[UR18][R22.64] ;  /* 0x0000001216148981 */ /* 0x0000e6000c1e1100 */
[----:B------:R-:W-:-:S04]  /*129e0*/  LOP3.LUT R0, R0, 0xa8, RZ, 0xfc, !PT ;  /* 0x000000a800007812 */ /* 0x000fc800078efcff */
[----:B------:R-:W-:Y:S02]  /*129f0*/  ISETP.GE.AND P1, PT, R0, UR13, PT ;  /* 0x0000000d00007c0c */ /* 0x000fe4000bf26270 */
[----:B------:R-:W3:Y:S01]  /*12a00*/  LDL R0, [R1+0x9a0] ;  /* 0x0009a00001007983 */ /* 0x000ee20000100800 */
[----:B------:R-:W-:-:S04]  /*12a10*/  SHF.R.U32.HI R9, RZ, 0x6, R9 ;  /* 0x00000006ff097819 */ /* 0x000fc80000011609 */
[----:B------:R-:W-:-:S04]  /*12a20*/  SGXT.U32 R9, R9, 0x1 ;  /* 0x000000010909781a */ /* 0x000fc80000000000 */
[----:B------:R-:W-:Y:S01]  /*12a30*/  LOP3.LUT R9, R9, 0xaa, RZ, 0xfc, !PT ;  /* 0x000000aa09097812 */ /* 0x000fe200078efcff */
[----:B--2---:R-:W-:Y:S02]  /*12a40*/  @!P2 IMAD.MOV.U32 R88, RZ, RZ, R2 ;  /* 0x000000ffff58a224 */ /* 0x004fe400078e0002 */
[----:B------:R-:W2:Y:S01]  /*12a50*/  LDL R2, [R1+0x998] ;  /* 0x0009980001027983 */ /* 0x000ea20000100800 */
[----:B------:R-:W-:Y:S02]  /*12a60*/  ISETP.GE.AND P0, PT, R9, UR13, PT ;  /* 0x0000000d09007c0c */ /* 0x000fe4000bf06270 */
[----:B------:R-:W1:Y:S01]  /*12a70*/  S2R R9, SR_TID.X ;  /* 0x0000000000097919 */ /* 0x000e620000002100 */
[----:B----4-:R-:W-:Y:S02]  /*12a80*/  @!P2 IMAD.MOV.U32 R89, RZ, RZ, R3 ;  /* 0x000000ffff59a224 */ /* 0x010fe400078e0003 */
[----:B------:R-:W4:Y:S01]  /*12a90*/  LDL R3, [R1+0x994] ;  /* 0x0009940001037983 */ /* 0x000f220000100800 */
[----:B0-----:R-:W-:-:S03]  /*12aa0*/  PRMT R22, RZ, 0x7610, R22 ;  /* 0x00007610ff167816 */ /* 0x001fc60000000016 */
[----:B------:R0:W4:Y:S02]  /*12ab0*/  @!P2 LDG.E.U8 R21, desc[UR18][R88.64] ;  /* 0x000000125815a981 */ /* 0x000124000c1e1100 */
[----:B0-----:R-:W-:Y:S02]  /*12ac0*/  @!P3 IMAD.MOV.U32 R88, RZ, RZ, R7 ;  /* 0x000000ffff58b224 */ /* 0x001fe400078e0007 */
[----:B------:R-:W-:-:S05]  /*12ad0*/  @!P3 IMAD.MOV.U32 R89, RZ, RZ, R10 ;  /* 0x000000ffff59b224 */ /* 0x000fca00078e000a */
[----:B------:R0:W4:Y:S02]  /*12ae0*/  @!P3 LDG.E.U8 R22, desc[UR18][R88.64] ;  /* 0x000000125816b981 */ /* 0x000124000c1e1100 */
[----:B0-----:R-:W-:Y:S01]  /*12af0*/  @!P4 IMAD.MOV.U32 R88, RZ, RZ, R4 ;  /* 0x000000ffff58c224 */ /* 0x001fe200078e0004 */
[----:B-1----:R-:W-:-:S04]  /*12b00*/  SHF.R.U32.HI R4, RZ, 0x6, R9 ;  /* 0x00000006ff047819 */ /* 0x002fc80000011609 */
[----:B------:R-:W-:-:S04]  /*12b10*/  SGXT.U32 R4, R4, 0x1 ;  /* 0x000000010404781a */ /* 0x000fc80000000000 */
[----:B------:R-:W-:-:S04]  /*12b20*/  LOP3.LUT R4, R4, 0xac, RZ, 0xfc, !PT ;  /* 0x000000ac04047812 */ /* 0x000fc800078efcff */
[----:B------:R-:W-:Y:S02]  /*12b30*/  ISETP.GE.AND P2, PT, R4, UR13, PT ;  /* 0x0000000d04007c0c */ /* 0x000fe4000bf46270 */
[----:B------:R-:W4:Y:S01]  /*12b40*/  LDL R4, [R1+0x990] ;  /* 0x0009900001047983 */ /* 0x000f220000100800 */
[----:B------:R-:W-:-:S03]  /*12b50*/  @!P4 IMAD.MOV.U32 R89, RZ, RZ, R5 ;  /* 0x000000ffff59c224 */ /* 0x000fc600078e0005 */
[----:B------:R-:W4:Y:S01]  /*12b60*/  LDL R5, [R1+0x98c] ;  /* 0x00098c0001057983 */ /* 0x000f220000100800 */
[----:B------:R-:W-:-:S06]  /*12b70*/  PRMT R23, RZ, 0x7610, R23 ;  /* 0x00007610ff177816 */ /* 0x000fcc0000000017 */
[----:B------:R0:W4:Y:S02]  /*12b80*/  @!P4 LDG.E.U8 R23, desc[UR18][R88.64] ;  /* 0x000000125817c981 */ /* 0x000124000c1e1100 */
[----:B0-----:R-:W-:Y:S02]  /*12b90*/  PRMT R88, RZ, 0x7610, R88 ;  /* 0x00007610ff587816 */ /* 0x001fe40000000058 */
[----:B------:R-:W-:Y:S02]  /*12ba0*/  SHF.R.U32.HI R7, RZ, 0x6, R9 ;  /* 0x00000006ff077819 */ /* 0x000fe40000011609 */
[----:B------:R-:W-:Y:S01]  /*12bb0*/  LEA.HI R9, R9, 0xae, RZ, 0x1a ;  /* 0x000000ae09097811 */ /* 0x000fe200078fd0ff */
[----:B------:R-:W-:Y:S02]  /*12bc0*/  @!P1 IMAD.MOV.U32 R91, RZ, RZ, R6 ;  /* 0x000000ffff5b9224 */ /* 0x000fe400078e0006 */
[----:B------:R-:W4:Y:S01]  /*12bd0*/  LDL R6, [R1+0x984] ;  /* 0x0009840001067983 */ /* 0x000f220000100800 */
[----:B------:R-:W-:-:S02]  /*12be0*/  ISETP.GE.AND P3, PT, R9, UR13, PT ;  /* 0x0000000d09007c0c */ /* 0x000fc4000bf66270 */
[----:B------:R-:W0:Y:S01]  /*12bf0*/  S2R R9, SR_TID.X ;  /* 0x0000000000097919 */ /* 0x000e220000002100 */
[----:B------:R-:W-:-:S04]  /*12c00*/  SGXT.U32 R7, R7, 0x1 ;  /* 0x000000010707781a */ /* 0x000fc80000000000 */
[----:B------:R-:W-:-:S04]  /*12c10*/  LOP3.LUT R7, R7, 0xb0, RZ, 0xfc, !PT ;  /* 0x000000b007077812 */ /* 0x000fc800078efcff */
[----:B------:R-:W-:Y:S02]  /*12c20*/  ISETP.GE.AND P4, PT, R7, UR13, PT ;  /* 0x0000000d07007c0c */ /* 0x000fe4000bf86270 */
[----:B------:R-:W-:Y:S02]  /*12c30*/  PRMT R89, RZ, 0x7610, R89 ;  /* 0x00007610ff597816 */ /* 0x000fe40000000059 */
[--C-:B0-----:R-:W-:Y:S02]  /*12c40*/  SHF.R.U32.HI R7, RZ, 0x6, R9.reuse ;  /* 0x00000006ff077819 */ /* 0x101fe40000011609 */
[----:B------:R-:W-:Y:S02]  /*12c50*/  SHF.R.U32.HI R9, RZ, 0x6, R9 ;  /* 0x00000006ff097819 */ /* 0x000fe40000011609 */
[----:B------:R-:W-:Y:S02]  /*12c60*/  SGXT.U32 R7, R7, 0x1 ;  /* 0x000000010707781a */ /* 0x000fe40000000000 */
[----:B------:R-:W-:-:S02]  /*12c70*/  SGXT.U32 R9, R9, 0x1 ;  /* 0x000000010909781a */ /* 0x000fc40000000000 */
[----:B------:R-:W-:Y:S02]  /*12c80*/  LOP3.LUT R7, R7, 0xb4, RZ, 0xfc, !PT ;  /* 0x000000b407077812 */ /* 0x000fe400078efcff */
[----:B------:R-:W-:Y:S01]  /*12c90*/  LOP3.LUT R9, R9, 0xb2, RZ, 0xfc, !PT ;  /* 0x000000b209097812 */ /* 0x000fe200078efcff */
[----:B---3--:R-:W-:Y:S02]  /*12ca0*/  @!P1 IMAD.MOV.U32 R90, RZ, RZ, R0 ;  /* 0x000000ffff5a9224 */ /* 0x008fe400078e0000 */
[----:B------:R-:W3:Y:S04]  /*12cb0*/  LDL R0, [R1+0x988] ;  /* 0x0009880001007983 */ /* 0x000ee80000100800 */
[----:B------:R2:W3:Y:S02]  /*12cc0*/  @!P1 LDG.E.U8 R88, desc[UR18][R90.64] ;  /* 0x000000125a589981 */ /* 0x0004e4000c1e1100 */
[----:B--2---:R-:W-:-:S02]  /*12cd0*/  @!P0 IMAD.MOV.U32 R90, RZ, RZ, R2 ;  /* 0x000000ffff5a8224 */ /* 0x004fc400078e0002 */
[----:B------:R-:W2:Y:S01]  /*12ce0*/  LDL R2, [R1+0x980] ;  /* 0x0009800001027983 */ /* 0x000ea20000100800 */
[----:B----4-:R-:W-:-:S03]  /*12cf0*/  @!P0 IMAD.MOV.U32 R91, RZ, RZ, R3 ;  /* 0x000000ffff5b8224 */ /* 0x010fc600078e0003 */
[----:B------:R-:W4:Y:S01]  /*12d00*/  LDL R3, [R1+0x97c] ;  /* 0x00097c0001037983 */ /* 0x000f220000100800 */
[----:B------:R-:W-:-:S03]  /*12d10*/  ISETP.GE.AND P1, PT, R9, UR13, PT ;  /* 0x0000000d09007c0c */ /* 0x000fc6000bf26270 */
[----:B------:R0:W4:Y:S01]  /*12d20*/  @!P0 LDG.E.U8 R89, desc[UR18][R90.64] ;  /* 0x000000125a598981 */ /* 0x000122000c1e1100 */
[----:B------:R-:W-:-:S03]  /*12d30*/  ISETP.GE.AND P0, PT, R7, UR13, PT ;  /* 0x0000000d07007c0c */ /* 0x000fc6000bf06270 */
[----:B------:R-:W4:Y:S04]  /*12d40*/  LDL R9, [R1+0x974] ;  /* 0x0009740001097983 */ /* 0x000f280000100800 */
[----:B------:R-:W4:Y:S01]  /*12d50*/  LDL R7, [R1+0x978] ;  /* 0x0009780001077983 */ /* 0x000f220000100800 */
[----:B------:R-:W-:-:S03]  /*12d60*/  @!P2 IMAD.MOV.U32 R92, RZ, RZ, R4 ;  /* 0x000000ffff5ca224 */ /* 0x000fc600078e0004 */
[----:B------:R-:W4:Y:S01]  /*12d70*/  LDL R4, [R1+0x970] ;  /* 0x0009700001047983 */ /* 0x000f220000100800 */
[----:B------:R-:W1:Y:S01]  /*12d80*/  S2R R10, SR_TID.X ;  /* 0x00000000000a7919 */ /* 0x000e620000002100 */
[----:B0-----:R-:W-:Y:S01]  /*12d90*/  PRMT R90, RZ, 0x7610, R90 ;  /* 0x00007610ff5a7816 */ /* 0x001fe2000000005a */
[----:B------:R-:W-:Y:S02]  /*12da0*/  @!P2 IMAD.MOV.U32 R93, RZ, RZ, R5 ;  /* 0x000000ffff5da224 */ /* 0x000fe400078e0005 */
[----:B------:R-:W4:Y:S04]  /*12db0*/  LDL R5, [R1+0x96c] ;  /* 0x00096c0001057983 */ /* 0x000f280000100800 */
[----:B------:R0:W4:Y:S01]  /*12dc0*/  @!P2 LDG.E.U8 R90, desc[UR18][R92.64] ;  /* 0x000000125c5aa981 */ /* 0x000122000c1e1100 */
[----:B------:R-:W-:Y:S01]  /*12dd0*/  PRMT R91, RZ, 0x7610, R91 ;  /* 0x00007610ff5b7816 */ /* 0x000fe2000000005b */
[----:B0-----:R-:W-:-:S02]  /*12de0*/  @!P3 IMAD.MOV.U32 R93, RZ, RZ, R6 ;  /* 0x000000ffff5db224 */ /* 0x001fc400078e0006 */
[----:B------:R-:W4:Y:S01]  /*12df0*/  LDL R6, [R1+0x95c] ;  /* 0x00095c0001067983 */ /* 0x000f220000100800 */
[----:B---3--:R-:W-:Y:S01]  /*12e00*/  @!P3 IMAD.MOV.U32 R92, RZ, RZ, R0 ;  /* 0x000000ffff5cb224 */ /* 0x008fe200078e0000 */
[----:B-1----:R-:W-:-:S04]  /*12e10*/  SHF.R.U32.HI R0, RZ, 0x6, R10 ;  /* 0x00000006ff007819 */ /* 0x002fc8000001160a */
[----:B------:R-:W-:Y:S01]  /*12e20*/  SGXT.U32 R0, R0, 0x1 ;  /* 0x000000010000781a */ /* 0x000fe20000000000 */
[----:B------:R2:W3:Y:S03]  /*12e30*/  @!P3 LDG.E.U8 R91, desc[UR18][R92.64] ;  /* 0x000000125c5bb981 */ /* 0x0004e6000c1e1100 */
[----:B------:R-:W-:-:S04]  /*12e40*/  LOP3.LUT R0, R0, 0xb6, RZ, 0xfc, !PT ;  /* 0x000000b600007812 */ /* 0x000fc800078efcff */
[----:B------:R-:W-:Y:S02]  /*12e50*/  ISETP.GE.AND P2, PT, R0, UR13, PT ;  /* 0x0000000d00007c0c */ /* 0x000fe4000bf46270 */
[----:B------:R-:W3:Y:S01]  /*12e60*/  LDL R0, [R1+0x968] ;  /* 0x0009680001007983 */ /* 0x000ee20000100800 */
[----:B--2---:R-:W-:-:S03]  /*12e70*/  @!P4 IMAD.MOV.U32 R92, RZ, RZ, R2 ;  /* 0x000000ffff5cc224 */ /* 0x004fc600078e0002 */
[----:B------:R-:W2:Y:S01]  /*12e80*/  LDL R2, [R1+0x964] ;  /* 0x0009640001027983 */ /* 0x000ea20000100800 */
[----:B----4-:R-:W-:Y:S01]  /*12e90*/  @!P4 IMAD.MOV.U32 R93, RZ, RZ, R3 ;  /* 0x000000ffff5dc224 */ /* 0x010fe200078e0003 */
[----:B------:R-:W-:-:S04]  /*12ea0*/  SHF.R.U32.HI R3, RZ, 0x6, R10 ;  /* 0x00000006ff037819 */ /* 0x000fc8000001160a */
[----:B------:R-:W-:Y:S01]  /*12eb0*/  SGXT.U32 R3, R3, 0x1 ;  /* 0x000000010303781a */ /* 0x000fe20000000000 */
[----:B------:R0:W4:Y:S03]  /*12ec0*/  @!P4 LDG.E.U8 R153, desc[UR18][R92.64] ;  /* 0x000000125c99c981 */ /* 0x000126000c1e1100 */
[----:B------:R-:W-:-:S04]  /*12ed0*/  LOP3.LUT R3, R3, 0xb8, RZ, 0xfc, !PT ;  /* 0x000000b803037812 */ /* 0x000fc800078efcff */
[----:B------:R-:W-:Y:S02]  /*12ee0*/  ISETP.GE.AND P3, PT, R3, UR13, PT ;  /* 0x0000000d03007c0c */ /* 0x000fe4000bf66270 */
[----:B------:R-:W4:Y:S01]  /*12ef0*/  LDL R3, [R1+0x960] ;  /* 0x0009600001037983 */ /* 0x000f220000100800 */
[----:B0-----:R-:W-:Y:S02]  /*12f00*/  @!P1 IMAD.MOV.U32 R92, RZ, RZ, R7 ;  /* 0x000000ffff5c9224 */ /* 0x001fe400078e0007 */
[----:B------:R-:W-:-:S05]  /*12f10*/  @!P1 IMAD.MOV.U32 R93, RZ, RZ, R9 ;  /* 0x000000ffff5d9224 */ /* 0x000fca00078e0009 */
[----:B------:R0:W4:Y:S02]  /*12f20*/  @!P1 LDG.E.U8 R152, desc[UR18][R92.64] ;  /* 0x000000125c989981 */ /* 0x000124000c1e1100 */
[----:B0-----:R-:W-:Y:S02]  /*12f30*/  @!P0 IMAD.MOV.U32 R92, RZ, RZ, R4 ;  /* 0x000000ffff5c8224 */ /* 0x001fe400078e0004 */
[----:B------:R-:W4:Y:S01]  /*12f40*/  LDL R4, [R1+0x958] ;  /* 0x0009580001047983 */ /* 0x000f220000100800 */
[----:B------:R-:W-:-:S04]  /*12f50*/  SHF.R.U32.HI R10, RZ, 0x6, R10 ;  /* 0x00000006ff0a7819 */ /* 0x000fc8000001160a */
[----:B------:R-:W-:-:S04]  /*12f60*/  SGXT.U32 R10, R10, 0x1 ;  /* 0x000000010a0a781a */ /* 0x000fc80000000000 */
[----:B------:R-:W-:-:S04]  /*12f70*/  LOP3.LUT R10, R10, 0xba, RZ, 0xfc, !PT ;  /* 0x000000ba0a0a7812 */ /* 0x000fc800078efcff */
[----:B------:R-:W-:Y:S01]  /*12f80*/  ISETP.GE.AND P4, PT, R10, UR13, PT ;  /* 0x0000000d0a007c0c */ /* 0x000fe2000bf86270 */
[----:B------:R-:W-:Y:S02]  /*12f90*/  @!P0 IMAD.MOV.U32 R93, RZ, RZ, R5 ;  /* 0x000000ffff5d8224 */ /* 0x000fe400078e0005 */
[----:B------:R-:W4:Y:S01]  /*12fa0*/  LDL R5, [R1+0x954] ;  /* 0x0009540001057983 */ /* 0x000f220000100800 */
[----:B------:R-:W0:Y:S03]  /*12fb0*/  S2R R10, SR_TID.X ;  /* 0x00000000000a7919 */ /* 0x000e260000002100 */
[----:B------:R3:W4:Y:S01]  /*12fc0*/  @!P0 LDG.E.U8 R151, desc[UR18][R92.64] ;  /* 0x000000125c978981 */ /* 0x000722000c1e1100 */
[----:B0-----:R-:W-:-:S04]  /*12fd0*/  SHF.R.U32.HI R9, RZ, 0x6, R10 ;  /* 0x00000006ff097819 */ /* 0x001fc8000001160a */
[----:B------:R-:W-:-:S04]  /*12fe0*/  SGXT.U32 R9, R9, 0x1 ;  /* 0x000000010909781a */ /* 0x000fc80000000000 */
[----:B------:R-:W-:-:S04]  /*12ff0*/  LOP3.LUT R9, R9, 0xbc, RZ, 0xfc, !PT ;  /* 0x000000bc09097812 */ /* 0x000fc800078efcff */
[----:B------:R-:W-:Y:S02]  /*13000*/  ISETP.GE.AND P1, PT, R9, UR13, PT ;  /* 0x0000000d09007c0c */ /* 0x000fe4000bf26270 */
[----:B------:R-:W0:Y:S01]  /*13010*/  S2R R9, SR_TID.X ;  /* 0x0000000000097919 */ /* 0x000e220000002100 */
[----:B------:R-:W-:Y:S02]  /*13020*/  LEA.HI R7, R10, 0xbe, RZ, 0x1a ;  /* 0x000000be0a077811 */ /* 0x000fe400078fd0ff */
[----:B------:R-:W4:Y:S02]  /*13030*/  LDL R10, [R1+0x944] ;  /* 0x00094400010a7983 */ /* 0x000f240000100800 */
[----:B------:R-:W-:Y:S02]  /*13040*/  ISETP.GE.AND P0, PT, R7, UR13, PT ;  /* 0x0000000d07007c0c */ /* 0x000fe4000bf06270 */
[----:B------:R-:W4:Y:S01]  /*13050*/  LDL R7, [R1+0x948] ;  /* 0x0009480001077983 */ /* 0x000f220000100800 */
[----:B---3--:R-:W-:-:S03]  /*13060*/  @!P2 IMAD.MOV.U32 R92, RZ, RZ, R0 ;  /* 0x000000ffff5ca224 */ /* 0x008fc600078e0000 */
[----:B------:R-:W3:Y:S01]  /*13070*/  LDL R0, [R1+0x950] ;  /* 0x0009500001007983 */ /* 0x000ee20000100800 */
[----:B--2---:R-:W-:-:S03]  /*13080*/  @!P2 IMAD.MOV.U32 R93, RZ, RZ, R2 ;  /* 0x000000ffff5da224 */ /* 0x004fc600078e0002 */
[----:B------:R-:W2:Y:S04]  /*13090*/  LDL R2, [R1+0x94c] ;  /* 0x00094c0001027983 */ /* 0x000ea80000100800 */
[----:B------:R4:W2:Y:S02]  /*130a0*/  @!P2 LDG.E.U8 R150, desc[UR18][R92.64] ;  /* 0x000000125c96a981 */ /* 0x0008a4000c1e1100 */
[----:B----4-:R-:W-:Y:S01]  /*130b0*/  @!P3 IMAD.MOV.U32 R92, RZ, RZ, R3 ;  /* 0x000000ffff5cb224 */ /* 0x010fe200078e0003 */
[----:B0-----:R-:W-:-:S04]  /*130c0*/  SHF.R.U32.HI R3, RZ, 0x6, R9 ;  /* 0x00000006ff037819 */ /* 0x001fc80000011609 */
[----:B------:R-:W-:-:S04]  /*130d0*/  SGXT.U32 R3, R3, 0x1 ;  /* 0x000000010303781a */ /* 0x000fc80000000000 */
[----:B------:R-:W-:Y:S01]  /*130e0*/  LOP3.LUT R3, R3, 0xc0, RZ, 0xfc, !PT ;  /* 0x000000c003037812 */ /* 0x000fe200078efcff */
[----:B------:R-:W-:Y:S02]  /*130f0*/  @!P3 IMAD.MOV.U32 R93, RZ, RZ, R6 ;  /* 0x000000ffff5db224 */ /* 0x000fe400078e0006 */
[----:B------:R-:W4:Y:S01]  /*13100*/  LDL R6, [R1+0x934] ;  /* 0x0009340001067983 */ /* 0x000f220000100800 */
[----:B------:R-:W-:-:S03]  /*13110*/  ISETP.GE.AND P2, PT, R3, UR13, PT ;  /* 0x0000000d03007c0c */ /* 0x000fc6000bf46270 */
[----:B------:R-:W4:Y:S04]  /*13120*/  LDL R3, [R1+0x940] ;  /* 0x0009400001037983 */ /* 0x000f280000100800 */
[----:B------:R0:W4:Y:S02]  /*13130*/  @!P3 LDG.E.U8 R149, desc[UR18][R92.64] ;  /* 0x000000125c95b981 */ /* 0x000124000c1e1100 */
[----:B0-----:R-:W-:Y:S02]  /*13140*/  @!P4 IMAD.MOV.U32 R92, RZ, RZ, R4 ;  /* 0x000000ffff5cc224 */ /* 0x001fe400078e0004 */
[----:B------:R-:W4:Y:S01]  /*13150*/  LDL R4, [R1+0x93c] ;  /* 0x00093c0001047983 */ /* 0x000f220000100800 */
[----:B------:R-:W-:Y:S01]  /*13160*/  @!P4 IMAD.MOV.U32 R93, RZ, RZ, R5 ;  /* 0x000000ffff5dc224 */ /* 0x000fe200078e0005 */
[----:B------:R-:W-:-:S04]  /*13170*/  SHF.R.U32.HI R5, RZ, 0x6, R9 ;  /* 0x00000006ff057819 */ /* 0x000fc80000011609 */
[----:B------:R-:W-:Y:S01]  /*13180*/  SGXT.U32 R5, R5, 0x1 ;  /* 0x000000010505781a */ /* 0x000fe20000000000 */
[----:B------:R3:W4:Y:S03]  /*13190*/  @!P4 LDG.E.U8 R148, desc[UR18][R92.64] ;  /* 0x000000125c94c981 */ /* 0x000726000c1e1100 */
        /* <DEDUP_REMOVED lines=13> */
[----:B----4-:R-:W-:-:S02]  /*13270*/  @!P2 IMAD.MOV.U32 R92, RZ, RZ, R3 ;  /* 0x000000ffff5ca224 */ /* 0x010fc400078e0003 */
[----:B------:R-:W4:Y:S01]  /*13280*/  LDL R3, [R1+0x928] ;  /* 0x0009280001037983 */ /* 0x000f220000100800 */
[----:B------:R-:W-:-:S03]  /*13290*/  @!P2 IMAD.MOV.U32 R93, RZ, RZ, R4 ;  /* 0x000000ffff5da224 */ /* 0x000fc600078e0004 */
[----:B------:R-:W4:Y:S01]  /*132a0*/  LDL R4, [R1+0x924] ;  /* 0x0009240001047983 */ /* 0x000f220000100800 */
[----:B------:R-:W-:-:S03]  /*132b0*/  SGXT.U32 R9, R9, 0x1 ;  /* 0x000000010909781a */ /* 0x000fc60000000000 */
[----:B------:R0:W4:Y:S01]  /*132c0*/  @!P2 LDG.E.U8 R145, desc[UR18][R92.64] ;  /* 0x000000125c91a981 */ /* 0x000122000c1e1100 */
[----:B------:R-:W-:-:S04]  /*132d0*/  LOP3.LUT R9, R9, 0xc4, RZ, 0xfc, !PT ;  /* 0x000000c409097812 */ /* 0x000fc800078efcff */
[----:B------:R-:W-:Y:S02]  /*132e0*/  ISETP.GE.AND P4, PT, R9, UR13, PT ;  /* 0x0000000d09007c0c */ /* 0x000fe4000bf86270 */
[----:B------:R-:W1:Y:S02]  /*132f0*/  S2R R9, SR_TID.X ;  /* 0x0000000000097919 */ /* 0x000e640000002100 */
[--C-:B-1----:R-:W-:Y:S02]  /*13300*/  SHF.R.U32.HI R7, RZ, 0x6, R9.reuse ;  /* 0x00000006ff077819 */ /* 0x102fe40000011609 */
[----:B------:R-:W-:-:S04]  /*13310*/  SHF.R.U32.HI R9, RZ, 0x6, R9 ;  /* 0x00000006ff097819 */ /* 0x000fc80000011609 */
[----:B------:R-:W-:-:S04]  /*13320*/  SGXT.U32 R9, R9, 0x1 ;  /* 0x000000010909781a */ /* 0x000fc80000000000 */
[----:B------:R-:W-:-:S04]  /*13330*/  LOP3.LUT R9, R9, 0xc6, RZ, 0xfc, !PT ;  /* 0x000000c609097812 */ /* 0x000fc800078efcff */
[----:B------:R-:W-:Y:S02]  /*13340*/  ISETP.GE.AND P1, PT, R9, UR13, PT ;  /* 0x0000000d09007c0c */ /* 0x000fe4000bf26270 */
[----:B------:R-:W1:Y:S01]  /*13350*/  S2R R9, SR_TID.X ;  /* 0x0000000000097919 */ /* 0x000e620000002100 */
[----:B0-----:R-:W-:Y:S02]  /*13360*/  @!P3 IMAD.MOV.U32 R92, RZ, RZ, R5 ;  /* 0x000000ffff5cb224 */ /* 0x001fe400078e0005 */
[----:B------:R-:W-:Y:S01]  /*13370*/  @!P3 IMAD.MOV.U32 R93, RZ, RZ, R6 ;  /* 0x000000ffff5db224 */ /* 0x000fe200078e0006 */
[----:B------:R-:W-:Y:S01]  /*13380*/  SGXT.U32 R7, R7, 0x1 ;  /* 0x000000010707781a */ /* 0x000fe20000000000 */
[----:B------:R-:W4:Y:S04]  /*13390*/  LDL R6, [R1+0x90c] ;  /* 0x00090c0001067983 */ /* 0x000f280000100800 */
[----:B------:R3:W4:Y:S01]  /*133a0*/  @!P3 LDG.E.U8 R144, desc[UR18][R92.64] ;  /* 0x000000125c90b981 */ /* 0x000722000c1e1100 */
[----:B------:R-:W-:-:S04]  /*133b0*/  LOP3.LUT R7, R7, 0xc8, RZ, 0xfc, !PT ;  /* 0x000000c807077812 */ /* 0x000fc800078efcff */
[----:B------:R-:W-:Y:S02]  /*133c0*/  ISETP.GE.AND P0, PT, R7, UR13, PT ;  /* 0x0000000d07007c0c */ /* 0x000fe4000bf06270 */
[----:B------:R-:W4:Y:S01]  /*133d0*/  LDL R7, [R1+0x920] ;  /* 0x0009200001077983 */ /* 0x000f220000100800 */
[----:B-1----:R-:W-:-:S04]  /*133e0*/  SHF.R.U32.HI R5, RZ, 0x6, R9 ;  /* 0x00000006ff057819 */ /* 0x002fc80000011609 */
[----:B------:R-:W-:-:S04]  /*133f0*/  SGXT.U32 R5, R5, 0x1 ;  /* 0x000000010505781a */ /* 0x000fc80000000000 */
[----:B------:R-:W-:-:S04]  /*13400*/  LOP3.LUT R5, R5, 0xcc, RZ, 0xfc, !PT ;  /* 0x000000cc05057812 */ /* 0x000fc800078efcff */
[----:B------:R-:W-:Y:S02]  /*13410*/  ISETP.GE.AND P3, PT, R5, UR13, PT ;  /* 0x0000000d05007c0c */ /* 0x000fe4000bf66270 */
[----:B------:R-:W4:Y:S01]  /*13420*/  LDL R5, [R1+0x910] ;  /* 0x0009100001057983 */ /* 0x000f220000100800 */
[----:B---3--:R-:W-:Y:S01]  /*13430*/  @!P4 IMAD.MOV.U32 R92, RZ, RZ, R0 ;  /* 0x000000ffff5cc224 */ /* 0x008fe200078e0000 */
[----:B------:R-:W-:-:S04]  /*13440*/  SHF.R.U32.HI R0, RZ, 0x6, R9 ;  /* 0x00000006ff007819 */ /* 0x000fc80000011609 */
[----:B------:R-:W-:-:S04]  /*13450*/  SGXT.U32 R0, R0, 0x1 ;  /* 0x000000010000781a */ /* 0x000fc80000000000 */
[----:B------:R-:W-:-:S04]  /*13460*/  LOP3.LUT R0, R0, 0xca, RZ, 0xfc, !PT ;  /* 0x000000ca00007812 */ /* 0x000fc800078efcff */
[----:B------:R-:W-:Y:S02]  /*13470*/  ISETP.GE.AND P2, PT, R0, UR13, PT ;  /* 0x0000000d00007c0c */ /* 0x000fe4000bf46270 */
[----:B------:R-:W3:Y:S01]  /*13480*/  LDL R0, [R1+0x918] ;  /* 0x0009180001007983 */ /* 0x000ee20000100800 */
[----:B--2---:R-:W-:-:S03]  /*13490*/  @!P4 IMAD.MOV.U32 R93, RZ, RZ, R2 ;  /* 0x000000ffff5dc224 */ /* 0x004fc600078e0002 */
[----:B------:R-:W2:Y:S04]  /*134a0*/  LDL R2, [R1+0x914] ;  /* 0x0009140001027983 */ /* 0x000ea80000100800 */
[----:B------:R4:W2:Y:S02]  /*134b0*/  @!P4 LDG.E.U8 R143, desc[UR18][R92.64] ;  /* 0x000000125c8fc981 */ /* 0x0008a4000c1e1100 */
[----:B----4-:R-:W-:Y:S02]  /*134c0*/  @!P1 IMAD.MOV.U32 R92, RZ, RZ, R3 ;  /* 0x000000ffff5c9224 */ /* 0x010fe400078e0003 */
[----:B------:R-:W4:Y:S01]  /*134d0*/  LDL R3, [R1+0x908] ;  /* 0x0009080001037983 */ /* 0x000f220000100800 */
[----:B------:R-:W-:-:S03]  /*134e0*/  @!P1 IMAD.MOV.U32 R93, RZ, RZ, R4 ;  /* 0x000000ffff5d9224 */ /* 0x000fc600078e0004 */
[----:B------:R-:W4:Y:S01]  /*134f0*/  LDL R4, [R1+0x904] ;  /* 0x0009040001047983 */ /* 0x000f220000100800 */
[----:B------:R-:W-:-:S03]  /*13500*/  LEA.HI R9, R9, 0xce, RZ, 0x1a ;  /* 0x000000ce09097811 */ /* 0x000fc600078fd0ff */
[----:B------:R0:W4:Y:S01]  /*13510*/  @!P1 LDG.E.U8 R142, desc[UR18][R92.64] ;  /* 0x000000125c8e9981 */ /* 0x000122000c1e1100 */
[----:B------:R-:W-:Y:S02]  /*13520*/  ISETP.GE.AND P4, PT, R9, UR13, PT ;  /* 0x0000000d09007c0c */ /* 0x000fe4000bf86270 */
[----:B------:R-:W1:Y:S01]  /*13530*/  S2R R9, SR_TID.X ;  /* 0x0000000000097919 */ /* 0x000e620000002100 */
[----:B0-----:R-:W-:Y:S02]  /*13540*/  @!P0 IMAD.MOV.U32 R93, RZ, RZ, R10 ;  /* 0x000000ffff5d8224 */ /* 0x001fe400078e000a */
[----:B------:R-:W-:-:S05]  /*13550*/  @!P0 IMAD.MOV.U32 R92, RZ, RZ, R7 ;  /* 0x000000ffff5c8224 */ /* 0x000fca00078e0007 */
[----:B------:R3:W4:Y:S01]  /*13560*/  @!P0 LDG.E.U8 R141, desc[UR18][R92.64] ;  /* 0x000000125c8d8981 */ /* 0x000722000c1e1100 */
[--C-:B-1----:R-:W-:Y:S02]  /*13570*/  SHF.R.U32.HI R7, RZ, 0x6, R9.reuse ;  /* 0x00000006ff077819 */ /* 0x102fe40000011609 */
[----:B------:R-:W-:-:S04]  /*13580*/  SHF.R.U32.HI R9, RZ, 0x6, R9 ;  /* 0x00000006ff097819 */ /* 0x000fc80000011609 */
[----:B------:R-:W-:-:S04]  /*13590*/  SGXT.U32 R9, R9, 0x1 ;  /* 0x000000010909781a */ /* 0x000fc80000000000 */
[----:B------:R-:W-:-:S04]  /*135a0*/  LOP3.LUT R9, R9, 0xd0, RZ, 0xfc, !PT ;  /* 0x000000d009097812 */ /* 0x000fc800078efcff */
[----:B------:R-:W-:Y:S02]  /*135b0*/  ISETP.GE.AND P1, PT, R9, UR13, PT ;  /* 0x0000000d09007c0c */ /* 0x000fe4000bf26270 */
[----:B------:R-:W0:Y:S01]  /*135c0*/  S2R R9, SR_TID.X ;  /* 0x0000000000097919 */ /* 0x000e220000002100 */
        /* <DEDUP_REMOVED lines=9> */
[----:B-1----:R-:W-:Y:S02]  /*13660*/  @!P3 IMAD.MOV.U32 R92, RZ, RZ, R5 ;  /* 0x000000ffff5cb224 */ /* 0x002fe400078e0005 */
[----:B------:R-:W2:Y:S01]  /*13670*/  LDL R5, [R1+0x8f8] ;  /* 0x0008f80001057983 */ /* 0x000ea20000100800 */
[----:B------:R-:W-:-:S03]  /*13680*/  @!P3 IMAD.MOV.U32 R93, RZ, RZ, R6 ;  /* 0x000000ffff5db224 */ /* 0x000fc600078e0006 */
[----:B------:R-:W2:Y:S04]  /*13690*/  LDL R6, [R1+0x8f4] ;  /* 0x0008f40001067983 */ /* 0x000ea80000100800 */
[----:B------:R4:W2:Y:S02]  /*136a0*/  @!P3 LDG.E.U8 R139, desc[UR18][R92.64] ;  /* 0x000000125c8bb981 */ /* 0x0008a4000c1e1100 */
[----:B----4-:R-:W-:Y:S01]  /*136b0*/  @!P4 IMAD.MOV.U32 R92, RZ, RZ, R3 ;  /* 0x000000ffff5cc224 */ /* 0x010fe200078e0003 */
[----:B0-----:R-:W-:-:S04]  /*136c0*/  SHF.R.U32.HI R3, RZ, 0x6, R9 ;  /* 0x00000006ff037819 */ /* 0x001fc80000011609 */
[----:B------:R-:W-:-:S04]  /*136d0*/  SGXT.U32 R3, R3, 0x1 ;  /* 0x000000010303781a */ /* 0x000fc80000000000 */
[----:B------:R-:W-:Y:S01]  /*136e0*/  LOP3.LUT R3, R3, 0xd6, RZ, 0xfc, !PT ;  /* 0x000000d603037812 */ /* 0x000fe200078efcff */
[----:B------:R-:W-:Y:S01]  /*136f0*/  @!P4 IMAD.MOV.U32 R93, RZ, RZ, R4 ;  /* 0x000000ffff5dc224 */ /* 0x000fe200078e0004 */
[----:B------:R-:W-:Y:S02]  /*13700*/  SHF.R.U32.HI R4, RZ, 0x6, R9 ;  /* 0x00000006ff047819 */ /* 0x000fe40000011609 */
[----:B------:R-:W4:Y:S01]  /*13710*/  LDL R9, [R1+0x8ec] ;  /* 0x0008ec0001097983 */ /* 0x000f220000100800 */
[----:B------:R-:W-:-:S03]  /*13720*/  ISETP.GE.AND P3, PT, R3, UR13, PT ;  /* 0x0000000d03007c0c */ /* 0x000fc6000bf66270 */
[----:B------:R-:W4:Y:S01]  /*13730*/  LDL R3, [R1+0x8e8] ;  /* 0x0008e80001037983 */ /* 0x000f220000100800 */
[----:B------:R-:W0:Y:S01]  /*13740*/  S2R R10, SR_TID.X ;  /* 0x00000000000a7919 */ /* 0x000e220000002100 */
[----:B------:R-:W-:Y:S02]  /*13750*/  SGXT.U32 R4, R4, 0x1 ;  /* 0x000000010404781a */ /* 0x000fe40000000000 */
[----:B------:R3:W4:Y:S02]  /*13760*/  @!P4 LDG.E.U8 R138, desc[UR18][R92.64] ;  /* 0x000000125c8ac981 */ /* 0x000724000c1e1100 */
[----:B------:R-:W-:-:S04]  /*13770*/  LOP3.LUT R4, R4, 0xd4, RZ, 0xfc, !PT ;  /* 0x000000d404047812 */ /* 0x000fc800078efcff */
[----:B------:R-:W-:Y:S02]  /*13780*/  ISETP.GE.AND P2, PT, R4, UR13, PT ;  /* 0x0000000d04007c0c */ /* 0x000fe4000bf46270 */
[----:B------:R-:W4:Y:S01]  /*13790*/  LDL R4, [R1+0x8e4] ;  /* 0x0008e40001047983 */ /* 0x000f220000100800 */
[----:B0-----:R-:W-:-:S04]  /*137a0*/  SHF.R.U32.HI R10, RZ, 0x6, R10 ;  /* 0x00000006ff0a7819 */ /* 0x001fc8000001160a */
[----:B------:R-:W-:-:S04]  /*137b0*/  SGXT.U32 R10, R10, 0x1 ;  /* 0x000000010a0a781a */ /* 0x000fc80000000000 */
[----:B------:R-:W-:-:S04]  /*137c0*/  LOP3.LUT R10, R10, 0xd8, RZ, 0xfc, !PT ;  /* 0x000000d80a0a7812 */ /* 0x000fc800078efcff */
[----:B------:R-:W-:Y:S02]  /*137d0*/  ISETP.GE.AND P4, PT, R10, UR13, PT ;  /* 0x0000000d0a007c0c */ /* 0x000fe4000bf86270 */
[----:B------:R-:W0:Y:S01]  /*137e0*/  S2R R10, SR_TID.X ;  /* 0x00000000000a7919 */ /* 0x000e220000002100 */
[----:B---3--:R-:W-:Y:S02]  /*137f0*/  @!P1 IMAD.MOV.U32 R92, RZ, RZ, R0 ;  /* 0x000000ffff5c9224 */ /* 0x008fe400078e0000 */
[----:B------:R-:W3:Y:S01]  /*13800*/  LDL R0, [R1+0x8e0] ;  /* 0x0008e00001007983 */ /* 0x000ee20000100800 */
[----:B--2---:R-:W-:-:S03]  /*13810*/  @!P1 IMAD.MOV.U32 R93, RZ, RZ, R2 ;  /* 0x000000ffff5d9224 */ /* 0x004fc600078e0002 */
[----:B------:R-:W2:Y:S04]  /*13820*/  LDL R2, [R1+0x8dc] ;  /* 0x0008dc0001027983 */ /* 0x000ea80000100800 */
[----:B------:R1:W2:Y:S02]  /*13830*/  @!P1 LDG.E.U8 R137, desc[UR18][R92.64] ;  /* 0x000000125c899981 */ /* 0x0002a4000c1e1100 */
[----:B-1----:R-:W-:Y:S01]  /*13840*/  @!P0 IMAD.MOV.U32 R92, RZ, RZ, R5 ;  /* 0x000000ffff5c8224 */ /* 0x002fe200078e0005 */
[----:B0-----:R-:W-:-:S04]  /*13850*/  SHF.R.U32.HI R5, RZ, 0x6, R10 ;  /* 0x00000006ff057819 */ /* 0x001fc8000001160a */
[----:B------:R-:W-:-:S04]  /*13860*/  SGXT.U32 R5, R5, 0x1 ;  /* 0x000000010505781a */ /* 0x000fc80000000000 */
[----:B------:R-:W-:Y:S01]  /*13870*/  LOP3.LUT R5, R5, 0xda, RZ, 0xfc, !PT ;  /* 0x000000da05057812 */ /* 0x000fe200078efcff */
[----:B------:R-:W-:Y:S02]  /*13880*/  @!P0 IMAD.MOV.U32 R93, RZ, RZ, R6 ;  /* 0x000000ffff5d8224 */ /* 0x000fe400078e0006 */
[----:B------:R-:W2:Y:S01]  /*13890*/  LDL R6, [R1+0x8d4] ;  /* 0x0008d40001067983 */ /* 0x000ea20000100800 */
[----:B------:R-:W-:-:S03]  /*138a0*/  ISETP.GE.AND P1, PT, R5, UR13, PT ;  /* 0x0000000d05007c0c */ /* 0x000fc6000bf26270 */
[----:B------:R-:W2:Y:S04]  /*138b0*/  LDL R5, [R1+0x8d8] ;  /* 0x0008d80001057983 */ /* 0x000ea80000100800 */
[----:B------:R0:W2:Y:S02]  /*138c0*/  @!P0 LDG.E.U8 R136, desc[UR18][R92.64] ;  /* 0x000000125c888981 */ /* 0x0000a4000c1e1100 */
[----:B0-----:R-:W-:Y:S02]  /*138d0*/  @!P2 IMAD.MOV.U32 R92, RZ, RZ, R7 ;  /* 0x000000ffff5ca224 */ /* 0x001fe400078e0007 */
[----:B----4-:R-:W-:-:S05]  /*138e0*/  @!P2 IMAD.MOV.U32 R93, RZ, RZ, R9 ;  /* 0x000000ffff5da224 */ /* 0x010fca00078e0009 */
[----:B------:R0:W4:Y:S02]  /*138f0*/  @!P2 LDG.E.U8 R135, desc[UR18][R92.64] ;  /* 0x000000125c87a981 */ /* 0x000124000c1e1100 */
[----:B0-----:R-:W-:Y:S02]  /*13900*/  @!P3 IMAD.MOV.U32 R92, RZ, RZ, R3 ;  /* 0x000000ffff5cb224 */ /* 0x001fe400078e0003 */
[----:B------:R-:W4:Y:S01]  /*13910*/  LDL R3, [R1+0x8d0] ;  /* 0x0008d00001037983 */ /* 0x000f220000100800 */
[----:B------:R-:W0:Y:S01]  /*13920*/  S2R R9, SR_TID.X ;  /* 0x0000000000097919 */ /* 0x000e220000002100 */
[----:B------:R-:W-:Y:S02]  /*13930*/  @!P3 IMAD.MOV.U32 R93, RZ, RZ, R4 ;  /* 0x000000ffff5db224 */ /* 0x000fe400078e0004 */
[----:B------:R-:W4:Y:S04]  /*13940*/  LDL R4, [R1+0x8cc] ;  /* 0x0008cc0001047983 */ /* 0x000f280000100800 */
[----:B------:R3:W4:Y:S01]  /*13950*/  @!P3 LDG.E.U8 R134, desc[UR18][R92.64] ;  /* 0x000000125c86b981 */ /* 0x000722000c1e1100 */
[----:B0-----:R-:W-:-:S04]  /*13960*/  SHF.R.U32.HI R7, RZ, 0x6, R9 ;  /* 0x00000006ff077819 */ /* 0x001fc80000011609 */
[----:B------:R-:W-:-:S04]  /*13970*/  SGXT.U32 R7, R7, 0x1 ;  /* 0x000000010707781a */ /* 0x000fc80000000000 */
[----:B------:R-:W-:Y:S02]  /*13980*/  LOP3.LUT R7, R7, 0xe2, RZ, 0xfc, !PT ;  /* 0x000000e207077812 */ /* 0x000fe400078efcff */
[----:B------:R-:W-:-:S04]  /*13990*/  SHF.R.U32.HI R10, RZ, 0x6, R10 ;  /* 0x00000006ff0a7819 */ /* 0x000fc8000001160a */
[----:B------:R-:W-:-:S04]  /*139a0*/  SGXT.U32 R10, R10, 0x1 ;  /* 0x000000010a0a781a */ /* 0x000fc80000000000 */
[----:B------:R-:W-:-:S04]  /*139b0*/  LOP3.LUT R10, R10, 0xdc, RZ, 0xfc, !PT ;  /* 0x000000dc0a0a7812 */ /* 0x000fc800078efcff */
[----:B------:R-:W-:Y:S01]  /*139c0*/  ISETP.GE.AND P0, PT, R10, UR13, PT ;  /* 0x0000000d0a007c0c */ /* 0x000fe2000bf06270 */
[----:B---3--:R-:W-:Y:S01]  /*139d0*/  @!P4 IMAD.MOV.U32 R92, RZ, RZ, R0 ;  /* 0x000000ffff5cc224 */ /* 0x008fe200078e0000 */
[----:B------:R-:W-:-:S04]  /*139e0*/  LEA.HI R0, R9, 0xde, RZ, 0x1a ;  /* 0x000000de09007811 */ /* 0x000fc800078fd0ff */
[----:B------:R-:W-:Y:S02]  /*139f0*/  ISETP.GE.AND P2, PT, R0, UR13, PT ;  /* 0x0000000d00007c0c */ /* 0x000fe4000bf46270 */
[----:B------:R-:W-:Y:S01]  /*13a00*/  SHF.R.U32.HI R0, RZ, 0x6, R9 ;  /* 0x00000006ff007819 */ /* 0x000fe20000011609 */
[----:B--2---:R-:W-:Y:S01]  /*13a10*/  @!P4 IMAD.MOV.U32 R93, RZ, RZ, R2 ;  /* 0x000000ffff5dc224 */ /* 0x004fe200078e0002 */
[----:B------:R-:W2:Y:S02]  /*13a20*/  LDL R9, [R1+0x8bc] ;  /* 0x0008bc0001097983 */ /* 0x000ea40000100800 */
[----:B------:R-:W-:Y:S02]  /*13a30*/  SGXT.U32 R0, R0, 0x1 ;  /* 0x000000010000781a */ /* 0x000fe40000000000 */
[----:B------:R-:W3:Y:S02]  /*13a40*/  LDL R2, [R1+0x8c4] ;  /* 0x0008c40001027983 */ /* 0x000ee40000100800 */
[----:B------:R-:W-:-:S02]  /*13a50*/  LOP3.LUT R0, R0, 0xe0, RZ, 0xfc, !PT ;  /* 0x000000e000007812 */ /* 0x000fc400078efcff */
[----:B------:R0:W2:Y:S02]  /*13a60*/  @!P4 LDG.E.U8 R133, desc[UR18][R92.64] ;  /* 0x000000125c85c981 */ /* 0x0000a4000c1e1100 */
[----:B------:R-:W-:Y:S02]  /*13a70*/  ISETP.GE.AND P3, PT, R0, UR13, PT ;  /* 0x0000000d00007c0c */ /* 0x000fe4000bf66270 */
[----:B------:R-:W2:Y:S01]  /*13a80*/  LDL R0, [R1+0x8c8] ;  /* 0x0008c80001007983 */ /* 0x000ea20000100800 */
[----:B------:R-:W-:-:S03]  /*13a90*/  ISETP.GE.AND P4, PT, R7, UR13, PT ;  /* 0x0000000d07007c0c */ /* 0x000fc6000bf86270 */
[----:B------:R-:W2:Y:S01]  /*13aa0*/  LDL R7, [R1+0x8c0] ;  /* 0x0008c00001077983 */ /* 0x000ea20000100800 */
[----:B0-----:R-:W-:-:S03]  /*13ab0*/  @!P1 IMAD.MOV.U32 R93, RZ, RZ, R6 ;  /* 0x000000ffff5d9224 */ /* 0x001fc600078e0006 */
[----:B------:R-:W2:Y:S01]  /*13ac0*/  LDL R6, [R1+0x8b4] ;  /* 0x0008b40001067983 */ /* 0x000ea20000100800 */
[----:B------:R-:W-:-:S03]  /*13ad0*/  @!P1 IMAD.MOV.U32 R92, RZ, RZ, R5 ;  /* 0x000000ffff5c9224 */ /* 0x000fc600078e0005 */
[----:B------:R-:W2:Y:S04]  /*13ae0*/  LDL R5, [R1+0x8b8] ;  /* 0x0008b80001057983 */ /* 0x000ea80000100800 */
[----:B------:R4:W2:Y:S02]  /*13af0*/  @!P1 LDG.E.U8 R132, desc[UR18][R92.64] ;  /* 0x000000125c849981 */ /* 0x0008a4000c1e1100 */
[----:B----4-:R-:W-:Y:S02]  /*13b00*/  @!P0 IMAD.MOV.U32 R92, RZ, RZ, R3 ;  /* 0x000000ffff5c8224 */ /* 0x010fe400078e0003 */
[----:B------:R-:W4:Y:S01]  /*13b10*/  LDL R3, [R1+0x8b0] ;  /* 0x0008b00001037983 */ /* 0x000f220000100800 */
[----:B------:R-:W-:Y:S01]  /*13b20*/  PRMT R131, RZ, 0x7610, R131 ;  /* 0x00007610ff837816 */ /* 0x000fe20000000083 */
[----:B------:R-:W-:Y:S01]  /*13b30*/  @!P0 IMAD.MOV.U32 R93, RZ, RZ, R4 ;  /* 0x000000ffff5d8224 */ /* 0x000fe200078e0004 */
[----:B------:R-:W-:Y:S01]  /*13b40*/  PRMT R130, RZ, 0x7610, R130 ;  /* 0x00007610ff827816 */ /* 0x000fe20000000082 */
[----:B------:R-:W4:Y:S04]  /*13b50*/  LDL R4, [R1+0x8ac] ;  /* 0x0008ac0001047983 */ /* 0x000f280000100800 */
[----:B------:R3:W4:Y:S01]  /*13b60*/  @!P0 LDG.E.U8 R131, desc[UR18][R92.64] ;  /* 0x000000125c838981 */ /* 0x000722000c1e1100 */
[----:B------:R-:W-:-:S02]  /*13b70*/  SHF.R.U32.HI R10, RZ, 0x6, R158 ;  /* 0x00000006ff0a7819 */ /* 0x000fc4000001169e */
[----:B------:R-:W-:-:S04]  /*13b80*/  SHF.R.U32.HI R158, RZ, 0x6, R158 ;  /* 0x00000006ff9e7819 */ /* 0x000fc8000001169e */
[----:B------:R-:W-:-:S04]  /*13b90*/  SGXT.U32 R158, R158, 0x1 ;  /* 0x000000019e9e781a */ /* 0x000fc80000000000 */
[----:B------:R-:W-:Y:S02]  /*13ba0*/  LOP3.LUT R158, R158, 0xe4, RZ, 0xfc, !PT ;  /* 0x000000e49e9e7812 */ /* 0x000fe400078efcff */
[----:B------:R-:W-:Y:S02]  /*13bb0*/  PRMT R129, RZ, 0x7610, R129 ;  /* 0x00007610ff817816 */ /* 0x000fe40000000081 */
[----:B------:R-:W-:Y:S02]  /*13bc0*/  ISETP.GE.AND P1, PT, R158, UR13, PT ;  /* 0x0000000d9e007c0c */ /* 0x000fe4000bf26270 */
[----:B------:R-:W4:Y:S01]  /*13bd0*/  LDL R158, [R1+0x8a0] ;  /* 0x0008a000019e7983 */ /* 0x000f220000100800 */
[----:B------:R-:W-:Y:S01]  /*13be0*/  PRMT R128, RZ, 0x7610, R128 ;  /* 0x00007610ff807816 */ /* 0x000fe20000000080 */
[----:B---3--:R-:W-:Y:S02]  /*13bf0*/  @!P2 IMAD.MOV.U32 R93, RZ, RZ, R2 ;  /* 0x000000ffff5da224 */ /* 0x008fe400078e0002 */
[----:B------:R-:W3:Y:S01]  /*13c00*/  LDL R2, [R1+0x8a4] ;  /* 0x0008a40001027983 */ /* 0x000ee20000100800 */
[----:B--2---:R-:W-:-:S03]  /*13c10*/  @!P2 IMAD.MOV.U32 R92, RZ, RZ, R0 ;  /* 0x000000ffff5ca224 */ /* 0x004fc600078e0000 */
[----:B------:R-:W2:Y:S04]  /*13c20*/  LDL R0, [R1+0x8a8] ;  /* 0x0008a80001007983 */ /* 0x000ea80000100800 */
[----:B------:R0:W2:Y:S02]  /*13c30*/  @!P2 LDG.E.U8 R130, desc[UR18][R92.64] ;  /* 0x000000125c82a981 */ /* 0x0000a4000c1e1100 */
[----:B0-----:R-:W-:Y:S02]  /*13c40*/  @!P3 IMAD.MOV.U32 R93, RZ, RZ, R9 ;  /* 0x000000ffff5db224 */ /* 0x001fe400078e0009 */
[----:B------:R-:W0:Y:S01]  /*13c50*/  S2R R9, SR_TID.X ;  /* 0x0000000000097919 */ /* 0x000e220000002100 */
[----:B------:R-:W-:-:S05]  /*13c60*/  @!P3 IMAD.MOV.U32 R92, RZ, RZ, R7 ;  /* 0x000000ffff5cb224 */ /* 0x000fca00078e0007 */
[----:B------:R1:W2:Y:S02]  /*13c70*/  @!P3 LDG.E.U8 R129, desc[UR18][R92.64] ;  /* 0x000000125c81b981 */ /* 0x0002a4000c1e1100 */
[----:B-1----:R-:W-:Y:S02]  /*13c80*/  @!P4 IMAD.MOV.U32 R92, RZ, RZ, R5 ;  /* 0x000000ffff5cc224 */ /* 0x002fe400078e0005 */
[----:B------:R-:W-:-:S05]  /*13c90*/  @!P4 IMAD.MOV.U32 R93, RZ, RZ, R6 ;  /* 0x000000ffff5dc224 */ /* 0x000fca00078e0006 */
[----:B------:R4:W2:Y:S01]  /*13ca0*/  @!P4 LDG.E.U8 R128, desc[UR18][R92.64] ;  /* 0x000000125c80c981 */ /* 0x0008a2000c1e1100 */
[--C-:B0-----:R-:W-:Y:S02]  /*13cb0*/  SHF.R.U32.HI R5, RZ, 0x6, R9.reuse ;  /* 0x00000006ff057819 */ /* 0x101fe40000011609 */
[--C-:B------:R-:W-:Y:S02]  /*13cc0*/  SHF.R.U32.HI R6, RZ, 0x6, R9.reuse ;  /* 0x00000006ff067819 */ /* 0x100fe40000011609 */
[----:B------:R-:W-:Y:S02]  /*13cd0*/  SHF.R.U32.HI R7, RZ, 0x6, R9 ;  /* 0x00000006ff077819 */ /* 0x000fe40000011609 */
[----:B------:R-:W2:Y:S01]  /*13ce0*/  LDL R9, [R1+0x894] ;  /* 0x0008940001097983 */ /* 0x000ea20000100800 */
[----:B------:R-:W-:Y:S02]  /*13cf0*/  SGXT.U32 R6, R6, 0x1 ;  /* 0x000000010606781a */ /* 0x000fe40000000000 */
[----:B------:R-:W-:-:S02]  /*13d00*/  SGXT.U32 R5, R5, 0x1 ;  /* 0x000000010505781a */ /* 0x000fc40000000000 */
[----:B------:R-:W-:Y:S02]  /*13d10*/  LOP3.LUT R6, R6, 0xea, RZ, 0xfc, !PT ;  /* 0x000000ea06067812 */ /* 0x000fe400078efcff */
[----:B------:R-:W-:Y:S02]  /*13d20*/  LOP3.LUT R5, R5, 0xec, RZ, 0xfc, !PT ;  /* 0x000000ec05057812 */ /* 0x000fe400078efcff */
[----:B------:R-:W-:Y:S02]  /*13d30*/  ISETP.GE.AND P3, PT, R6, UR13, PT ;  /* 0x0000000d06007c0c */ /* 0x000fe4000bf66270 */
[----:B------:R-:W2:Y:S01]  /*13d40*/  LDL R6, [R1+0x898] ;  /* 0x0008980001067983 */ /* 0x000ea20000100800 */
[----:B------:R-:W-:-:S03]  /*13d50*/  ISETP.GE.AND P4, PT, R5, UR13, PT ;  /* 0x0000000d05007c0c */ /* 0x000fc6000bf86270 */
[----:B------:R-:W2:Y:S01]  /*13d60*/  LDL R5, [R1+0x88c] ;  /* 0x00088c0001057983 */ /* 0x000ea20000100800 */
[----:B----4-:R-:W-:-:S03]  /*13d70*/  @!P1 IMAD.MOV.U32 R92, RZ, RZ, R3 ;  /* 0x000000ffff5c9224 */ /* 0x010fc600078e0003 */
[----:B------:R-:W4:Y:S01]  /*13d80*/  LDL R3, [R1+0x890] ;  /* 0x0008900001037983 */ /* 0x000f220000100800 */
[----:B------:R-:W-:-:S04]  /*13d90*/  SGXT.U32 R10, R10, 0x1 ;  /* 0x000000010a0a781a */ /* 0x000fc80000000000 */
[----:B------:R-:W-:-:S04]  /*13da0*/  LOP3.LUT R10, R10, 0xe6, RZ, 0xfc, !PT ;  /* 0x000000e60a0a7812 */ /* 0x000fc800078efcff */
[----:B------:R-:W-:Y:S02]  /*13db0*/  ISETP.GE.AND P0, PT, R10, UR13, PT ;  /* 0x0000000d0a007c0c */ /* 0x000fe4000bf06270 */
[----:B------:R-:W0:Y:S01]  /*13dc0*/  S2R R10, SR_TID.X ;  /* 0x00000000000a7919 */ /* 0x000e220000002100 */
[----:B------:R-:W-:-:S04]  /*13dd0*/  SGXT.U32 R7, R7, 0x1 ;  /* 0x000000010707781a */ /* 0x000fc80000000000 */
[----:B------:R-:W-:Y:S01]  /*13de0*/  LOP3.LUT R7, R7, 0xe8, RZ, 0xfc, !PT ;  /* 0x000000e807077812 */ /* 0x000fe200078efcff */
[----:B------:R-:W-:Y:S01]  /*13df0*/  @!P1 IMAD.MOV.U32 R93, RZ, RZ, R4 ;  /* 0x000000ffff5d9224 */ /* 0x000fe200078e0004 */
[----:B------:R-:W-:Y:S01]  /*13e00*/  PRMT R127, RZ, 0x7610, R127 ;  /* 0x00007610ff7f7816 */ /* 0x000fe2000000007f */
[----:B------:R-:W4:Y:S01]  /*13e10*/  LDL R4, [R1+0x888] ;  /* 0x0008880001047983 */ /* 0x000f220000100800 */
[----:B------:R-:W-:-:S03]  /*13e20*/  ISETP.GE.AND P2, PT, R7, UR13, PT ;  /* 0x0000000d07007c0c */ /* 0x000fc6000bf46270 */
[----:B------:R-:W4:Y:S04]  /*13e30*/  LDL R7, [R1+0x884] ;  /* 0x0008840001077983 */ /* 0x000f280000100800 */
[----:B------:R3:W4:Y:S01]  /*13e40*/  @!P1 LDG.E.U8 R127, desc[UR18][R92.64] ;  /* 0x000000125c7f9981 */ /* 0x000722000c1e1100 */
[----:B------:R-:W-:Y:S02]  /*13e50*/  PRMT R126, RZ, 0x7610, R126 ;  /* 0x00007610ff7e7816 */ /* 0x000fe4000000007e */
[----:B------:R-:W-:Y:S02]  /*13e60*/  PRMT R125, RZ, 0x7610, R125 ;  /* 0x00007610ff7d7816 */ /* 0x000fe4000000007d */
[----:B------:R-:W-:Y:S01]  /*13e70*/  PRMT R124, RZ, 0x7610, R124 ;  /* 0x00007610ff7c7816 */ /* 0x000fe2000000007c */
[----:B---3--:R-:W-:-:S02]  /*13e80*/  @!P0 IMAD.MOV.U32 R93, RZ, RZ, R2 ;  /* 0x000000ffff5d8224 */ /* 0x008fc400078e0002 */
[----:B------:R-:W3:Y:S01]  /*13e90*/  LDL R2, [R1+0x87c] ;  /* 0x00087c0001027983 */ /* 0x000ee20000100800 */
[----:B--2---:R-:W-:Y:S01]  /*13ea0*/  @!P0 IMAD.MOV.U32 R92, RZ, RZ, R0 ;  /* 0x000000ffff5c8224 */ /* 0x004fe200078e0000 */
[----:B0-----:R-:W-:-:S04]  /*13eb0*/  LEA.HI R0, R10, 0xee, RZ, 0x1a ;  /* 0x000000ee0a007811 */ /* 0x001fc800078fd0ff */
[----:B------:R0:W2:Y:S01]  /*13ec0*/  @!P0 LDG.E.U8 R126, desc[UR18][R92.64] ;  /* 0x000000125c7e8981 */ /* 0x0000a2000c1e1100 */
[----:B------:R-:W-:Y:S02]  /*13ed0*/  ISETP.GE.AND P0, PT, R0, UR13, PT ;  /* 0x0000000d00007c0c */ /* 0x000fe4000bf06270 */
[----:B------:R-:W-:-:S04]  /*13ee0*/  SHF.R.U32.HI R0, RZ, 0x6, R10 ;  /* 0x00000006ff007819 */ /* 0x000fc8000001160a */
[----:B------:R-:W-:Y:S01]  /*13ef0*/  SGXT.U32 R0, R0, 0x1 ;  /* 0x000000010000781a */ /* 0x000fe20000000000 */
[----:B0-----:R-:W-:Y:S02]  /*13f00*/  @!P2 IMAD.MOV.U32 R92, RZ, RZ, R158 ;  /* 0x000000ffff5ca224 */ /* 0x001fe400078e009e */
[----:B------:R-:W-:Y:S01]  /*13f10*/  @!P2 IMAD.MOV.U32 R93, RZ, RZ, R159 ;  /* 0x000000ffff5da224 */ /* 0x000fe200078e009f */
[----:B------:R-:W-:-:S04]  /*13f20*/  LOP3.LUT R0, R0, 0xf0, RZ, 0xfc, !PT ;  /* 0x000000f000007812 */ /* 0x000fc800078efcff */
[----:B------:R0:W2:Y:S01]  /*13f30*/  @!P2 LDG.E.U8 R125, desc[UR18][R92.64] ;  /* 0x000000125c7da981 */ /* 0x0000a2000c1e1100 */
[----:B------:R-:W-:-:S03]  /*13f40*/  ISETP.GE.AND P1, PT, R0, UR13, PT ;  /* 0x0000000d00007c0c */ /* 0x000fc6000bf26270 */
[----:B------:R-:W2:Y:S04]  /*13f50*/  LDL R0, [R1+0x880] ;  /* 0x0008800001007983 */ /* 0x000ea80000100800 */
[----:B------:R-:W2:Y:S01]  /*13f60*/  LDL.LU R10, [R1+0x86c] ;  /* 0x00086c00010a7983 */ /* 0x000ea20000300800 */
[----:B0-----:R-:W-:Y:S02]  /*13f70*/  @!P3 IMAD.MOV.U32 R93, RZ, RZ, R9 ;  /* 0x000000ffff5db224 */ /* 0x001fe400078e0009 */
[----:B------:R-:W0:Y:S01]  /*13f80*/  S2R R9, SR_TID.X ;  /* 0x0000000000097919 */ /* 0x000e220000002100 */
[----:B------:R-:W-:Y:S02]  /*13f90*/  @!P3 IMAD.MOV.U32 R92, RZ, RZ, R6 ;  /* 0x000000ffff5cb224 */ /* 0x000fe400078e0006 */
[----:B------:R-:W2:Y:S04]  /*13fa0*/  LDL R6, [R1+0x874] ;  /* 0x0008740001067983 */ /* 0x000ea80000100800 */
[----:B------:R1:W2:Y:S02]  /*13fb0*/  @!P3 LDG.E.U8 R124, desc[UR18][R92.64] ;  /* 0x000000125c7cb981 */ /* 0x0002a4000c1e1100 */
[----:B-1----:R-:W-:-:S02]  /*13fc0*/  @!P4 IMAD.MOV.U32 R93, RZ, RZ, R5 ;  /* 0x000000ffff5dc224 */ /* 0x002fc400078e0005 */
[----:B------:R-:W2:Y:S01]  /*13fd0*/  LDL R5, [R1+0x878] ;  /* 0x0008780001057983 */ /* 0x000ea20000100800 */
[----:B----4-:R-:W-:Y:S01]  /*13fe0*/  @!P4 IMAD.MOV.U32 R92, RZ, RZ, R3 ;  /* 0x000000ffff5cc224 */ /* 0x010fe200078e0003 */
[----:B0-----:R-:W-:-:S04]  /*13ff0*/  SHF.R.U32.HI R3, RZ, 0x6, R9 ;  /* 0x00000006ff037819 */ /* 0x001fc80000011609 */
[----:B------:R-:W-:-:S04]  /*14000*/  SGXT.U32 R3, R3, 0x1 ;  /* 0x000000010303781a */ /* 0x000fc80000000000 */
[----:B------:R-:W-:-:S04]  /*14010*/  LOP3.LUT R3, R3, 0xf2, RZ, 0xfc, !PT ;  /* 0x000000f203037812 */ /* 0x000fc800078efcff */
[----:B------:R-:W-:Y:S02]  /*14020*/  ISETP.GE.AND P2, PT, R3, UR13, PT ;  /* 0x0000000d03007c0c */ /* 0x000fe4000bf46270 */
[----:B------:R-:W4:Y:S01]  /*14030*/  LDL R3, [R1+0x870] ;  /* 0x0008700001037983 */ /* 0x000f220000100800 */
[----:B------:R-:W-:Y:S02]  /*14040*/  PRMT R123, RZ, 0x7610, R123 ;  /* 0x00007610ff7b7816 */ /* 0x000fe4000000007b */
[----:B------:R-:W-:-:S04]  /*14050*/  PRMT R122, RZ, 0x7610, R122 ;  /* 0x00007610ff7a7816 */ /* 0x000fc8000000007a */
[----:B------:R0:W4:Y:S02]  /*14060*/  @!P4 LDG.E.U8 R123, desc[UR18][R92.64] ;  /* 0x000000125c7bc981 */ /* 0x000124000c1e1100 */
[----:B0-----:R-:W-:Y:S02]  /*14070*/  @!P0 IMAD.MOV.U32 R92, RZ, RZ, R4 ;  /* 0x000000ffff5c8224 */ /* 0x001fe400078e0004 */
[----:B------:R-:W-:-:S05]  /*14080*/  @!P0 IMAD.MOV.U32 R93, RZ, RZ, R7 ;  /* 0x000000ffff5d8224 */ /* 0x000fca00078e0007 */
[----:B------:R3:W4:Y:S01]  /*14090*/  @!P0 LDG.E.U8 R122, desc[UR18][R92.64] ;  /* 0x000000125c7a8981 */ /* 0x000722000c1e1100 */
[----:B------:R-:W-:Y:S02]  /*140a0*/  PRMT R121, RZ, 0x7610, R121 ;  /* 0x00007610ff797816 */ /* 0x000fe40000000079 */
[----:B------:R-:W-:-:S04]  /*140b0*/  SHF.R.U32.HI R4, RZ, 0x6, R9 ;  /* 0x00000006ff047819 */ /* 0x000fc80000011609 */
[----:B------:R-:W-:-:S04]  /*140c0*/  SGXT.U32 R4, R4, 0x1 ;  /* 0x000000010404781a */ /* 0x000fc80000000000 */
[----:B------:R-:W-:-:S04]  /*140d0*/  LOP3.LUT R4, R4, 0xf4, RZ, 0xfc, !PT ;  /* 0x000000f404047812 */ /* 0x000fc800078efcff */
[----:B------:R-:W-:Y:S02]  /*140e0*/  ISETP.GE.AND P0, PT, R4, UR13, PT ;  /* 0x0000000d04007c0c */ /* 0x000fe4000bf06270 */
[----:B------:R-:W-:-:S04]  /*140f0*/  SHF.R.U32.HI R4, RZ, 0x6, R9 ;  /* 0x00000006ff047819 */ /* 0x000fc80000011609 */
[----:B------:R-:W-:-:S04]  /*14100*/  SGXT.U32 R4, R4, 0x1 ;  /* 0x000000010404781a */ /* 0x000fc80000000000 */
[----:B------:R-:W-:Y:S02]  /*14110*/  LOP3.LUT R4, R4, 0xf6, RZ, 0xfc, !PT ;  /* 0x000000f604047812 */ /* 0x000fe400078efcff */
[----:B------:R-:W-:Y:S02]  /*14120*/  PRMT R120, RZ, 0x7610, R120 ;  /* 0x00007610ff787816 */ /* 0x000fe40000000078 */
[----:B------:R-:W-:Y:S01]  /*14130*/  PRMT R119, RZ, 0x7610, R119 ;  /* 0x00007610ff777816 */ /* 0x000fe20000000077 */
[----:B---3--:R-:W-:Y:S02]  /*14140*/  @!P1 IMAD.MOV.U32 R93, RZ, RZ, R2 ;  /* 0x000000ffff5d9224 */ /* 0x008fe400078e0002 */
[----:B------:R-:W3:Y:S01]  /*14150*/  LDL R2, [R1+0x864] ;  /* 0x0008640001027983 */ /* 0x000ee20000100800 */
[----:B--2---:R-:W-:-:S03]  /*14160*/  @!P1 IMAD.MOV.U32 R92, RZ, RZ, R0 ;  /* 0x000000ffff5c9224 */ /* 0x004fc600078e0000 */
[----:B------:R-:W2:Y:S04]  /*14170*/  LDL R0, [R1+0x868] ;  /* 0x0008680001007983 */ /* 0x000ea80000100800 */
[----:B------:R0:W2:Y:S01]  /*14180*/  @!P1 LDG.E.U8 R121, desc[UR18][R92.64] ;  /* 0x000000125c799981 */ /* 0x0000a2000c1e1100 */
[----:B------:R-:W-:Y:S02]  /*14190*/  ISETP.GE.AND P1, PT, R4, UR13, PT ;  /* 0x0000000d04007c0c */ /* 0x000fe4000bf26270 */
[----:B------:R-:W-:-:S04]  /*141a0*/  SHF.R.U32.HI R4, RZ, 0x6, R9 ;  /* 0x00000006ff047819 */ /* 0x000fc80000011609 */
[----:B------:R-:W-:Y:S01]  /*141b0*/  SGXT.U32 R4, R4, 0x1 ;  /* 0x000000010404781a */ /* 0x000fe20000000000 */
[----:B0-----:R-:W-:Y:S02]  /*141c0*/  @!P2 IMAD.MOV.U32 R93, RZ, RZ, R6 ;  /* 0x000000ffff5da224 */ /* 0x001fe400078e0006 */
[----:B------:R-:W2:Y:S01]  /*141d0*/  LDL R6, [R1+0x85c] ;  /* 0x00085c0001067983 */ /* 0x000ea20000100800 */
[----:B------:R-:W-:-:S03]  /*141e0*/  @!P2 IMAD.MOV.U32 R92, RZ, RZ, R5 ;  /* 0x000000ffff5ca224 */ /* 0x000fc600078e0005 */
[----:B------:R-:W2:Y:S04]  /*141f0*/  LDL R5, [R1+0x860] ;  /* 0x0008600001057983 */ /* 0x000ea80000100800 */
[----:B------:R0:W2:Y:S01]  /*14200*/  @!P2 LDG.E.U8 R120, desc[UR18][R92.64] ;  /* 0x000000125c78a981 */ /* 0x0000a2000c1e1100 */
[----:B------:R-:W-:Y:S01]  /*14210*/  LOP3.LUT R4, R4, 0xf8, RZ, 0xfc, !PT ;  /* 0x000000f804047812 */ /* 0x000fe200078efcff */
[----:B0-----:R-:W-:Y:S02]  /*14220*/  @!P0 IMAD.MOV.U32 R93, RZ, RZ, R10 ;  /* 0x000000ffff5d8224 */ /* 0x001fe400078e000a */
[----:B----4-:R-:W-:Y:S02]  /*14230*/  @!P0 IMAD.MOV.U32 R92, RZ, RZ, R3 ;  /* 0x000000ffff5c8224 */ /* 0x010fe400078e0003 */
[----:B------:R-:W4:Y:S04]  /*14240*/  LDL R3, [R1+0x854] ;  /* 0x0008540001037983 */ /* 0x000f280000100800 */
[----:B------:R0:W-:Y:S04]  /*14250*/  STL [R1+0xe64], R10 ;  /* 0x000e640a01007387 */ /* 0x0001e80000100800 */
[----:B------:R3:W4:Y:S01]  /*14260*/  @!P0 LDG.E.U8 R119, desc[UR18][R92.64] ;  /* 0x000000125c778981 */ /* 0x000722000c1e1100 */
[----:B------:R-:W-:-:S03]  /*14270*/  ISETP.GE.AND P0, PT, R4, UR13, PT ;  /* 0x0000000d04007c0c */ /* 0x000fc6000bf06270 */
[----:B0-----:R-:W4:Y:S04]  /*14280*/  LDL.LU R10, [R1+0x858] ;  /* 0x00085800010a7983 */ /* 0x001f280000300800 */
[----:B------:R-:W4:Y:S01]  /*14290*/  LDL R4, [R1+0x84c] ;  /* 0x00084c0001047983 */ /* 0x000f220000100800 */
[----:B------:R-:W-:Y:S02]  /*142a0*/  PRMT R118, RZ, 0x7610, R118 ;  /* 0x00007610ff767816 */ /* 0x000fe40000000076 */
[----:B------:R-:W-:Y:S01]  /*142b0*/  PRMT R117, RZ, 0x7610, R117 ;  /* 0x00007610ff757816 */ /* 0x000fe20000000075 */
[----:B------:R-:W4:Y:S01]  /*142c0*/  LDL R7, [R1+0x844] ;  /* 0x0008440001077983 */ /* 0x000f220000100800 */
[----:B------:R-:W-:Y:S01]  /*142d0*/  PRMT R116, RZ, 0x7610, R116 ;  /* 0x00007610ff747816 */ /* 0x000fe20000000074 */
[----:B---3--:R-:W-:-:S02]  /*142e0*/  @!P1 IMAD.MOV.U32 R93, RZ, RZ, R2 ;  /* 0x000000ffff5d9224 */ /* 0x008fc400078e0002 */
[----:B------:R-:W3:Y:S01]  /*142f0*/  LDL R2, [R1+0x850] ;  /* 0x0008500001027983 */ /* 0x000ee20000100800 */
[----:B--2---:R-:W-:Y:S01]  /*14300*/  @!P1 IMAD.MOV.U32 R92, RZ, RZ, R0 ;  /* 0x000000ffff5c9224 */ /* 0x004fe200078e0000 */
[----:B------:R-:W-:-:S04]  /*14310*/  SHF.R.U32.HI R0, RZ, 0x6, R9 ;  /* 0x00000006ff007819 */ /* 0x000fc80000011609 */
[----:B------:R-:W-:Y:S01]  /*14320*/  SGXT.U32 R0, R0, 0x1 ;  /* 0x000000010000781a */ /* 0x000fe20000000000 */
[----:B------:R0:W2:Y:S03]  /*14330*/  @!P1 LDG.E.U8 R118, desc[UR18][R92.64] ;  /* 0x000000125c769981 */ /* 0x0000a6000c1e1100 */
[----:B------:R-:W-:-:S04]  /*14340*/  LOP3.LUT R0, R0, 0xfa, RZ, 0xfc, !PT ;  /* 0x000000fa00007812 */ /* 0x000fc800078efcff */
[----:B------:R-:W-:Y:S02]  /*14350*/  ISETP.GE.AND P1, PT, R0, UR13, PT ;  /* 0x0000000d00007c0c */ /* 0x000fe4000bf26270 */
[----:B------:R-:W-:-:S04]  /*14360*/  SHF.R.U32.HI R0, RZ, 0x6, R9 ;  /* 0x00000006ff007819 */ /* 0x000fc80000011609 */
[----:B------:R-:W-:-:S04]  /*14370*/  SGXT.U32 R0, R0, 0x1 ;  /* 0x000000010000781a */ /* 0x000fc80000000000 */
[----:B------:R-:W-:Y:S01]  /*14380*/  LOP3.LUT R0, R0, 0xfc, RZ, 0xfc, !PT ;  /* 0x000000fc00007812 */ /* 0x000fe200078efcff */
[----:B0-----:R-:W-:Y:S02]  /*14390*/  @!P0 IMAD.MOV.U32 R93, RZ, RZ, R6 ;  /* 0x000000ffff5d8224 */ /* 0x001fe400078e0006 */
[----:B------:R-:W2:Y:S01]  /*143a0*/  LDL R6, [R1+0x848] ;  /* 0x0008480001067983 */ /* 0x000ea20000100800 */
[----:B------:R-:W-:-:S05]  /*143b0*/  @!P0 IMAD.MOV.U32 R92, RZ, RZ, R5 ;  /* 0x000000ffff5c8224 */ /* 0x000fca00078e0005 */
[----:B------:R4:W2:Y:S01]  /*143c0*/  @!P0 LDG.E.U8 R117, desc[UR18][R92.64] ;  /* 0x000000125c758981 */ /* 0x0008a2000c1e1100 */
[----:B------:R-:W-:-:S03]  /*143d0*/  ISETP.GE.AND P0, PT, R0, UR13, PT ;  /* 0x0000000d00007c0c */ /* 0x000fc6000bf06270 */
[----:B------:R-:W2:Y:S04]  /*143e0*/  LDL.LU R0, [R1+0xc3c] ;  /* 0x000c3c0001007983 */ /* 0x000ea80000300800 */
[----:B------:R-:W2:Y:S01]  /*143f0*/  LDL R5, [R1+0xc40] ;  /* 0x000c400001057983 */ /* 0x000ea20000100800 */
[----:B----4-:R-:W-:Y:S01]  /*14400*/  @!P1 IMAD.MOV.U32 R93, RZ, RZ, R3 ;  /* 0x000000ffff5d9224 */ /* 0x010fe200078e0003 */
[----:B------:R-:W-:Y:S01]  /*14410*/  LEA.HI R3, R9, 0xfe, RZ, 0x1a ;  /* 0x000000fe09037811 */ /* 0x000fe200078fd0ff */
[----:B------:R-:W-:Y:S01]  /*14420*/  @!P1 IMAD.MOV.U32 R92, RZ, RZ, R10 ;  /* 0x000000ffff5c9224 */ /* 0x000fe200078e000a */
[----:B------:R0:W-:Y:S04]  /*14430*/  STL [R1+0xe68], R10 ;  /* 0x000e680a01007387 */ /* 0x0001e80000100800 */
[----:B------:R1:W4:Y:S01]  /*14440*/  @!P1 LDG.E.U8 R116, desc[UR18][R92.64] ;  /* 0x000000125c749981 */ /* 0x000322000c1e1100 */
[----:B------:R-:W-:-:S03]  /*14450*/  ISETP.GE.AND P1, PT, R3, UR13, PT ;  /* 0x0000000d03007c0c */ /* 0x000fc6000bf26270 */
[----:B------:R-:W4:Y:S01]  /*14460*/  LDL R3, [R1+0x50] ;  /* 0x0000500001037983 */ /* 0x000f220000100800 */
[----:B------:R-:W-:Y:S02]  /*14470*/  PRMT R115, RZ, 0x7610, R115 ;  /* 0x00007610ff737816 */ /* 0x000fe40000000073 */
[----:B------:R-:W-:Y:S01]  /*14480*/  PRMT R114, RZ, 0x7610, R114 ;  /* 0x00007610ff727816 */ /* 0x000fe20000000072 */
[----:B------:R-:W4:Y:S01]  /*14490*/  LDL R9, [R1+0x834] ;  /* 0x0008340001097983 */ /* 0x000f220000100800 */
[----:B-1----:R-:W-:-:S03]  /*144a0*/  @!P0 IMAD.MOV.U32 R93, RZ, RZ, R4 ;  /* 0x000000ffff5d8224 */ /* 0x002fc600078e0004 */
[----:B------:R-:W4:Y:S01]  /*144b0*/  LDL R4, [R1+0x4c] ;  /* 0x00004c0001047983 */ /* 0x000f220000100800 */
[----:B------:R-:W-:Y:S02]  /*144c0*/  PRMT R165, RZ, 0x7610, R165 ;  /* 0x00007610ffa57816 */ /* 0x000fe400000000a5 */
[----:B0-----:R-:W-:Y:S01]  /*144d0*/  PRMT R10, RZ, 0x7610, R10 ;  /* 0x00007610ff0a7816 */ /* 0x001fe2000000000a */
[----:B---3--:R-:W-:Y:S02]  /*144e0*/  @!P0 IMAD.MOV.U32 R92, RZ, RZ, R2 ;  /* 0x000000ffff5c8224 */ /* 0x008fe400078e0002 */
[----:B------:R-:W0:Y:S03]  /*144f0*/  S2R R2, SR_TID.X ;  /* 0x0000000000027919 */ /* 0x000e260000002100 */
[----:B------:R1:W3:Y:S02]  /*14500*/  @!P0 LDG.E.U8 R115, desc[UR18][R92.64] ;  /* 0x000000125c738981 */ /* 0x0002e4000c1e1100 */
[----:B-1----:R-:W-:-:S02]  /*14510*/  @!P1 IMAD.MOV.U32 R93, RZ, RZ, R7 ;  /* 0x000000ffff5d9224 */ /* 0x002fc400078e0007 */
[----:B------:R-:W3:Y:S01]  /*14520*/  LDL R7, [R1+0x83c] ;  /* 0x00083c0001077983 */ /* 0x000ee20000100800 */
[----:B0-----:R-:W-:-:S04]  /*14530*/  SHF.R.U32.HI R92, RZ, 0x6, R2 ;  /* 0x00000006ff5c7819 */ /* 0x001fc80000011602 */
[----:B------:R-:W-:-:S04]  /*14540*/  SGXT.U32 R92, R92, 0x1 ;  /* 0x000000015c5c781a */ /* 0x000fc80000000000 */
[----:B------:R-:W-:Y:S02]  /*14550*/  ISETP.GE.AND P0, PT, R92, UR13, PT ;  /* 0x0000000d5c007c0c */ /* 0x000fe4000bf06270 */
[----:B------:R-:W-:Y:S01]  /*14560*/  LOP3.LUT R2, R2, 0x7f, RZ, 0xc0, !PT ;  /* 0x0000007f02027812 */ /* 0x000fe200078ec0ff */
[----:B--2---:R-:W-:Y:S02]  /*14570*/  @!P1 IMAD.MOV.U32 R92, RZ, RZ, R6 ;  /* 0x000000ffff5c9224 */ /* 0x004fe400078e0006 */
[----:B------:R-:W2:Y:S04]  /*14580*/  LDL R6, [R1+0x840] ;  /* 0x0008400001067983 */ /* 0x000ea80000100800 */
[----:B------:R0:W2:Y:S01]  /*14590*/  @!P1 LDG.E.U8 R114, desc[UR18][R92.64] ;  /* 0x000000125c729981 */ /* 0x0000a2000c1e1100 */
[----:B------:R-:W-:-:S03]  /*145a0*/  ISETP.GE.AND P1, PT, R2, UR13, PT ;  /* 0x0000000d02007c0c */ /* 0x000fc6000bf26270 */
[----:B0-----:R-:W-:Y:S02]  /*145b0*/  @!P0 IMAD.MOV.U32 R93, RZ, RZ, R0 ;  /* 0x000000ffff5d8224 */ /* 0x001fe400078e0000 */
[----:B------:R-:W-:Y:S02]  /*145c0*/  @!P0 IMAD.MOV.U32 R92, RZ, RZ, R5 ;  /* 0x000000ffff5c8224 */ /* 0x000fe400078e0005 */
[----:B------:R-:W2:Y:S04]  /*145d0*/  LDL R5, [R1+0x838] ;  /* 0x0008380001057983 */ /* 0x000ea80000100800 */
[----:B------:R4:W2:Y:S01]  /*145e0*/  @!P0 LDG.E.U8 R165, desc[UR18][R92.64] ;  /* 0x000000125ca58981 */ /* 0x0008a2000c1e1100 */
[----:B------:R-:W-:Y:S01]  /*145f0*/  BAR.SYNC.DEFER_BLOCKING 0x0 ;  /* 0x0000000000007b1d */ /* 0x000fe20000010000 */
[----:B----4-:R-:W-:-:S02]  /*14600*/  @!P1 IMAD.MOV.U32 R92, RZ, RZ, R3 ;  /* 0x000000ffff5c9224 */ /* 0x010fc400078e0003 */
[----:B------:R-:W-:-:S05]  /*14610*/  @!P1 IMAD.MOV.U32 R93, RZ, RZ, R4 ;  /* 0x000000ffff5d9224 */ /* 0x000fca00078e0004 */
[----:B------:R3:W4:Y:S01]  /*14620*/  @!P1 LDG.E.U8 R10, desc[UR18][R92.64] ;  /* 0x000000125c0a9981 */ /* 0x000722000c1e1100 */
[----:B------:R-:W-:-:S03]  /*14630*/  LOP3.LUT R2, R2, 0x80, RZ, 0xfc, !PT ;  /* 0x0000008002027812 */ /* 0x000fc600078efcff */
[----:B------:R0:W-:Y:S04]  /*14640*/  STL [R1+0xe20], R0 ;  /* 0x000e200001007387 */ /* 0x0001e80000100800 */
[----:B------:R-:W4:Y:S04]  /*14650*/  LDL R4, [R1+0x7e0] ;  /* 0x0007e00001047983 */ /* 0x000f280000100800 */
[----:B------:R-:W4:Y:S01]  /*14660*/  LDL R3, [R1+0x7e4] ;  /* 0x0007e40001037983 */ /* 0x000f220000100800 */
[----:B------:R-:W-:Y:S01]  /*14670*/  ISETP.GE.AND P0, PT, R2, UR13, PT ;  /* 0x0000000d02007c0c */ /* 0x000fe2000bf06270 */
[----:B---3--:R-:W-:-:S02]  /*14680*/  @!P1 IMAD.MOV.U32 R93, RZ, RZ, R7 ;  /* 0x000000ffff5d9224 */ /* 0x008fc400078e0007 */
[----:B--2---:R-:W-:Y:S01]  /*14690*/  @!P1 IMAD.MOV.U32 R92, RZ, RZ, R6 ;  /* 0x000000ffff5c9224 */ /* 0x004fe200078e0006 */
[----:B----4-:R-:W-:Y:S04]  /*146a0*/  STL [R1+0xe6c], R10 ;  /* 0x000e6c0a01007387 */ /* 0x010fe80000100800 */
[----:B------:R-:W2:Y:S04]  /*146b0*/  LDL R2, [R1+0x7d8] ;  /* 0x0007d80001027983 */ /* 0x000ea80000100800 */
[----:B0-----:R-:W3:Y:S04]  /*146c0*/  LDL R0, [R1+0x7dc] ;  /* 0x0007dc0001007983 */ /* 0x001ee80000100800 */
[----:B------:R-:W4:Y:S04]  /*146d0*/  LDL R7, [R1+0x760] ;  /* 0x0007600001077983 */ /* 0x000f280000100800 */
[----:B------:R-:W4:Y:S01]  /*146e0*/  LDL R6, [R1+0x764] ;  /* 0x0007640001067983 */ /* 0x000f220000100800 */
[----:B------:R-:W-:-:S02]  /*146f0*/  PRMT R113, RZ, 0x7610, R113 ;  /* 0x00007610ff717816 */ /* 0x000fc40000000071 */
[----:B------:R-:W-:-:S04]  /*14700*/  PRMT R112, RZ, 0x7610, R112 ;  /* 0x00007610ff707816 */ /* 0x000fc80000000070 */
[----:B------:R0:W4:Y:S01]  /*14710*/  @!P1 LDG.E.U8 R113, desc[UR18][R92.64] ;  /* 0x000000125c719981 */ /* 0x000122000c1e1100 */
[----:B------:R-:W-:Y:S01]  /*14720*/  PRMT R111, RZ, 0x7610, R111 ;  /* 0x00007610ff6f7816 */ /* 0x000fe2000000006f */
[----:B0-----:R-:W-:Y:S02]  /*14730*/  @!P0 IMAD.MOV.U32 R92, RZ, RZ, R5 ;  /* 0x000000ffff5c8224 */ /* 0x001fe400078e0005 */
[----:B------:R-:W-:Y:S01]  /*14740*/  @!P0 IMAD.MOV.U32 R93, RZ, RZ, R9 ;  /* 0x000000ffff5d8224 */ /* 0x000fe200078e0009 */
[----:B------:R-:W4:Y:S04]  /*14750*/  LDL R5, [R1+0x75c] ;  /* 0x00075c0001057983 */ /* 0x000f280000100800 */
[----:B------:R-:W4:Y:S04]  /*14760*/  LDL R9, [R1+0x758] ;  /* 0x0007580001097983 */ /* 0x000f280000100800 */
[----:B------:R0:W4:Y:S01]  /*14770*/  @!P0 LDG.E.U8 R112, desc[UR18][R92.64] ;  /* 0x000000125c708981 */ /* 0x000122000c1e1100 */
[----:B------:R-:W-:Y:S01]  /*14780*/  PRMT R110, RZ, 0x7610, R110 ;  /* 0x00007610ff6e7816 */ /* 0x000fe2000000006e */
[----:B0-----:R-:W-:-:S02]  /*14790*/  @!P1 IMAD.MOV.U32 R92, RZ, RZ, R3 ;  /* 0x000000ffff5c9224 */ /* 0x001fc400078e0003 */
[----:B------:R-:W-:Y:S01]  /*147a0*/  @!P1 IMAD.MOV.U32 R93, RZ, RZ, R4 ;  /* 0x000000ffff5d9224 */ /* 0x000fe200078e0004 */
[----:B------:R-:W4:Y:S04]  /*147b0*/  LDL R3, [R1+0x6e4] ;  /* 0x0006e40001037983 */ /* 0x000f280000100800 */
[----:B------:R-:W4:Y:S04]  /*147c0*/  LDL R4, [R1+0x6e0] ;  /* 0x0006e00001047983 */ /* 0x000f280000100800 */
[----:B------:R2:W4:Y:S02]  /*147d0*/  @!P1 LDG.E.U8 R111, desc[UR18][R92.64] ;  /* 0x000000125c6f9981 */ /* 0x000524000c1e1100 */
[----:B--2---:R-:W-:-:S02]  /*147e0*/  @!P0 IMAD.MOV.U32 R93, RZ, RZ, R2 ;  /* 0x000000ffff5d8224 */ /* 0x004fc400078e0002 */
[----:B------:R-:W2:Y:S01]  /*147f0*/  LDL R2, [R1+0x6d8] ;  /* 0x0006d80001027983 */ /* 0x000ea20000100800 */
[----:B---3--:R-:W-:-:S03]  /*14800*/  @!P0 IMAD.MOV.U32 R92, RZ, RZ, R0 ;  /* 0x000000ffff5c8224 */ /* 0x008fc600078e0000 */
[----:B------:R-:W3:Y:S04]  /*14810*/  LDL R0, [R1+0x6dc] ;  /* 0x0006dc0001007983 */ /* 0x000ee80000100800 */
[----:B------:R4:W3:Y:S02]  /*14820*/  @!P0 LDG.E.U8 R110, desc[UR18][R92.64] ;  /* 0x000000125c6e8981 */ /* 0x0008e4000c1e1100 */
[----:B----4-:R-:W-:Y:S02]  /*14830*/  @!P1 IMAD.MOV.U32 R92, RZ, RZ, R6 ;  /* 0x000000ffff5c9224 */ /* 0x010fe400078e0006 */
[----:B------:R-:W-:Y:S01]  /*14840*/  @!P1 IMAD.MOV.U32 R93, RZ, RZ, R7 ;  /* 0x000000ffff5d9224 */ /* 0x000fe200078e0007 */
        /* <DEDUP_REMOVED lines=23> */
[----:B------:R-:W4:Y:S01]  /*149c0*/  LDL R6, [R1+0x564] ;  /* 0x0005640001067983 */ /* 0x000f220000100800 */
[----:B------:R-:W-:-:S03]  /*149d0*/  @!P1 IMAD.MOV.U32 R93, RZ, RZ, R7 ;  /* 0x000000ffff5d9224 */ /* 0x000fc600078e0007 */
[----:B------:R-:W4:Y:S01]  /*149e0*/  LDL R7, [R1+0x560] ;  /* 0x0005600001077983 */ /* 0x000f220000100800 */
[----:B------:R-:W-:Y:S02]  /*149f0*/  PRMT R105, RZ, 0x7610, R105 ;  /* 0x00007610ff697816 */ /* 0x000fe40000000069 */
[----:B------:R-:W-:-:S04]  /*14a00*/  PRMT R104, RZ, 0x7610, R104 ;  /* 0x00007610ff687816 */ /* 0x000fc80000000068 */
[----:B------:R0:W4:Y:S01]  /*14a10*/  @!P1 LDG.E.U8 R105, desc[UR18][R92.64] ;  /* 0x000000125c699981 */ /* 0x000122000c1e1100 */
[----:B------:R-:W-:Y:S01]  /*14a20*/  PRMT R103, RZ, 0x7610, R103 ;  /* 0x00007610ff677816 */ /* 0x000fe20000000067 */
[----:B0-----:R-:W-:Y:S02]  /*14a30*/  @!P0 IMAD.MOV.U32 R92, RZ, RZ, R5 ;  /* 0x000000ffff5c8224 */ /* 0x001fe400078e0005 */
[----:B------:R-:W4:Y:S01]  /*14a40*/  LDL R5, [R1+0x55c] ;  /* 0x00055c0001057983 */ /* 0x000f220000100800 */
[----:B------:R-:W-:-:S03]  /*14a50*/  @!P0 IMAD.MOV.U32 R93, RZ, RZ, R9 ;  /* 0x000000ffff5d8224 */ /* 0x000fc600078e0009 */
[----:B------:R-:W4:Y:S04]  /*14a60*/  LDL R9, [R1+0x558] ;  /* 0x0005580001097983 */ /* 0x000f280000100800 */
[----:B------:R0:W4:Y:S01]  /*14a70*/  @!P0 LDG.E.U8 R104, desc[UR18][R92.64] ;  /* 0x000000125c688981 */ /* 0x000122000c1e1100 */
[----:B------:R-:W-:Y:S01]  /*14a80*/  PRMT R102, RZ, 0x7610, R102 ;  /* 0x00007610ff667816 */ /* 0x000fe20000000066 */
[----:B0-----:R-:W-:Y:S02]  /*14a90*/  @!P1 IMAD.MOV.U32 R92, RZ, RZ, R3 ;  /* 0x000000ffff5c9224 */ /* 0x001fe400078e0003 */
[----:B------:R-:W4:Y:S01]  /*14aa0*/  LDL R3, [R1+0x4e4] ;  /* 0x0004e40001037983 */ /* 0x000f220000100800 */
[----:B------:R-:W-:-:S03]  /*14ab0*/  @!P1 IMAD.MOV.U32 R93, RZ, RZ, R4 ;  /* 0x000000ffff5d9224 */ /* 0x000fc600078e0004 */
[----:B------:R-:W4:Y:S04]  /*14ac0*/  LDL R4, [R1+0x4e0] ;  /* 0x0004e00001047983 */ /* 0x000f280000100800 */
[----:B------:R2:W4:Y:S02]  /*14ad0*/  @!P1 LDG.E.U8 R103, desc[UR18][R92.64] ;  /* 0x000000125c679981 */ /* 0x000524000c1e1100 */
[----:B--2---:R-:W-:Y:S02]  /*14ae0*/  @!P0 IMAD.MOV.U32 R93, RZ, RZ, R2 ;  /* 0x000000ffff5d8224 */ /* 0x004fe400078e0002 */
        /* <DEDUP_REMOVED lines=40> */
[----:B------:R0:W4:Y:S02]  /*14d70*/  @!P0 LDG.E.U8 R96, desc[UR18][R92.64] ;  /* 0x000000125c608981 */ /* 0x000124000c1e1100 */
        /* <DEDUP_REMOVED lines=8> */
[----:B------:R-:W3:Y:S01]  /*14e00*/  LDL R0, [R1+0x2b8] ;  /* 0x0002b80001007983 */ /* 0x000ee20000100800 */
[----:B----4-:R-:W-:-:S03]  /*14e10*/  @!P1 IMAD.MOV.U32 R158, RZ, RZ, R6 ;  /* 0x000000ffff9e9224 */ /* 0x010fc600078e0006 */
[----:B------:R-:W4:Y:S01]  /*14e20*/  LDL R6, [R1+0x240] ;  /* 0x0002400001067983 */ /* 0x000f220000100800 */
[----:B------:R-:W-:-:S03]  /*14e30*/  @!P1 IMAD.MOV.U32 R159, RZ, RZ, R7 ;  /* 0x000000ffff9f9224 */ /* 0x000fc600078e0007 */
[----:B------:R-:W4:Y:S01]  /*14e40*/  LDL R7, [R1+0x23c] ;  /* 0x00023c0001077983 */ /* 0x000f220000100800 */
[----:B------:R-:W-:-:S06]  /*14e50*/  PRMT R94, RZ, 0x7610, R94 ;  /* 0x00007610ff5e7816 */ /* 0x000fcc000000005e */
[----:B------:R0:W4:Y:S02]  /*14e60*/  @!P0 LDG.E.U8 R94, desc[UR18][R92.64] ;  /* 0x000000125c5e8981 */ /* 0x000124000c1e1100 */
[----:B0-----:R-:W-:Y:S02]  /*14e70*/  PRMT R93, RZ, 0x7610, R93 ;  /* 0x00007610ff5d7816 */ /* 0x001fe4000000005d */
        /* <DEDUP_REMOVED lines=26> */
[----:B------:R-:W-:Y:S02]  /*15020*/  PRMT R164, RZ, 0x7610, R164 ;  /* 0x00007610ffa47816 */ /* 0x000fe400000000a4 */
        /* <DEDUP_REMOVED lines=192> */
[----:B------:R-:W-:Y:S02]  /*15c30*/  PRMT R230, RZ, 0x7610, R230 ;  /* 0x00007610ffe67816 */ /* 0x000fe400000000e6 */
[----:B------:R-:W-:Y:S01]  /*15c40*/  PRMT R232, RZ, 0x7610, R232 ;  /* 0x00007610ffe87816 */ /* 0x000fe200000000e8 */
[----:B0-----:R-:W-:Y:S02]  /*15c50*/  @!P0 IMAD.MOV.U32 R158, RZ, RZ, R5 ;  /* 0x000000ffff9e8224 */ /* 0x001fe400078e0005 */
[----:B------:R-:W4:Y:S01]  /*15c60*/  LDL R5, [R1+0x128] ;  /* 0x0001280001057983 */ /* 0x000f220000100800 */
[----:B------:R-:W-:-:S05]  /*15c70*/  @!P0 IMAD.MOV.U32 R159, RZ, RZ, R9 ;  /* 0x000000ffff9f8224 */ /* 0x000fca00078e0009 */
        /* <DEDUP_REMOVED lines=10> */
[----:B------:R4:W2:Y:S02]  /*15d20*/  @!P0 LDG.E.U8 R230, desc[UR18][R158.64] ;  /* 0x000000129ee68981 */ /* 0x0008a4000c1e1100 */
[----:B----4-:R-:W-:Y:S02]  /*15d30*/  @!P1 IMAD.MOV.U32 R158, RZ, RZ, R6 ;  /* 0x000000ffff9e9224 */ /* 0x010fe400078e0006 */
[----:B------:R-:W4:Y:S01]  /*15d40*/  LDL R6, [R1+0x830] ;  /* 0x0008300001067983 */ /* 0x000f220000100800 */
[----:B------:R-:W-:-:S03]  /*15d50*/  @!P1 IMAD.MOV.U32 R159, RZ, RZ, R7 ;  /* 0x000000ffff9f9224 */ /* 0x000fc600078e0007 */
[----:B------:R-:W4:Y:S04]  /*15d60*/  LDL R7, [R1+0x434] ;  /* 0x0004340001077983 */ /* 0x000f280000100800 */
[----:B------:R-:W4:Y:S04]  /*15d70*/  LDL.LU R9, [R1+0x82c] ;  /* 0x00082c0001097983 */ /* 0x000f280000300800 */
[----:B------:R0:W4:Y:S04]  /*15d80*/  @!P1 LDG.E.U8 R232, desc[UR18][R158.64] ;  /* 0x000000129ee89981 */ /* 0x000128000c1e1100 */
[----:B------:R-:W3:Y:S01]  /*15d90*/  LDL R159, [R1+0x124] ;  /* 0x00012400019f7983 */ /* 0x000ee20000100800 */
[----:B------:R-:W-:-:S02]  /*15da0*/  PRMT R234, RZ, 0x7610, R234 ;  /* 0x00007610ffea7816 */ /* 0x000fc400000000ea */
[----:B------:R-:W-:Y:S01]  /*15db0*/  PRMT R236, RZ, 0x7610, R236 ;  /* 0x00007610ffec7816 */ /* 0x000fe200000000ec */
[----:B0-----:R-:W-:Y:S02]  /*15dc0*/  @!P0 IMAD.MOV.U32 R158, RZ, RZ, R5 ;  /* 0x000000ffff9e8224 */ /* 0x001fe400078e0005 */
[----:B------:R-:W4:Y:S04]  /*15dd0*/  LDL R5, [R1+0x430] ;  /* 0x0004300001057983 */ /* 0x000f280000100800 */
[----:B---3--:R0:W3:Y:S02]  /*15de0*/  @!P0 LDG.E.U8 R234, desc[UR18][R158.64] ;  /* 0x000000129eea8981 */ /* 0x0080e4000c1e1100 */
[----:B0-----:R-:W-:Y:S02]  /*15df0*/  @!P1 IMAD.MOV.U32 R158, RZ, RZ, R3 ;  /* 0x000000ffff9e9224 */ /* 0x001fe400078e0003 */
[----:B------:R-:W-:Y:S01]  /*15e00*/  @!P1 IMAD.MOV.U32 R159, RZ, RZ, R4 ;  /* 0x000000ffff9f9224 */ /* 0x000fe200078e0004 */
[----:B------:R-:W3:Y:S04]  /*15e10*/  LDL R3, [R1+0x7c4] ;  /* 0x0007c40001037983 */ /* 0x000ee80000100800 */
[----:B------:R-:W3:Y:S04]  /*15e20*/  LDL R4, [R1+0x7c0] ;  /* 0x0007c00001047983 */ /* 0x000ee80000100800 */
[----:B------:R0:W3:Y:S02]  /*15e30*/  @!P1 LDG.E.U8 R236, desc[UR18][R158.64] ;  /* 0x000000129eec9981 */ /* 0x0000e4000c1e1100 */
[----:B0-----:R-:W-:-:S02]  /*15e40*/  @!P0 IMAD.MOV.U32 R158, RZ, RZ, R0 ;  /* 0x000000ffff9e8224 */ /* 0x001fc400078e0000 */
[----:B--2---:R-:W-:Y:S01]  /*15e50*/  @!P0 IMAD.MOV.U32 R159, RZ, RZ, R2 ;  /* 0x000000ffff9f8224 */ /* 0x004fe200078e0002 */
[----:B------:R-:W2:Y:S04]  /*15e60*/  LDL R0, [R1+0x7bc] ;  /* 0x0007bc0001007983 */ /* 0x000ea80000100800 */
[----:B------:R-:W2:Y:S04]  /*15e70*/  LDL R2, [R1+0x7b8] ;  /* 0x0007b80001027983 */ /* 0x000ea80000100800 */
[----:B------:R0:W-:Y:S04]  /*15e80*/  STS.U8 [R11+UR7+0x8000], R165 ;  /* 0x008000a50b007988 */ /* 0x0001e80008000007 */
[----:B------:R1:W-:Y:S01]  /*15e90*/  STS.U8 [R11+UR7+0x8002], R163 ;  /* 0x008002a30b007988 */ /* 0x0003e20008000007 */
[----:B0-----:R-:W-:-:S02]  /*15ea0*/  PRMT R165, RZ, 0x7610, R165 ;  /* 0x00007610ffa57816 */ /* 0x001fc400000000a5 */
[----:B-1----:R-:W-:-:S04]  /*15eb0*/  PRMT R163, RZ, 0x7610, R163 ;  /* 0x00007610ffa37816 */ /* 0x002fc800000000a3 */
[----:B------:R4:W2:Y:S04]  /*15ec0*/  @!P0 LDG.E.U8 R165, desc[UR18][R158.64] ;  /* 0x000000129ea58981 */ /* 0x0008a8000c1e1100 */
[----:B------:R0:W-:Y:S01]  /*15ed0*/  STS.U8 [R11+UR7+0x8004], R160 ;  /* 0x008004a00b007988 */ /* 0x0001e20008000007 */
[----:B----4-:R-:W-:Y:S02]  /*15ee0*/  @!P1 IMAD.MOV.U32 R158, RZ, RZ, R6 ;  /* 0x000000ffff9e9224 */ /* 0x010fe400078e0006 */
[----:B------:R-:W-:Y:S01]  /*15ef0*/  @!P1 IMAD.MOV.U32 R159, RZ, RZ, R7 ;  /* 0x000000ffff9f9224 */ /* 0x000fe200078e0007 */
[----:B0-----:R-:W-:-:S04]  /*15f00*/  PRMT R160, RZ, 0x7610, R160 ;  /* 0x00007610ffa07816 */ /* 0x001fc800000000a0 */
[----:B------:R0:W4:Y:S04]  /*15f10*/  @!P1 LDG.E.U8 R163, desc[UR18][R158.64] ;  /* 0x000000129ea39981 */ /* 0x000128000c1e1100 */
[----:B------:R1:W-:Y:S01]  /*15f20*/  STS.U8 [R11+UR7+0x8006], R157 ;  /* 0x0080069d0b007988 */ /* 0x0003e20008000007 */
[----:B0-----:R-:W-:Y:S02]  /*15f30*/  @!P0 IMAD.MOV.U32 R158, RZ, RZ, R9 ;  /* 0x000000ffff9e8224 */ /* 0x001fe400078e0009 */
[----:B------:R-:W-:Y:S01]  /*15f40*/  @!P0 IMAD.MOV.U32 R159, RZ, RZ, R5 ;  /* 0x000000ffff9f8224 */ /* 0x000fe200078e0005 */
[----:B-1----:R-:W-:-:S04]  /*15f50*/  PRMT R157, RZ, 0x7610, R157 ;  /* 0x00007610ff9d7816 */ /* 0x002fc8000000009d */
[----:B------:R3:W4:Y:S04]  /*15f60*/  @!P0 LDG.E.U8 R160, desc[UR18][R158.64] ;  /* 0x000000129ea08981 */ /* 0x000728000c1e1100 */
[----:B------:R-:W-:Y:S04]  /*15f70*/  STL [R1+0xe70], R9 ;  /* 0x000e700901007387 */ /* 0x000fe80000100800 */
[----:B------:R0:W-:Y:S02]  /*15f80*/  STS.U8 [R11+UR7+0x8008], R154 ;  /* 0x0080089a0b007988 */ /* 0x0001e40008000007 */
[----:B0-----:R-:W-:Y:S01]  /*15f90*/  PRMT R154, RZ, 0x7610, R154 ;  /* 0x00007610ff9a7816 */ /* 0x001fe2000000009a */
[----:B---3--:R-:W-:-:S02]  /*15fa0*/  @!P1 IMAD.MOV.U32 R158, RZ, RZ, R3 ;  /* 0x000000ffff9e9224 */ /* 0x008fc400078e0003 */
[----:B------:R-:W-:-:S05]  /*15fb0*/  @!P1 IMAD.MOV.U32 R159, RZ, RZ, R4 ;  /* 0x000000ffff9f9224 */ /* 0x000fca00078e0004 */
[----:B------:R2:W3:Y:S02]  /*15fc0*/  @!P1 LDG.E.U8 R157, desc[UR18][R158.64] ;  /* 0x000000129e9d9981 */ /* 0x0004e4000c1e1100 */
[----:B--2---:R-:W-:Y:S02]  /*15fd0*/  @!P0 IMAD.MOV.U32 R158, RZ, RZ, R0 ;  /* 0x000000ffff9e8224 */ /* 0x004fe400078e0000 */
[----:B------:R-:W2:Y:S01]  /*15fe0*/  LDL R0, [R1+0x6c4] ;  /* 0x0006c40001007983 */ /* 0x000ea20000100800 */
[----:B------:R-:W-:-:S03]  /*15ff0*/  @!P0 IMAD.MOV.U32 R159, RZ, RZ, R2 ;  /* 0x000000ffff9f8224 */ /* 0x000fc600078e0002 */
[----:B------:R-:W4:Y:S04]  /*16000*/  LDL.LU R2, [R1+0x40] ;  /* 0x0000400001027983 */ /* 0x000f280000300800 */
[----:B------:R-:W3:Y:S04]  /*16010*/  LDL.LU R3, [R1+0x3c] ;  /* 0x00003c0001037983 */ /* 0x000ee80000300800 */
[----:B------:R-:W3:Y:S04]  /*16020*/  LDL.LU R4, [R1+0x38] ;  /* 0x0000380001047983 */ /* 0x000ee80000300800 */
[----:B------:R-:W3:Y:S04]  /*16030*/  LDL.LU R5, [R1+0x34] ;  /* 0x0000340001057983 */ /* 0x000ee80000300800 */
[----:B------:R-:W3:Y:S04]  /*16040*/  LDL.LU R6, [R1+0x30] ;  /* 0x0000300001067983 */ /* 0x000ee80000300800 */
[----:B------:R-:W3:Y:S04]  /*16050*/  LDL.LU R7, [R1+0x2c] ;  /* 0x00002c0001077983 */ /* 0x000ee80000300800 */
[----:B------:R0:W3:Y:S04]  /*16060*/  @!P0 LDG.E.U8 R154, desc[UR18][R158.64] ;  /* 0x000000129e9a8981 */ /* 0x0000e8000c1e1100 */
[----:B------:R-:W0:Y:S04]  /*16070*/  LDL R158, [R1+0x740] ;  /* 0x00074000019e7983 */ /* 0x000e280000100800 */
[----:B------:R-:W0:Y:S04]  /*16080*/  LDL R159, [R1+0x744] ;  /* 0x00074400019f7983 */ /* 0x000e280000100800 */
[----:B------:R1:W-:Y:S02]  /*16090*/  STS.U8 [R11+UR7+0x800a], R14 ;  /* 0x00800a0e0b007988 */ /* 0x0003e40008000007 */
[----:B-1----:R-:W-:-:S02]  /*160a0*/  PRMT R14, RZ, 0x7610, R14 ;  /* 0x00007610ff0e7816 */ /* 0x002fc4000000000e */
[----:B------:R1:W-:Y:S04]  /*160b0*/  STS.U8 [R11+UR7+0x800c], R13 ;  /* 0x00800c0d0b007988 */ /* 0x0003e80008000007 */
[----:B-1----:R-:W3:Y:S01]  /*160c0*/  LDL R13, [R1+0x6c0] ;  /* 0x0006c000010d7983 */ /* 0x002ee20000100800 */
[----:B0-----:R-:W-:-:S04]  /*160d0*/  @!P1 LOP3.LUT R159, R159, R158, RZ, 0x3c, !PT ;  /* 0x0000009e9f9f9212 */ /* 0x001fc800078e3cff */
[----:B------:R-:W-:-:S04]  /*160e0*/  @!P1 LOP3.LUT R158, R159, R158, RZ, 0x3c, !PT ;  /* 0x0000009e9f9e9212 */ /* 0x000fc800078e3cff */
[----:B------:R-:W-:-:S05]  /*160f0*/  @!P1 LOP3.LUT R159, R159, R158, RZ, 0x3c, !PT ;  /* 0x0000009e9f9f9212 */ /* 0x000fca00078e3cff */
[----:B------:R0:W3:Y:S04]  /*16100*/  @!P1 LDG.E.U8 R14, desc[UR18][R158.64] ;  /* 0x000000129e0e9981 */ /* 0x0000e8000c1e1100 */
[----:B------:R-:W0:Y:S04]  /*16110*/  LDL R158, [R1+0x738] ;  /* 0x00073800019e7983 */ /* 0x000e280000100800 */
[----:B------:R-:W0:Y:S01]  /*16120*/  LDL R159, [R1+0x73c] ;  /* 0x00073c00019f7983 */ /* 0x000e220000100800 */
[----:B------:R-:W-:-:S03]  /*16130*/  PRMT R251, RZ, 0x7610, R251 ;  /* 0x00007610fffb7816 */ /* 0x000fc600000000fb */
[----:B------:R2:W-:Y:S02]  /*16140*/  STS.U8 [R11+UR7+0x800e], R12 ;  /* 0x00800e0c0b007988 */ /* 0x0005e40008000007 */
[----:B--2---:R-:W-:Y:S02]  /*16150*/  @!P1 IMAD.MOV.U32 R12, RZ, RZ, R0 ;  /* 0x000000ffff0c9224 */ /* 0x004fe400078e0000 */
[----:B------:R-:W-:Y:S04]  /*16160*/  STS.U8 [R11+UR7+0xa000], R187 ;  /* 0x00a000bb0b007988 */ /* 0x000fe80008000007 */
[----:B------:R-:W-:Y:S04]  /*16170*/  STS.U8 [R11+UR7+0xa002], R185 ;  /* 0x00a002b90b007988 */ /* 0x000fe80008000007 */
[----:B------:R-:W-:Y:S04]  /*16180*/  STS.U8 [R11+UR7+0xa004], R183 ;  /* 0x00a004b70b007988 */ /* 0x000fe80008000007 */
[----:B------:R-:W-:Y:S04]  /*16190*/  STS.U8 [R11+UR7+0xa006], R181 ;  /* 0x00a006b50b007988 */ /* 0x000fe80008000007 */
[----:B------:R-:W-:Y:S04]  /*161a0*/  STS.U8 [R11+UR7+0xa008], R179 ;  /* 0x00a008b30b007988 */ /* 0x000fe80008000007 */
[----:B------:R-:W-:Y:S04]  /*161b0*/  STS.U8 [R11+UR7+0xa00a], R177 ;  /* 0x00a00ab10b007988 */ /* 0x000fe80008000007 */
[----:B------:R-:W-:Y:S04]  /*161c0*/  STS.U8 [R11+UR7+0xa00c], R175 ;  /* 0x00a00caf0b007988 */ /* 0x000fe80008000007 */
[----:B------:R-:W-:Y:S04]  /*161d0*/  STS.U8 [R11+UR7+0xa00e], R173 ;  /* 0x00a00ead0b007988 */ /* 0x000fe80008000007 */
[----:B----4-:R-:W-:Y:S04]  /*161e0*/  STS.U8 [R8+UR7+0x8000], R2 ;  /* 0x0080000208007988 */ /* 0x010fe80008000007 */
[----:B---3--:R-:W-:Y:S04]  /*161f0*/  STS.U8 [R8+UR7+0x8002], R3 ;  /* 0x0080020308007988 */ /* 0x008fe80008000007 */
[----:B------:R-:W-:Y:S04]  /*16200*/  STS.U8 [R8+UR7+0x8004], R4 ;  /* 0x0080040408007988 */ /* 0x000fe80008000007 */
[----:B------:R-:W-:Y:S04]  /*16210*/  STS.U8 [R8+UR7+0x8006], R5 ;  /* 0x0080060508007988 */ /* 0x000fe80008000007 */
[----:B------:R-:W-:Y:S04]  /*16220*/  STS.U8 [R8+UR7+0x8008], R6 ;  /* 0x0080080608007988 */ /* 0x000fe80008000007 */
[----:B------:R-:W-:Y:S01]  /*16230*/  STS.U8 [R8+UR7+0x800a], R7 ;  /* 0x00800a0708007988 */ /* 0x000fe20008000007 */
[----:B0-----:R-:W-:-:S04]  /*16240*/  @!P0 LOP3.LUT R159, R159, R158, RZ, 0x3c, !PT ;  /* 0x0000009e9f9f8212 */ /* 0x001fc800078e3cff */
[----:B------:R-:W-:-:S04]  /*16250*/  @!P0 LOP3.LUT R158, R159, R158, RZ, 0x3c, !PT ;  /* 0x0000009e9f9e8212 */ /* 0x000fc800078e3cff */
[----:B------:R-:W-:-:S05]  /*16260*/  @!P0 LOP3.LUT R159, R159, R158, RZ, 0x3c, !PT ;  /* 0x0000009e9f9f8212 */ /* 0x000fca00078e3cff */
[----:B------:R0:W2:Y:S02]  /*16270*/  @!P0 LDG.E.U8 R251, desc[UR18][R158.64] ;  /* 0x000000129efb8981 */ /* 0x0000a4000c1e1100 */
[----:B0-----:R-:W-:Y:S02]  /*16280*/  PRMT R158, RZ, 0x7610, R158 ;  /* 0x00007610ff9e7816 */ /* 0x001fe4000000009e */
[----:B------:R-:W3:Y:S04]  /*16290*/  LDL.LU R159, [R1+0x18] ;  /* 0x00001800019f7983 */ /* 0x000ee80000300800 */
[----:B------:R-:W4:Y:S04]  /*162a0*/  LDL.LU R0, [R1+0x14] ;  /* 0x0000140001007983 */ /* 0x000f280000300800 */
[----:B------:R-:W2:Y:S04]  /*162b0*/  @!P1 LDG.E.U8 R158, desc[UR18][R12.64] ;  /* 0x000000120c9e9981 */ /* 0x000ea8000c1e1100 */
[----:B------:R-:W3:Y:S04]  /*162c0*/  LDL.LU R12, [R1+0x20] ;  /* 0x00002000010c7983 */ /* 0x000ee80000300800 */
[----:B------:R-:W4:Y:S04]  /*162d0*/  LDL.LU R13, [R1+0x1c] ;  /* 0x00001c00010d7983 */ /* 0x000f280000300800 */
[----:B------:R0:W-:Y:S04]  /*162e0*/  STL [R1+0xe14], R11 ;  /* 0x000e140b01007387 */ /* 0x0001e80000100800 */
[----:B0-----:R-:W2:Y:S04]  /*162f0*/  LDL.LU R11, [R1+0x24] ;  /* 0x00002400010b7983 */ /* 0x001ea80000300800 */
[----:B------:R-:W4:Y:S04]  /*16300*/  LDL.LU R2, [R1+0xea4] ;  /* 0x000ea40001027983 */ /* 0x000f280000300800 */
[----:B------:R-:W3:Y:S04]  /*16310*/  LDL.LU R3, [R1+0xea0] ;  /* 0x000ea00001037983 */ /* 0x000ee80000300800 */
[----:B------:R-:W4:Y:S04]  /*16320*/  LDL.LU R4, [R1+0xe9c] ;  /* 0x000e9c0001047983 */ /* 0x000f280000300800 */
[----:B------:R-:W3:Y:S04]  /*16330*/  LDL.LU R5, [R1+0xe98] ;  /* 0x000e980001057983 */ /* 0x000ee80000300800 */
[----:B------:R-:W4:Y:S04]  /*16340*/  LDL.LU R6, [R1+0xe94] ;  /* 0x000e940001067983 */ /* 0x000f280000300800 */
[----:B------:R-:W2:Y:S04]  /*16350*/  LDL.LU R7, [R1+0xe90] ;  /* 0x000e900001077983 */ /* 0x000ea80000300800 */
[----:B--2---:R0:W-:Y:S04]  /*16360*/  STS.U8 [R8+UR7+0x800c], R7 ;  /* 0x00800c0708007988 */ /* 0x0041e80008000007 */
[----:B0-----:R-:W4:Y:S04]  /*16370*/  LDL.LU R7, [R1+0xe8c] ;  /* 0x000e8c0001077983 */ /* 0x001f280000300800 */
        /* <DEDUP_REMOVED lines=9> */
[----:B------:R-:W-:Y:S04]  /*16410*/  STL [R1+0xe18], R8 ;  /* 0x000e180801007387 */ /* 0x000fe80000100800 */
[----:B----4-:R0:W-:Y:S04]  /*16420*/  STS.U8 [R7+UR7+0x8008], R6 ;  /* 0x0080080607007988 */ /* 0x0101e80008000007 */
[----:B0-----:R-:W2:Y:S04]  /*16430*/  LDL.LU R6, [R1+0xe88] ;  /* 0x000e880001067983 */ /* 0x001ea80000300800 */
[----:B---3--:R0:W-:Y:S04]  /*16440*/  STS.U8 [R7+UR7+0x800a], R5 ;  /* 0x00800a0507007988 */ /* 0x0081e80008000007 */
[----:B------:R1:W-:Y:S04]  /*16450*/  STS.U8 [R7+UR7+0x800c], R4 ;  /* 0x00800c0407007988 */ /* 0x0003e80008000007 */
[----:B------:R3:W-:Y:S04]  /*16460*/  STS.U8 [R7+UR7+0x800e], R3 ;  /* 0x00800e0307007988 */ /* 0x0007e80008000007 */
[----:B0-----:R-:W4:Y:S04]  /*16470*/  LDL.LU R5, [R1+0xe84] ;  /* 0x000e840001057983 */ /* 0x001f280000300800 */
[----:B-1----:R-:W4:Y:S04]  /*16480*/  LDL.LU R4, [R1+0xe80] ;  /* 0x000e800001047983 */ /* 0x002f280000300800 */
[----:B------:R-:W-:Y:S04]  /*16490*/  STS.U8 [R7+UR7+0x8000], R12 ;  /* 0x0080000c07007988 */ /* 0x000fe80008000007 */
[----:B------:R-:W-:Y:S04]  /*164a0*/  STS.U8 [R7+UR7+0x8002], R13 ;  /* 0x0080020d07007988 */ /* 0x000fe80008000007 */
[----:B------:R-:W-:Y:S04]  /*164b0*/  STS.U8 [R7+UR7+0x8004], R159 ;  /* 0x0080049f07007988 */ /* 0x000fe80008000007 */
[----:B------:R-:W-:Y:S04]  /*164c0*/  STS.U8 [R7+UR7+0x8006], R0 ;  /* 0x0080060007007988 */ /* 0x000fe80008000007 */
[----:B---3--:R-:W3:Y:S04]  /*164d0*/  LDL.LU R3, [R1+0xe7c] ;  /* 0x000e7c0001037983 */ /* 0x008ee80000300800 */
        /* <DEDUP_REMOVED lines=9> */
[----:B--2---:R0:W-:Y:S04]  /*16570*/  STS.U8 [R6+UR7+0x8000], R2 ;  /* 0x0080000206007988 */ /* 0x0041e80008000007 */
[----:B0-----:R-:W2:Y:S01]  /*16580*/  LDL.LU R2, [R1+0xe78] ;  /* 0x000e780001027983 */ /* 0x001ea20000300800 */
[----:B------:R-:W0:Y:S03]  /*16590*/  S2R R0, SR_TID.X ;  /* 0x0000000000007919 */ /* 0x000e260000002100 */
[----:B------:R-:W-:Y:S04]  /*165a0*/  STS.U8 [R6+UR7+0x8002], R252 ;  /* 0x008002fc06007988 */ /* 0x000fe80008000007 */
[----:B------:R-:W-:Y:S04]  /*165b0*/  STS.U8 [R6+UR7+0x8004], R250 ;  /* 0x008004fa06007988 */ /* 0x000fe80008000007 */
[----:B------:R-:W-:Y:S04]  /*165c0*/  STS.U8 [R6+UR7+0x8006], R249 ;  /* 0x008006f906007988 */ /* 0x000fe80008000007 */
[----:B------:R-:W-:Y:S04]  /*165d0*/  STS.U8 [R6+UR7+0x8008], R248 ;  /* 0x008008f806007988 */ /* 0x000fe80008000007 */
[----:B------:R-:W-:Y:S04]  /*165e0*/  STS.U8 [R6+UR7+0x800a], R247 ;  /* 0x00800af706007988 */ /* 0x000fe80008000007 */
[----:B------:R-:W-:Y:S04]  /*165f0*/  STS.U8 [R6+UR7+0x800c], R246 ;  /* 0x00800cf606007988 */ /* 0x000fe80008000007 */
[----:B------:R-:W-:Y:S04]  /*16600*/  STS.U8 [R6+UR7+0x800e], R245 ;  /* 0x00800ef506007988 */ /* 0x000fe80008000007 */
[----:B------:R-:W-:Y:S01]  /*16610*/  STS.U8 [R6+UR7+0xa000], R153 ;  /* 0x00a0009906007988 */ /* 0x000fe20008000007 */
[----:B0-----:R-:W-:-:S03]  /*16620*/  LOP3.LUT R159, R0, 0x7f, RZ, 0xc0, !PT ;  /* 0x0000007f009f7812 */ /* 0x001fc600078ec0ff */
        /* <DEDUP_REMOVED lines=39> */
[----:B---3--:R-:W-:Y:S04]  /*168a0*/  STS.U8 [R3+UR7+0x8000], R219 ;  /* 0x008000db03007988 */ /* 0x008fe80008000007 */
        /* <DEDUP_REMOVED lines=16> */
[----:B------:R-:W-:Y:S04]  /*169b0*/  STL [R1+0xe28], R5 ;  /* 0x000e280501007387 */ /* 0x000fe80000100800 */
[----:B------:R-:W-:Y:S04]  /*169c0*/  STL [R1+0xe2c], R4 ;  /* 0x000e2c0401007387 */ /* 0x000fe80000100800 */
[----:B------:R-:W-:Y:S04]  /*169d0*/  STL [R1+0xe30], R3 ;  /* 0x000e300301007387 */ /* 0x000fe80000100800 */
[----:B--2---:R-:W-:Y:S04]  /*169e0*/  STS.U8 [R2+UR7+0x8000], R203 ;  /* 0x008000cb02007988 */ /* 0x004fe80008000007 */
        /* <DEDUP_REMOVED lines=15> */
[----:B------:R-:W-:Y:S04]  /*16ae0*/  STS.U8 [R159+UR7], R113 ;  /* 0x000000719f007988 */ /* 0x000fe80008000007 */
        /* <DEDUP_REMOVED lines=16> */
[----:B------:R0:W-:Y:S04]  /*16bf0*/  STS.U8 [R159+UR7+0x2000], R97 ;  /* 0x002000619f007988 */ /* 0x0001e80008000007 */
[----:B------:R1:W-:Y:S04]  /*16c00*/  STS.U8 [R159+UR7+0x6000], R96 ;  /* 0x006000609f007988 */ /* 0x0003e80008000007 */
[----:B------:R-:W2:Y:S04]  /*16c10*/  LDL R13, [R1+0x42c] ;  /* 0x00042c00010d7983 */ /* 0x000ea80000100800 */
[----:B------:R-:W2:Y:S04]  /*16c20*/  LDL R12, [R1+0x828] ;  /* 0x00082800010c7983 */ /* 0x000ea80000100800 */
[----:B0-----:R-:W3:Y:S04]  /*16c30*/  LDL R97, [R1+0x420] ;  /* 0x0004200001617983 */ /* 0x001ee80000100800 */
[----:B-1----:R-:W4:Y:S04]  /*16c40*/  LDL R96, [R1+0x824] ;  /* 0x0008240001607983 */ /* 0x002f280000100800 */
[----:B------:R-:W3:Y:S04]  /*16c50*/  LDL R17, [R1+0x41c] ;  /* 0x00041c0001117983 */ /* 0x000ee80000100800 */
[----:B------:R-:W3:Y:S04]  /*16c60*/  LDL R16, [R1+0x820] ;  /* 0x0008200001107983 */ /* 0x000ee80000100800 */
[----:B------:R-:W3:Y:S04]  /*16c70*/  LDL R89, [R1+0x818] ;  /* 0x0008180001597983 */ /* 0x000ee80000100800 */
[----:B------:R-:W3:Y:S04]  /*16c80*/  LDL R88, [R1+0x81c] ;  /* 0x00081c0001587983 */ /* 0x000ee80000100800 */
[----:B------:R-:W3:Y:S04]  /*16c90*/  LDL R19, [R1+0x810] ;  /* 0x0008100001137983 */ /* 0x000ee80000100800 */
[----:B------:R-:W3:Y:S04]  /*16ca0*/  LDL R18, [R1+0x814] ;  /* 0x0008140001127983 */ /* 0x000ee80000100800 */
[----:B------:R-:W3:Y:S04]  /*16cb0*/  LDL R90, [R1+0x808] ;  /* 0x00080800015a7983 */ /* 0x000ee80000100800 */
[----:B------:R-:W3:Y:S04]  /*16cc0*/  LDL R21, [R1+0x80c] ;  /* 0x00080c0001157983 */ /* 0x000ee80000100800 */
[----:B------:R0:W-:Y:S04]  /*16cd0*/  STS.U8 [R159+UR7+0x2400], R95 ;  /* 0x0024005f9f007988 */ /* 0x0001e80008000007 */
[----:B------:R-:W-:Y:S01]  /*16ce0*/  STS.U8 [R159+UR7+0x6400], R94 ;  /* 0x0064005e9f007988 */ /* 0x000fe20008000007 */
[----:B------:R-:W-:-:S03]  /*16cf0*/  LOP3.LUT R0, R0, 0x7f, RZ, 0xc0, !PT ;  /* 0x0000007f00007812 */ /* 0x000fc600078ec0ff */
[----:B------:R-:W-:Y:S04]  /*16d00*/  STS.U8 [R159+UR7+0x2800], R93 ;  /* 0x0028005d9f007988 */ /* 0x000fe80008000007 */
[----:B------:R-:W-:Y:S04]  /*16d10*/  STS.U8 [R159+UR7+0x6800], R92 ;  /* 0x0068005c9f007988 */ /* 0x000fe80008000007 */
[----:B------:R-:W-:Y:S04]  /*16d20*/  STS.U8 [R159+UR7+0x2c00], R155 ;  /* 0x002c009b9f007988 */ /* 0x000fe80008000007 */
[----:B------:R-:W-:Y:S01]  /*16d30*/  STS.U8 [R159+UR7+0x6c00], R156 ;  /* 0x006c009c9f007988 */ /* 0x000fe20008000007 */
[----:B------:R-:W-:-:S03]  /*16d40*/  LOP3.LUT R0, R0, 0x10, RZ, 0x3c, !PT ;  /* 0x0000001000007812 */ /* 0x000fc600078e3cff */
        /* <DEDUP_REMOVED lines=37> */
[----:B------:R-:W-:Y:S01]  /*16fa0*/  STS.U8 [R0+UR7+0x3880], R232 ;  /* 0x003880e800007988 */ /* 0x000fe20008000007 */
[----:B------:R-:W-:-:S03]  /*16fb0*/  PRMT R98, RZ, 0x7610, R98 ;  /* 0x00007610ff627816 */ /* 0x000fc60000000062 */
[----:B------:R-:W-:Y:S04]  /*16fc0*/  STS.U8 [R0+UR7+0x7880], R234 ;  /* 0x007880ea00007988 */ /* 0x000fe80008000007 */
[----:B------:R-:W3:Y:S04]  /*16fd0*/  LDL R23, [R1+0x800] ;  /* 0x0008000001177983 */ /* 0x000ee80000100800 */
[----:B------:R-:W3:Y:S04]  /*16fe0*/  LDL R20, [R1+0x804] ;  /* 0x0008040001147983 */ /* 0x000ee80000100800 */
[----:B------:R-:W-:Y:S04]  /*16ff0*/  STS.U8 [R0+UR7+0x3c80], R236 ;  /* 0x003c80ec00007988 */ /* 0x000fe80008000007 */
[----:B------:R-:W3:Y:S04]  /*17000*/  LDL.LU R2, [R1+0x58] ;  /* 0x0000580001027983 */ /* 0x000ee80000300800 */
[----:B------:R1:W-:Y:S04]  /*17010*/  STS.U8 [R0+UR7+0x7c80], R165 ;  /* 0x007c80a500007988 */ /* 0x0003e80008000007 */
[----:B------:R-:W3:Y:S04]  /*17020*/  LDL.LU R3, [R1+0x7c] ;  /* 0x00007c0001037983 */ /* 0x000ee80000300800 */
[----:B------:R-:W3:Y:S04]  /*17030*/  LDL.LU R4, [R1+0x74] ;  /* 0x0000740001047983 */ /* 0x000ee80000300800 */
[----:B------:R-:W-:Y:S04]  /*17040*/  STS.U8 [R15+UR7+0x100], R163 ;  /* 0x000100a30f007988 */ /* 0x000fe80008000007 */
[----:B------:R-:W3:Y:S04]  /*17050*/  LDL.LU R5, [R1+0x48] ;  /* 0x0000480001057983 */ /* 0x000ee80000300800 */
[----:B------:R-:W-:Y:S04]  /*17060*/  STS.U8 [R15+UR7+0x4100], R160 ;  /* 0x004100a00f007988 */ /* 0x000fe80008000007 */
[----:B------:R-:W3:Y:S04]  /*17070*/  LDL.LU R6, [R1+0x6c] ;  /* 0x00006c0001067983 */ /* 0x000ee80000300800 */
[----:B------:R-:W-:Y:S01]  /*17080*/  STS.U8 [R15+UR7+0x500], R157 ;  /* 0x0005009d0f007988 */ /* 0x000fe20008000007 */
[----:B0-----:R-:W-:-:S03]  /*17090*/  PRMT R95, RZ, 0x7610, R95 ;  /* 0x00007610ff5f7816 */ /* 0x001fc6000000005f */
[----:B-1----:R-:W3:Y:S04]  /*170a0*/  LDL.LU R0, [R1+0x64] ;  /* 0x0000640001007983 */ /* 0x002ee80000300800 */
[----:B------:R-:W-:Y:S04]  /*170b0*/  STS.U8 [R15+UR7+0x4500], R154 ;  /* 0x0045009a0f007988 */ /* 0x000fe80008000007 */
[----:B------:R-:W3:Y:S04]  /*170c0*/  LDL.LU R7, [R1+0x5c] ;  /* 0x00005c0001077983 */ /* 0x000ee80000300800 */
[----:B------:R0:W-:Y:S04]  /*170d0*/  STS.U8 [R15+UR7+0x900], R14 ;  /* 0x0009000e0f007988 */ /* 0x0001e80008000007 */
[----:B------:R-:W3:Y:S04]  /*170e0*/  LDL.LU R8, [R1+0x54] ;  /* 0x0000540001087983 */ /* 0x000ee80000300800 */
[----:B------:R-:W-:Y:S04]  /*170f0*/  STS.U8 [R15+UR7+0x4900], R251 ;  /* 0x004900fb0f007988 */ /* 0x000fe80008000007 */
[----:B------:R-:W3:Y:S04]  /*17100*/  LDL.LU R11, [R1+0x44] ;  /* 0x00004400010b7983 */ /* 0x000ee80000300800 */
[----:B------:R1:W-:Y:S04]  /*17110*/  STS.U8 [R15+UR7+0xd00], R158 ;  /* 0x000d009e0f007988 */ /* 0x0003e80008000007 */
[----:B--2---:R4:W2:Y:S04]  /*17120*/  @!P1 LDG.E.U8 R98, desc[UR18][R12.64] ;  /* 0x000000120c629981 */ /* 0x0048a8000c1e1100 */
[----:B0-----:R-:W2:Y:S04]  /*17130*/  LDL R14, [R1+0x7fc] ;  /* 0x0007fc00010e7983 */ /* 0x001ea80000100800 */
[----:B-1----:R-:W2:Y:S01]  /*17140*/  LDL R15, [R1+0x7f8] ;  /* 0x0007f800010f7983 */ /* 0x002ea20000100800 */
[----:B----4-:R-:W-:-:S02]  /*17150*/  @!P0 IMAD.MOV.U32 R12, RZ, RZ, R96 ;  /* 0x000000ffff0c8224 */ /* 0x010fc400078e0060 */
[----:B---3--:R-:W-:Y:S01]  /*17160*/  @!P0 IMAD.MOV.U32 R13, RZ, RZ, R97 ;  /* 0x000000ffff0d8224 */ /* 0x008fe200078e0061 */
[----:B------:R-:W-:-:S04]  /*17170*/  PRMT R94, RZ, 0x7610, R94 ;  /* 0x00007610ff5e7816 */ /* 0x000fc8000000005e */
[----:B------:R0:W3:Y:S01]  /*17180*/  @!P0 LDG.E.U8 R95, desc[UR18][R12.64] ;  /* 0x000000120c5f8981 */ /* 0x0000e2000c1e1100 */
[----:B------:R-:W-:Y:S01]  /*17190*/  PRMT R93, RZ, 0x7610, R93 ;  /* 0x00007610ff5d7816 */ /* 0x000fe2000000005d */
[----:B0-----:R-:W-:Y:S02]  /*171a0*/  @!P1 IMAD.MOV.U32 R12, RZ, RZ, R16 ;  /* 0x000000ffff0c9224 */ /* 0x001fe400078e0010 */
[----:B------:R-:W-:Y:S01]  /*171b0*/  @!P1 IMAD.MOV.U32 R13, RZ, RZ, R17 ;  /* 0x000000ffff0d9224 */ /* 0x000fe200078e0011 */
[----:B------:R-:W-:Y:S01]  /*171c0*/  PRMT R92, RZ, 0x7610, R92 ;  /* 0x00007610ff5c7816 */ /* 0x000fe2000000005c */
[----:B------:R-:W4:Y:S04]  /*171d0*/  LDL R17, [R1+0x7f0] ;  /* 0x0007f00001117983 */ /* 0x000f280000100800 */
[----:B------:R0:W4:Y:S01]  /*171e0*/  @!P1 LDG.E.U8 R94, desc[UR18][R12.64] ;  /* 0x000000120c5e9981 */ /* 0x000122000c1e1100 */
[----:B------:R-:W-:-:S02]  /*171f0*/  PRMT R91, RZ, 0x7610, R91 ;  /* 0x00007610ff5b7816 */ /* 0x000fc4000000005b */
[----:B------:R-:W-:Y:S01]  /*17200*/  PRMT R22, RZ, 0x7610, R22 ;  /* 0x00007610ff167816 */ /* 0x000fe20000000016 */
[----:B------:R-:W4:Y:S01]  /*17210*/  LDL R16, [R1+0x7f4] ;  /* 0x0007f40001107983 */ /* 0x000f220000100800 */
[----:B0-----:R-:W-:Y:S02]  /*17220*/  @!P0 IMAD.MOV.U32 R12, RZ, RZ, R88 ;  /* 0x000000ffff0c8224 */ /* 0x001fe400078e0058 */
[----:B------:R-:W-:Y:S01]  /*17230*/  @!P0 IMAD.MOV.U32 R13, RZ, RZ, R89 ;  /* 0x000000ffff0d8224 */ /* 0x000fe200078e0059 */
[----:B------:R-:W-:Y:S01]  /*17240*/  PRMT R9, RZ, 0x7610, R9 ;  /* 0x00007610ff097816 */ /* 0x000fe20000000009 */
[----:B------:R-:W4:Y:S04]  /*17250*/  LDL R89, [R1+0x7e8] ;  /* 0x0007e80001597983 */ /* 0x000f280000100800 */
[----:B------:R0:W4:Y:S04]  /*17260*/  @!P0 LDG.E.U8 R93, desc[UR18][R12.64] ;  /* 0x000000120c5d8981 */ /* 0x000128000c1e1100 */
[----:B------:R-:W4:Y:S01]  /*17270*/  LDL R88, [R1+0x7ec] ;  /* 0x0007ec0001587983 */ /* 0x000f220000100800 */
[----:B0-----:R-:W-:-:S02]  /*17280*/  @!P1 IMAD.MOV.U32 R12, RZ, RZ, R18 ;  /* 0x000000ffff0c9224 */ /* 0x001fc400078e0012 */
[----:B------:R-:W-:Y:S01]  /*17290*/  @!P1 IMAD.MOV.U32 R13, RZ, RZ, R19 ;  /* 0x000000ffff0d9224 */ /* 0x000fe200078e0013 */
[----:B------:R-:W4:Y:S04]  /*172a0*/  LDL R18, [R1+0x7b4] ;  /* 0x0007b40001127983 */ /* 0x000f280000100800 */
[----:B------:R0:W4:Y:S04]  /*172b0*/  @!P1 LDG.E.U8 R92, desc[UR18][R12.64] ;  /* 0x000000120c5c9981 */ /* 0x000128000c1e1100 */
[----:B------:R-:W4:Y:S01]  /*172c0*/  LDL R19, [R1+0x7b0] ;  /* 0x0007b00001137983 */ /* 0x000f220000100800 */
[----:B0-----:R-:W-:-:S02]  /*172d0*/  @!P0 IMAD.MOV.U32 R12, RZ, RZ, R21 ;  /* 0x000000ffff0c8224 */ /* 0x001fc400078e0015 */
[----:B------:R-:W-:Y:S01]  /*172e0*/  @!P0 IMAD.MOV.U32 R13, RZ, RZ, R90 ;  /* 0x000000ffff0d8224 */ /* 0x000fe200078e005a */
[----:B------:R-:W4:Y:S04]  /*172f0*/  LDL R21, [R1+0x7ac] ;  /* 0x0007ac0001157983 */ /* 0x000f280000100800 */
[----:B------:R0:W3:Y:S04]  /*17300*/  @!P0 LDG.E.U8 R91, desc[UR18][R12.64] ;  /* 0x000000120c5b8981 */ /* 0x0000e8000c1e1100 */
[----:B------:R-:W4:Y:S01]  /*17310*/  LDL R90, [R1+0x7a8] ;  /* 0x0007a800015a7983 */ /* 0x000f220000100800 */
[----:B0-----:R-:W-:-:S02]  /*17320*/  @!P1 IMAD.MOV.U32 R13, RZ, RZ, R23 ;  /* 0x000000ffff0d9224 */ /* 0x001fc400078e0017 */
[----:B------:R-:W-:-:S05]  /*17330*/  @!P1 IMAD.MOV.U32 R12, RZ, RZ, R20 ;  /* 0x000000ffff0c9224 */ /* 0x000fca00078e0014 */
[----:B------:R2:W4:Y:S02]  /*17340*/  @!P1 LDG.E.U8 R22, desc[UR18][R12.64] ;  /* 0x000000120c169981 */ /* 0x000524000c1e1100 */
[----:B--2---:R-:W-:Y:S02]  /*17350*/  @!P0 IMAD.MOV.U32 R12, RZ, RZ, R14 ;  /* 0x000000ffff0c8224 */ /* 0x004fe400078e000e */
[----:B------:R-:W-:-:S05]  /*17360*/  @!P0 IMAD.MOV.U32 R13, RZ, RZ, R15 ;  /* 0x000000ffff0d8224 */ /* 0x000fca00078e000f */
[----:B------:R4:W2:Y:S04]  /*17370*/  @!P0 LDG.E.U8 R9, desc[UR18][R12.64] ;  /* 0x000000120c098981 */ /* 0x0008a8000c1e1100 */
[----:B---3--:R0:W-:Y:S04]  /*17380*/  STL [R1+0xc], R91 ;  /* 0x00000c5b01007387 */ /* 0x0081e80000100800 */
[----:B------:R-:W3:Y:S04]  /*17390*/  LDL R20, [R1+0x7a4] ;  /* 0x0007a40001147983 */ /* 0x000ee80000100800 */
[----:B0-----:R-:W3:Y:S04]  /*173a0*/  LDL R91, [R1+0x7a0] ;  /* 0x0007a000015b7983 */ /* 0x001ee80000100800 */
[----:B------:R-:W-:Y:S04]  /*173b0*/  STL [R1+0x20], R98 ;  /* 0x0000206201007387 */ /* 0x000fe80000100800 */
[----:B------:R-:W3:Y:S04]  /*173c0*/  LDL R15, [R1+0x798] ;  /* 0x00079800010f7983 */ /* 0x000ee80000100800 */
[----:B------:R-:W3:Y:S04]  /*173d0*/  LDL R14, [R1+0x79c] ;  /* 0x00079c00010e7983 */ /* 0x000ee80000100800 */
[----:B------:R-:W3:Y:S04]  /*173e0*/  LDL R23, [R1+0x790] ;  /* 0x0007900001177983 */ /* 0x000ee80000100800 */
[----:B------:R-:W-:Y:S01]  /*173f0*/  STL [R1+0x1c], R95 ;  /* 0x00001c5f01007387 */ /* 0x000fe20000100800 */
[----:B------:R-:W-:Y:S01]  /*17400*/  PRMT R10, RZ, 0x7610, R10 ;  /* 0x00007610ff0a7816 */ /* 0x000fe2000000000a */
[----:B----4-:R-:W-:-:S02]  /*17410*/  @!P1 IMAD.MOV.U32 R12, RZ, RZ, R16 ;  /* 0x000000ffff0c9224 */ /* 0x010fc400078e0010 */
[----:B------:R-:W-:Y:S01]  /*17420*/  @!P1 IMAD.MOV.U32 R13, RZ, RZ, R17 ;  /* 0x000000ffff0d9224 */ /* 0x000fe200078e0011 */
[----:B------:R-:W-:-:S04]  /*17430*/  PRMT R251, RZ, 0x7610, R251 ;  /* 0x00007610fffb7816 */ /* 0x000fc800000000fb */
[----:B------:R0:W4:Y:S01]  /*17440*/  @!P1 LDG.E.U8 R10, desc[UR18][R12.64] ;  /* 0x000000120c0a9981 */ /* 0x000122000c1e1100 */
[----:B------:R-:W-:Y:S01]  /*17450*/  PRMT R249, RZ, 0x7610, R249 ;  /* 0x00007610fff97816 */ /* 0x000fe200000000f9 */
[----:B0-----:R-:W-:Y:S02]  /*17460*/  @!P0 IMAD.MOV.U32 R12, RZ, RZ, R88 ;  /* 0x000000ffff0c8224 */ /* 0x001fe400078e0058 */
[----:B------:R-:W-:-:S05]  /*17470*/  @!P0 IMAD.MOV.U32 R13, RZ, RZ, R89 ;  /* 0x000000ffff0d8224 */ /* 0x000fca00078e0059 */
[----:B------:R0:W4:Y:S01]  /*17480*/  @!P0 LDG.E.U8 R251, desc[UR18][R12.64] ;  /* 0x000000120cfb8981 */ /* 0x000122000c1e1100 */
[----:B------:R-:W-:Y:S01]  /*17490*/  PRMT R247, RZ, 0x7610, R247 ;  /* 0x00007610fff77816 */ /* 0x000fe200000000f7 */
[----:B0-----:R-:W-:Y:S02]  /*174a0*/  @!P1 IMAD.MOV.U32 R12, RZ, RZ, R18 ;  /* 0x000000ffff0c9224 */ /* 0x001fe400078e0012 */
[----:B------:R-:W-:-:S05]  /*174b0*/  @!P1 IMAD.MOV.U32 R13, RZ, RZ, R19 ;  /* 0x000000ffff0d9224 */ /* 0x000fca00078e0013 */
[----:B------:R0:W4:Y:S02]  /*174c0*/  @!P1 LDG.E.U8 R249, desc[UR18][R12.64] ;  /* 0x000000120cf99981 */ /* 0x000124000c1e1100 */
[----:B0-----:R-:W-:Y:S02]  /*174d0*/  @!P0 IMAD.MOV.U32 R12, RZ, RZ, R21 ;  /* 0x000000ffff0c8224 */ /* 0x001fe400078e0015 */
[----:B------:R-:W-:-:S05]  /*174e0*/  @!P0 IMAD.MOV.U32 R13, RZ, RZ, R90 ;  /* 0x000000ffff0d8224 */ /* 0x000fca00078e005a */
[----:B------:R3:W4:Y:S04]  /*174f0*/  @!P0 LDG.E.U8 R247, desc[UR18][R12.64] ;  /* 0x000000120cf78981 */ /* 0x000728000c1e1100 */
[----:B------:R0:W-:Y:S04]  /*17500*/  STL [R1+0x8], R22 ;  /* 0x0000081601007387 */ /* 0x0001e80000100800 */
[----:B0-----:R-:W4:Y:S04]  /*17510*/  LDL R22, [R1+0x794] ;  /* 0x0007940001167983 */ /* 0x001f280000100800 */
[----:B--2---:R0:W-:Y:S04]  /*17520*/  STL [R1+0xe74], R9 ;  /* 0x000e740901007387 */ /* 0x0041e80000100800 */
[----:B------:R-:W-:Y:S04]  /*17530*/  STL [R1+0x18], R94 ;  /* 0x0000185e01007387 */ /* 0x000fe80000100800 */
[----:B------:R-:W2:Y:S04]  /*17540*/  LDL R17, [R1+0x788] ;  /* 0x0007880001117983 */ /* 0x000ea80000100800 */
[----:B------:R-:W2:Y:S04]  /*17550*/  LDL R16, [R1+0x78c] ;  /* 0x00078c0001107983 */ /* 0x000ea80000100800 */
[----:B------:R1:W-:Y:S04]  /*17560*/  STL [R1+0x14], R93 ;  /* 0x0000145d01007387 */ /* 0x0003e80000100800 */
[----:B------:R-:W2:Y:S04]  /*17570*/  LDL R89, [R1+0x780] ;  /* 0x0007800001597983 */ /* 0x000ea80000100800 */
[----:B------:R-:W2:Y:S04]  /*17580*/  LDL R88, [R1+0x784] ;  /* 0x0007840001587983 */ /* 0x000ea80000100800 */
[----:B------:R1:W-:Y:S04]  /*17590*/  STL [R1+0x10], R92 ;  /* 0x0000105c01007387 */ /* 0x0003e80000100800 */
[----:B------:R-:W2:Y:S04]  /*175a0*/  LDL R19, [R1+0x778] ;  /* 0x0007780001137983 */ /* 0x000ea80000100800 */
[----:B------:R-:W2:Y:S04]  /*175b0*/  LDL R18, [R1+0x77c] ;  /* 0x00077c0001127983 */ /* 0x000ea80000100800 */
[----:B------:R-:W2:Y:S04]  /*175c0*/  LDL R90, [R1+0x770] ;  /* 0x00077000015a7983 */ /* 0x000ea80000100800 */
[----:B------:R-:W2:Y:S04]  /*175d0*/  LDL R21, [R1+0x774] ;  /* 0x0007740001157983 */ /* 0x000ea80000100800 */
[----:B0-----:R-:W2:Y:S01]  /*175e0*/  LDL R9, [R1+0x76c] ;  /* 0x00076c0001097983 */ /* 0x001ea20000100800 */
[----:B------:R-:W-:-:S02]  /*175f0*/  PRMT R245, RZ, 0x7610, R245 ;  /* 0x00007610fff57816 */ /* 0x000fc400000000f5 */
[----:B------:R-:W-:Y:S01]  /*17600*/  PRMT R243, RZ, 0x7610, R243 ;  /* 0x00007610fff37816 */ /* 0x000fe200000000f3 */
[----:B-1----:R-:W2:Y:S01]  /*17610*/  LDL R93, [R1+0x578] ;  /* 0x00057800015d7983 */ /* 0x002ea20000100800 */
[----:B------:R-:W-:Y:S02]  /*17620*/  PRMT R241, RZ, 0x7610, R241 ;  /* 0x00007610fff17816 */ /* 0x000fe400000000f1 */
[----:B------:R-:W-:Y:S01]  /*17630*/  PRMT R239, RZ, 0x7610, R239 ;  /* 0x00007610ffef7816 */ /* 0x000fe200000000ef */
[----:B------:R-:W2:Y:S01]  /*17640*/  LDL R92, [R1+0x57c] ;  /* 0x00057c00015c7983 */ /* 0x000ea20000100800 */
[----:B------:R-:W-:Y:S02]  /*17650*/  PRMT R237, RZ, 0x7610, R237 ;  /* 0x00007610ffed7816 */ /* 0x000fe400000000ed */
[----:B------:R-:W-:Y:S01]  /*17660*/  PRMT R235, RZ, 0x7610, R235 ;  /* 0x00007610ffeb7816 */ /* 0x000fe200000000eb */
[----:B------:R-:W2:Y:S01]  /*17670*/  LDL R95, [R1+0x568] ;  /* 0x00056800015f7983 */ /* 0x000ea20000100800 */
[----:B------:R-:W-:-:S02]  /*17680*/  PRMT R233, RZ, 0x7610, R233 ;  /* 0x00007610ffe97816 */ /* 0x000fc400000000e9 */
[----:B------:R-:W-:Y:S01]  /*17690*/  PRMT R231, RZ, 0x7610, R231 ;  /* 0x00007610ffe77816 */ /* 0x000fe200000000e7 */
[----:B------:R-:W2:Y:S01]  /*176a0*/  LDL R94, [R1+0x56c] ;  /* 0x00056c00015e7983 */ /* 0x000ea20000100800 */
        /* <DEDUP_REMOVED lines=9> */
[----:B---3--:R-:W-:-:S03]  /*17740*/  @!P1 IMAD.MOV.U32 R12, RZ, RZ, R20 ;  /* 0x000000ffff0c9224 */ /* 0x008fc600078e0014 */
[----:B------:R-:W3:Y:S01]  /*17750*/  LDL R20, [R1+0x768] ;  /* 0x0007680001147983 */ /* 0x000ee20000100800 */
[----:B------:R-:W-:Y:S01]  /*17760*/  @!P1 IMAD.MOV.U32 R13, RZ, RZ, R91 ;  /* 0x000000ffff0d9224 */ /* 0x000fe200078e005b */
[----:B------:R-:W-:Y:S02]  /*17770*/  PRMT R217, RZ, 0x7610, R217 ;  /* 0x00007610ffd97816 */ /* 0x000fe400000000d9 */
[----:B------:R-:W3:Y:S04]  /*17780*/  LDL R91, [R1+0x530] ;  /* 0x00053000015b7983 */ /* 0x000ee80000100800 */
[----:B------:R0:W3:Y:S01]  /*17790*/  @!P1 LDG.E.U8 R245, desc[UR18][R12.64] ;  /* 0x000000120cf59981 */ /* 0x0000e2000c1e1100 */
[----:B------:R-:W-:Y:S02]  /*177a0*/  PRMT R215, RZ, 0x7610, R215 ;  /* 0x00007610ffd77816 */ /* 0x000fe400000000d7 */
[----:B------:R-:W-:Y:S01]  /*177b0*/  PRMT R213, RZ, 0x7610, R213 ;  /* 0x00007610ffd57816 */ /* 0x000fe200000000d5 */
[----:B------:R-:W3:Y:S01]  /*177c0*/  LDL R101, [R1+0x518] ;  /* 0x0005180001657983 */ /* 0x000ee20000100800 */
[----:B------:R-:W-:-:S02]  /*177d0*/  PRMT R211, RZ, 0x7610, R211 ;  /* 0x00007610ffd37816 */ /* 0x000fc400000000d3 */
[----:B------:R-:W-:Y:S01]  /*177e0*/  PRMT R209, RZ, 0x7610, R209 ;  /* 0x00007610ffd17816 */ /* 0x000fe200000000d1 */
[----:B------:R-:W3:Y:S01]  /*177f0*/  LDL R100, [R1+0x51c] ;  /* 0x00051c0001647983 */ /* 0x000ee20000100800 */
[----:B0-----:R-:W-:Y:S02]  /*17800*/  @!P0 IMAD.MOV.U32 R12, RZ, RZ, R14 ;  /* 0x000000ffff0c8224 */ /* 0x001fe400078e000e */
[----:B------:R-:W-:Y:S01]  /*17810*/  @!P0 IMAD.MOV.U32 R13, RZ, RZ, R15 ;  /* 0x000000ffff0d8224 */ /* 0x000fe200078e000f */
[----:B------:R-:W3:Y:S04]  /*17820*/  LDL R14, [R1+0x734] ;  /* 0x00073400010e7983 */ /* 0x000ee80000100800 */
[----:B------:R-:W3:Y:S04]  /*17830*/  LDL R15, [R1+0x730] ;  /* 0x00073000010f7983 */ /* 0x000ee80000100800 */
[----:B------:R0:W3:Y:S01]  /*17840*/  @!P0 LDG.E.U8 R243, desc[UR18][R12.64] ;  /* 0x000000120cf38981 */ /* 0x0000e2000c1e1100 */
[----:B------:R-:W-:-:S02]  /*17850*/  PRMT R207, RZ, 0x7610, R207 ;  /* 0x00007610ffcf7816 */ /* 0x000fc400000000cf */
[----:B------:R-:W-:Y:S01]  /*17860*/  PRMT R205, RZ, 0x7610, R205 ;  /* 0x00007610ffcd7816 */ /* 0x000fe200000000cd */
[----:B------:R-:W3:Y:S01]  /*17870*/  LDL R103, [R1+0x508] ;  /* 0x0005080001677983 */ /* 0x000ee20000100800 */
[----:B------:R-:W-:Y:S02]  /*17880*/  PRMT R203, RZ, 0x7610, R203 ;  /* 0x00007610ffcb7816 */ /* 0x000fe400000000cb */
[----:B------:R-:W-:Y:S01]  /*17890*/  PRMT R201, RZ, 0x7610, R201 ;  /* 0x00007610ffc97816 */ /* 0x000fe200000000c9 */
[----:B------:R-:W3:Y:S01]  /*178a0*/  LDL R102, [R1+0x50c] ;  /* 0x00050c0001667983 */ /* 0x000ee20000100800 */
[----:B0-----:R-:W-:-:S03]  /*178b0*/  @!P1 IMAD.MOV.U32 R13, RZ, RZ, R23 ;  /* 0x000000ffff0d9224 */ /* 0x001fc600078e0017 */
[----:B------:R-:W3:Y:S01]  /*178c0*/  LDL R23, [R1+0x728] ;  /* 0x0007280001177983 */ /* 0x000ee20000100800 */
[----:B------:R-:W-:Y:S02]  /*178d0*/  PRMT R199, RZ, 0x7610, R199 ;  /* 0x00007610ffc77816 */ /* 0x000fe400000000c7 */
[----:B------:R-:W-:Y:S01]  /*178e0*/  PRMT R197, RZ, 0x7610, R197 ;  /* 0x00007610ffc57816 */ /* 0x000fe200000000c5 */
[----:B------:R-:W3:Y:S01]  /*178f0*/  LDL R104, [R1+0x4f8] ;  /* 0x0004f80001687983 */ /* 0x000ee20000100800 */
[----:B------:R-:W-:Y:S02]  /*17900*/  PRMT R195, RZ, 0x7610, R195 ;  /* 0x00007610ffc37816 */ /* 0x000fe400000000c3 */
[----:B------:R-:W-:Y:S01]  /*17910*/  PRMT R193, RZ, 0x7610, R193 ;  /* 0x00007610ffc17816 */ /* 0x000fe200000000c1 */
[----:B------:R-:W3:Y:S01]  /*17920*/  LDL R99, [R1+0x4fc] ;  /* 0x0004fc0001637983 */ /* 0x000ee20000100800 */
[----:B------:R-:W-:Y:S02]  /*17930*/  PRMT R191, RZ, 0x7610, R191 ;  /* 0x00007610ffbf7816 */ /* 0x000fe400000000bf */
[----:B------:R-:W-:Y:S01]  /*17940*/  PRMT R189, RZ, 0x7610, R189 ;  /* 0x00007610ffbd7816 */ /* 0x000fe200000000bd */
[----:B------:R-:W3:Y:S01]  /*17950*/  LDL R107, [R1+0x4e8] ;  /* 0x0004e800016b7983 */ /* 0x000ee20000100800 */
[----:B------:R-:W-:-:S02]  /*17960*/  PRMT R187, RZ, 0x7610, R187 ;  /* 0x00007610ffbb7816 */ /* 0x000fc400000000bb */
        /* <DEDUP_REMOVED lines=20> */
[----:B------:R-:W-:-:S03]  /*17ab0*/  PRMT R157, RZ, 0x7610, R157 ;  /* 0x00007610ff9d7816 */ /* 0x000fc6000000009d */
        /* <DEDUP_REMOVED lines=14> */
[----:B------:R-:W3:Y:S01]  /*17ba0*/  LDL R129, [R1+0x3d4] ;  /* 0x0003d40001817983 */ /* 0x000ee20000100800 */
[----:B----4-:R-:W-:-:S03]  /*17bb0*/  @!P1 IMAD.MOV.U32 R12, RZ, RZ, R22 ;  /* 0x000000ffff0c9224 */ /* 0x010fc600078e0016 */
[----:B------:R-:W4:Y:S04]  /*17bc0*/  LDL R128, [R1+0x3d8] ;  /* 0x0003d80001807983 */ /* 0x000f280000100800 */
[----:B------:R-:W4:Y:S04]  /*17bd0*/  LDL R22, [R1+0x72c] ;  /* 0x00072c0001167983 */ /* 0x000f280000100800 */
[----:B------:R2:W4:Y:S04]  /*17be0*/  @!P1 LDG.E.U8 R241, desc[UR18][R12.64] ;  /* 0x000000120cf19981 */ /* 0x000528000c1e1100 */
[----:B------:R-:W4:Y:S04]  /*17bf0*/  LDL R134, [R1+0x3c4] ;  /* 0x0003c40001867983 */ /* 0x000f280000100800 */
        /* <DEDUP_REMOVED lines=16> */
[----:B------:R-:W4:Y:S01]  /*17d00*/  LDL R147, [R1+0x2ec] ;  /* 0x0002ec0001937983 */ /* 0x000f220000100800 */
[----:B--2---:R-:W-:-:S03]  /*17d10*/  @!P0 IMAD.MOV.U32 R13, RZ, RZ, R17 ;  /* 0x000000ffff0d8224 */ /* 0x004fc600078e0011 */
[----:B------:R-:W2:Y:S01]  /*17d20*/  LDL R17, [R1+0x720] ;  /* 0x0007200001117983 */ /* 0x000ea20000100800 */
[----:B------:R-:W-:-:S03]  /*17d30*/  @!P0 IMAD.MOV.U32 R12, RZ, RZ, R16 ;  /* 0x000000ffff0c8224 */ /* 0x000fc600078e0010 */
[----:B------:R-:W2:Y:S04]  /*17d40*/  LDL R16, [R1+0x724] ;  /* 0x0007240001107983 */ /* 0x000ea80000100800 */
[----:B------:R0:W2:Y:S04]  /*17d50*/  @!P0 LDG.E.U8 R239, desc[UR18][R12.64] ;  /* 0x000000120cef8981 */ /* 0x0000a8000c1e1100 */
[----:B------:R-:W2:Y:S04]  /*17d60*/  LDL R146, [R1+0x2f0] ;  /* 0x0002f00001927983 */ /* 0x000ea80000100800 */
[----:B------:R-:W2:Y:S01]  /*17d70*/  LDL R148, [R1+0x2dc] ;  /* 0x0002dc0001947983 */ /* 0x000ea20000100800 */
[----:B0-----:R-:W-:-:S02]  /*17d80*/  @!P1 IMAD.MOV.U32 R12, RZ, RZ, R88 ;  /* 0x000000ffff0c9224 */ /* 0x001fc400078e0058 */
[----:B------:R-:W-:Y:S01]  /*17d90*/  @!P1 IMAD.MOV.U32 R13, RZ, RZ, R89 ;  /* 0x000000ffff0d9224 */ /* 0x000fe200078e0059 */
[----:B------:R-:W2:Y:S04]  /*17da0*/  LDL R88, [R1+0x71c] ;  /* 0x00071c0001587983 */ /* 0x000ea80000100800 */
        /* <DEDUP_REMOVED lines=18> */
[----:B---3--:R-:W-:-:S02]  /*17ed0*/  @!P0 IMAD.MOV.U32 R13, RZ, RZ, R20 ;  /* 0x000000ffff0d8224 */ /* 0x008fc400078e0014 */
[----:B------:R-:W-:Y:S01]  /*17ee0*/  @!P0 IMAD.MOV.U32 R12, RZ, RZ, R9 ;  /* 0x000000ffff0c8224 */ /* 0x000fe200078e0009 */
[----:B------:R-:W3:Y:S04]  /*17ef0*/  LDL R20, [R1+0x700] ;  /* 0x0007000001147983 */ /* 0x000ee80000100800 */
[----:B------:R-:W3:Y:S04]  /*17f00*/  LDL R9, [R1+0x704] ;  /* 0x0007040001097983 */ /* 0x000ee80000100800 */
[----:B------:R0:W3:Y:S04]  /*17f10*/  @!P0 LDG.E.U8 R231, desc[UR18][R12.64] ;  /* 0x000000120ce78981 */ /* 0x0000e8000c1e1100 */
[----:B------:R-:W3:Y:S04]  /*17f20*/  LDL R153, [R1+0x274] ;  /* 0x0002740001997983 */ /* 0x000ee80000100800 */
[----:B------:R-:W3:Y:S01]  /*17f30*/  LDL R159, [R1+0x254] ;  /* 0x00025400019f7983 */ /* 0x000ee20000100800 */
[----:B0-----:R-:W-:-:S02]  /*17f40*/  @!P1 IMAD.MOV.U32 R12, RZ, RZ, R14 ;  /* 0x000000ffff0c9224 */ /* 0x001fc400078e000e */
[----:B------:R-:W-:Y:S01]  /*17f50*/  @!P1 IMAD.MOV.U32 R13, RZ, RZ, R15 ;  /* 0x000000ffff0d9224 */ /* 0x000fe200078e000f */
[----:B------:R-:W3:Y:S04]  /*17f60*/  LDL R14, [R1+0x6fc] ;  /* 0x0006fc00010e7983 */ /* 0x000ee80000100800 */
[----:B------:R-:W3:Y:S04]  /*17f70*/  LDL R15, [R1+0x6f8] ;  /* 0x0006f800010f7983 */ /* 0x000ee80000100800 */
[----:B------:R0:W3:Y:S04]  /*17f80*/  @!P1 LDG.E.U8 R229, desc[UR18][R12.64] ;  /* 0x000000120ce59981 */ /* 0x0000e8000c1e1100 */
[----:B------:R-:W3:Y:S01]  /*17f90*/  LDL R158, [R1+0x258] ;  /* 0x00025800019e7983 */ /* 0x000ee20000100800 */
[----:B0-----:R-:W-:-:S03]  /*17fa0*/  @!P0 IMAD.MOV.U32 R13, RZ, RZ, R23 ;  /* 0x000000ffff0d8224 */ /* 0x001fc600078e0017 */
[----:B------:R-:W3:Y:S01]  /*17fb0*/  LDL R23, [R1+0x6f0] ;  /* 0x0006f00001177983 */ /* 0x000ee20000100800 */
[----:B----4-:R-:W-:-:S03]  /*17fc0*/  @!P0 IMAD.MOV.U32 R12, RZ, RZ, R22 ;  /* 0x000000ffff0c8224 */ /* 0x010fc600078e0016 */
[----:B------:R-:W4:Y:S04]  /*17fd0*/  LDL R22, [R1+0x6f4] ;  /* 0x0006f40001167983 */ /* 0x000f280000100800 */
[----:B------:R2:W4:Y:S02]  /*17fe0*/  @!P0 LDG.E.U8 R227, desc[UR18][R12.64] ;  /* 0x000000120ce38981 */ /* 0x000524000c1e1100 */
[----:B--2---:R-:W-:Y:S02]  /*17ff0*/  @!P1 IMAD.MOV.U32 R13, RZ, RZ, R17 ;  /* 0x000000ffff0d9224 */ /* 0x004fe400078e0011 */
[----:B------:R-:W2:Y:S01]  /*18000*/  LDL R17, [R1+0x6e8] ;  /* 0x0006e80001117983 */ /* 0x000ea20000100800 */
[----:B------:R-:W-:-:S03]  /*18010*/  @!P1 IMAD.MOV.U32 R12, RZ, RZ, R16 ;  /* 0x000000ffff0c9224 */ /* 0x000fc600078e0010 */
[----:B------:R-:W2:Y:S04]  /*18020*/  LDL R16, [R1+0x6ec] ;  /* 0x0006ec0001107983 */ /* 0x000ea80000100800 */
[----:B------:R0:W2:Y:S02]  /*18030*/  @!P1 LDG.E.U8 R225, desc[UR18][R12.64] ;  /* 0x000000120ce19981 */ /* 0x0000a4000c1e1100 */
[----:B0-----:R-:W-:Y:S02]  /*18040*/  @!P0 IMAD.MOV.U32 R12, RZ, RZ, R88 ;  /* 0x000000ffff0c8224 */ /* 0x001fe400078e0058 */
        /* <DEDUP_REMOVED lines=14> */
[----:B---3--:R-:W-:Y:S02]  /*18130*/  @!P1 IMAD.MOV.U32 R13, RZ, RZ, R20 ;  /* 0x000000ffff0d9224 */ /* 0x008fe400078e0014 */
[----:B------:R-:W3:Y:S01]  /*18140*/  LDL R20, [R1+0x6a0] ;  /* 0x0006a00001147983 */ /* 0x000ee20000100800 */
[----:B------:R-:W-:-:S03]  /*18150*/  @!P1 IMAD.MOV.U32 R12, RZ, RZ, R9 ;  /* 0x000000ffff0c9224 */ /* 0x000fc600078e0009 */
[----:B------:R-:W3:Y:S04]  /*18160*/  LDL R9, [R1+0x6a4] ;  /* 0x0006a40001097983 */ /* 0x000ee80000100800 */
[----:B------:R0:W3:Y:S02]  /*18170*/  @!P1 LDG.E.U8 R217, desc[UR18][R12.64] ;  /* 0x000000120cd99981 */ /* 0x0000e4000c1e1100 */
[----:B0-----:R-:W-:Y:S02]  /*18180*/  @!P0 IMAD.MOV.U32 R12, RZ, RZ, R14 ;  /* 0x000000ffff0c8224 */ /* 0x001fe400078e000e */
[----:B------:R-:W3:Y:S01]  /*18190*/  LDL R14, [R1+0x69c] ;  /* 0x00069c00010e7983 */ /* 0x000ee20000100800 */
[----:B------:R-:W-:-:S03]  /*181a0*/  @!P0 IMAD.MOV.U32 R13, RZ, RZ, R15 ;  /* 0x000000ffff0d8224 */ /* 0x000fc600078e000f */
[----:B------:R-:W3:Y:S04]  /*181b0*/  LDL R15, [R1+0x698] ;  /* 0x00069800010f7983 */ /* 0x000ee80000100800 */
[----:B------:R0:W3:Y:S02]  /*181c0*/  @!P0 LDG.E.U8 R215, desc[UR18][R12.64] ;  /* 0x000000120cd78981 */ /* 0x0000e4000c1e1100 */
[----:B0-----:R-:W-:Y:S02]  /*181d0*/  @!P1 IMAD.MOV.U32 R13, RZ, RZ, R23 ;  /* 0x000000ffff0d9224 */ /* 0x001fe400078e0017 */
        /* <DEDUP_REMOVED lines=134> */
[----:B0-----:R-:W-:Y:S02]  /*18a40*/  PRMT R12, RZ, 0x7610, R12 ;  /* 0x00007610ff0c7816 */ /* 0x001fe4000000000c */
[----:B------:R0:W3:Y:S01]  /*18a50*/  @!P1 LDG.E.U8 R157, desc[UR18][R14.64] ;  /* 0x000000120e9d9981 */ /* 0x0000e2000c1e1100 */
[----:B------:R-:W-:Y:S01]  /*18a60*/  PRMT R13, RZ, 0x7610, R13 ;  /* 0x00007610ff0d7816 */ /* 0x000fe2000000000d */
[----:B0-----:R-:W-:-:S02]  /*18a70*/  @!P0 IMAD.MOV.U32 R15, RZ, RZ, R23 ;  /* 0x000000ffff0f8224 */ /* 0x001fc400078e0017 */
[----:B------:R-:W3:Y:S01]  /*18a80*/  LDL R23, [R1+0x570] ;  /* 0x0005700001177983 */ /* 0x000ee20000100800 */
[----:B----4-:R-:W-:-:S03]  /*18a90*/  @!P0 IMAD.MOV.U32 R14, RZ, RZ, R22 ;  /* 0x000000ffff0e8224 */ /* 0x010fc600078e0016 */
[----:B------:R-:W4:Y:S04]  /*18aa0*/  LDL R22, [R1+0x574] ;  /* 0x0005740001167983 */ /* 0x000f280000100800 */
[----:B------:R0:W4:Y:S02]  /*18ab0*/  @!P0 LDG.E.U8 R12, desc[UR18][R14.64] ;  /* 0x000000120e0c8981 */ /* 0x000124000c1e1100 */
[----:B0-----:R-:W-:Y:S02]  /*18ac0*/  PRMT R15, RZ, 0x7610, R15 ;  /* 0x00007610ff0f7816 */ /* 0x001fe4000000000f */
[----:B--2---:R0:W2:Y:S02]  /*18ad0*/  @!P1 LDG.E.U8 R13, desc[UR18][R16.64] ;  /* 0x00000012100d9981 */ /* 0x0040a4000c1e1100 */
[----:B0-----:R-:W-:-:S02]  /*18ae0*/  @!P0 IMAD.MOV.U32 R16, RZ, RZ, R88 ;  /* 0x000000ffff108224 */ /* 0x001fc400078e0058 */
[----:B------:R-:W2:Y:S01]  /*18af0*/  LDL R88, [R1+0x544] ;  /* 0x0005440001587983 */ /* 0x000ea20000100800 */
[----:B------:R-:W-:-:S03]  /*18b00*/  @!P0 IMAD.MOV.U32 R17, RZ, RZ, R89 ;  /* 0x000000ffff118224 */ /* 0x000fc600078e0059 */
[----:B------:R-:W2:Y:S04]  /*18b10*/  LDL R89, [R1+0x540] ;  /* 0x0005400001597983 */ /* 0x000ea80000100800 */
[----:B------:R0:W2:Y:S02]  /*18b20*/  @!P1 LDG.E.U8 R15, desc[UR18][R18.64] ;  /* 0x00000012120f9981 */ /* 0x0000a4000c1e1100 */
[----:B0-----:R-:W-:Y:S02]  /*18b30*/  @!P0 IMAD.MOV.U32 R18, RZ, RZ, R21 ;  /* 0x000000ffff128224 */ /* 0x001fe400078e0015 */
[----:B------:R-:W-:Y:S02]  /*18b40*/  @!P0 IMAD.MOV.U32 R19, RZ, RZ, R90 ;  /* 0x000000ffff138224 */ /* 0x000fe400078e005a */
[----:B------:R-:W2:Y:S01]  /*18b50*/  LDL R90, [R1+0x534] ;  /* 0x00053400015a7983 */ /* 0x000ea20000100800 */
[----:B---3--:R-:W-:-:S02]  /*18b60*/  @!P1 IMAD.MOV.U32 R21, RZ, RZ, R20 ;  /* 0x000000ffff159224 */ /* 0x008fc400078e0014 */
[----:B------:R-:W-:Y:S02]  /*18b70*/  @!P1 IMAD.MOV.U32 R20, RZ, RZ, R9 ;  /* 0x000000ffff149224 */ /* 0x000fe400078e0009 */
[----:B------:R-:W3:Y:S01]  /*18b80*/  LDL R9, [R1+0x52c] ;  /* 0x00052c0001097983 */ /* 0x000ee20000100800 */
[----:B------:R-:W-:-:S06]  /*18b90*/  PRMT R14, RZ, 0x7610, R14 ;  /* 0x00007610ff0e7816 */ /* 0x000fcc000000000e */
[----:B------:R0:W3:Y:S02]  /*18ba0*/  @!P0 LDG.E.U8 R14, desc[UR18][R16.64] ;  /* 0x00000012100e8981 */ /* 0x0000e4000c1e1100 */
[----:B0-----:R-:W-:Y:S02]  /*18bb0*/  PRMT R16, RZ, 0x7610, R16 ;  /* 0x00007610ff107816 */ /* 0x001fe40000000010 */
[----:B------:R-:W-:-:S04]  /*18bc0*/  PRMT R17, RZ, 0x7610, R17 ;  /* 0x00007610ff117816 */ /* 0x000fc80000000011 */
[----:B------:R0:W3:Y:S04]  /*18bd0*/  @!P0 LDG.E.U8 R16, desc[UR18][R18.64] ;  /* 0x0000001212108981 */ /* 0x0000e8000c1e1100 */
[----:B------:R1:W3:Y:S01]  /*18be0*/  @!P1 LDG.E.U8 R17, desc[UR18][R20.64] ;  /* 0x0000001214119981 */ /* 0x0002e2000c1e1100 */
[----:B0-----:R-:W-:Y:S02]  /*18bf0*/  PRMT R18, RZ, 0x7610, R18 ;  /* 0x00007610ff127816 */ /* 0x001fe40000000012 */
[----:B------:R-:W-:Y:S01]  /*18c00*/  PRMT R19, RZ, 0x7610, R19 ;  /* 0x00007610ff137816 */ /* 0x000fe20000000013 */
[----:B-1----:R-:W-:Y:S02]  /*18c10*/  @!P0 IMAD.MOV.U32 R20, RZ, RZ, R92 ;  /* 0x000000ffff148224 */ /* 0x002fe400078e005c */
[----:B------:R-:W-:Y:S01]  /*18c20*/  @!P0 IMAD.MOV.U32 R21, RZ, RZ, R93 ;  /* 0x000000ffff158224 */ /* 0x000fe200078e005d */
[----:B------:R-:W3:Y:S04]  /*18c30*/  LDL R92, [R1+0x524] ;  /* 0x00052400015c7983 */ /* 0x000ee80000100800 */
[----:B------:R0:W3:Y:S04]  /*18c40*/  @!P0 LDG.E.U8 R18, desc[UR18][R20.64] ;  /* 0x0000001214128981 */ /* 0x0000e8000c1e1100 */
[----:B------:R-:W3:Y:S01]  /*18c50*/  LDL R93, [R1+0x520] ;  /* 0x00052000015d7983 */ /* 0x000ee20000100800 */
[----:B0-----:R-:W-:-:S02]  /*18c60*/  PRMT R20, RZ, 0x7610, R20 ;  /* 0x00007610ff147816 */ /* 0x001fc40000000014 */
[----:B------:R-:W-:Y:S01]  /*18c70*/  PRMT R21, RZ, 0x7610, R21 ;  /* 0x00007610ff157816 */ /* 0x000fe20000000015 */
[----:B----4-:R0:W4:Y:S02]  /*18c80*/  @!P1 LDG.E.U8 R19, desc[UR18][R22.64] ;  /* 0x0000001216139981 */ /* 0x010124000c1e1100 */
[----:B0-----:R-:W-:Y:S02]  /*18c90*/  @!P0 IMAD.MOV.U32 R22, RZ, RZ, R94 ;  /* 0x000000ffff168224 */ /* 0x001fe400078e005e */
[----:B------:R-:W-:Y:S01]  /*18ca0*/  @!P0 IMAD.MOV.U32 R23, RZ, RZ, R95 ;  /* 0x000000ffff178224 */ /* 0x000fe200078e005f */
[----:B------:R-:W4:Y:S04]  /*18cb0*/  LDL R94, [R1+0x514] ;  /* 0x00051400015e7983 */ /* 0x000f280000100800 */
[----:B------:R0:W4:Y:S04]  /*18cc0*/  @!P0 LDG.E.U8 R20, desc[UR18][R22.64] ;  /* 0x0000001216148981 */ /* 0x000128000c1e1100 */
[----:B------:R-:W4:Y:S01]  /*18cd0*/  LDL R95, [R1+0x510] ;  /* 0x00051000015f7983 */ /* 0x000f220000100800 */
[----:B0-----:R-:W-:-:S03]  /*18ce0*/  PRMT R23, RZ, 0x7610, R23 ;  /* 0x00007610ff177816 */ /* 0x001fc60000000017 */
[----:B--2---:R0:W2:Y:S02]  /*18cf0*/  @!P1 LDG.E.U8 R21, desc[UR18][R88.64] ;  /* 0x0000001258159981 */ /* 0x0040a4000c1e1100 */
[----:B0-----:R-:W-:Y:S02]  /*18d00*/  @!P0 IMAD.MOV.U32 R88, RZ, RZ, R96 ;  /* 0x000000ffff588224 */ /* 0x001fe400078e0060 */
[----:B------:R-:W-:Y:S01]  /*18d10*/  @!P0 IMAD.MOV.U32 R89, RZ, RZ, R97 ;  /* 0x000000ffff598224 */ /* 0x000fe200078e0061 */
[----:B------:R-:W2:Y:S04]  /*18d20*/  LDL R96, [R1+0x504] ;  /* 0x0005040001607983 */ /* 0x000ea80000100800 */
[----:B------:R-:W2:Y:S04]  /*18d30*/  LDL R97, [R1+0x500] ;  /* 0x0005000001617983 */ /* 0x000ea80000100800 */
[----:B------:R0:W2:Y:S02]  /*18d40*/  @!P1 LDG.E.U8 R23, desc[UR18][R90.64] ;  /* 0x000000125a179981 */ /* 0x0000a4000c1e1100 */
[----:B0-----:R-:W-:-:S02]  /*18d50*/  @!P0 IMAD.MOV.U32 R91, RZ, RZ, R98 ;  /* 0x000000ffff5b8224 */ /* 0x001fc400078e0062 */
[----:B------:R-:W2:Y:S01]  /*18d60*/  LDL R98, [R1+0x4f0] ;  /* 0x0004f00001627983 */ /* 0x000ea20000100800 */
[----:B---3--:R-:W-:-:S03]  /*18d70*/  @!P0 IMAD.MOV.U32 R90, RZ, RZ, R9 ;  /* 0x000000ffff5a8224 */ /* 0x008fc600078e0009 */
[----:B------:R-:W3:Y:S01]  /*18d80*/  LDL R9, [R1+0x4f4] ;  /* 0x0004f40001097983 */ /* 0x000ee20000100800 */
[----:B------:R-:W-:-:S06]  /*18d90*/  PRMT R22, RZ, 0x7610, R22 ;  /* 0x00007610ff167816 */ /* 0x000fcc0000000016 */
[----:B------:R0:W3:Y:S02]  /*18da0*/  @!P0 LDG.E.U8 R22, desc[UR18][R88.64] ;  /* 0x0000001258168981 */ /* 0x0000e4000c1e1100 */
[----:B0-----:R-:W-:Y:S02]  /*18db0*/  PRMT R88, RZ, 0x7610, R88 ;  /* 0x00007610ff587816 */ /* 0x001fe40000000058 */
[----:B------:R-:W-:-:S04]  /*18dc0*/  PRMT R89, RZ, 0x7610, R89 ;  /* 0x00007610ff597816 */ /* 0x000fc80000000059 */
[----:B------:R0:W3:Y:S02]  /*18dd0*/  @!P0 LDG.E.U8 R88, desc[UR18][R90.64] ;  /* 0x000000125a588981 */ /* 0x0000e4000c1e1100 */
[----:B0-----:R-:W-:Y:S02]  /*18de0*/  PRMT R90, RZ, 0x7610, R90 ;  /* 0x00007610ff5a7816 */ /* 0x001fe4000000005a */
[----:B------:R-:W-:Y:S01]  /*18df0*/  PRMT R91, RZ, 0x7610, R91 ;  /* 0x00007610ff5b7816 */ /* 0x000fe2000000005b */
[----:B------:R0:W3:Y:S02]  /*18e00*/  @!P1 LDG.E.U8 R89, desc[UR18][R92.64] ;  /* 0x000000125c599981 */ /* 0x0000e4000c1e1100 */
[----:B0-----:R-:W-:Y:S02]  /*18e10*/  @!P0 IMAD.MOV.U32 R92, RZ, RZ, R100 ;  /* 0x000000ffff5c8224 */ /* 0x001fe400078e0064 */
[----:B------:R-:W-:Y:S01]  /*18e20*/  @!P0 IMAD.MOV.U32 R93, RZ, RZ, R101 ;  /* 0x000000ffff5d8224 */ /* 0x000fe200078e0065 */
[----:B------:R-:W3:Y:S04]  /*18e30*/  LDL R100, [R1+0x4c4] ;  /* 0x0004c40001647983 */ /* 0x000ee80000100800 */
[----:B------:R-:W3:Y:S04]  /*18e40*/  LDL R101, [R1+0x4c0] ;  /* 0x0004c00001657983 */ /* 0x000ee80000100800 */
[----:B------:R0:W3:Y:S02]  /*18e50*/  @!P0 LDG.E.U8 R90, desc[UR18][R92.64] ;  /* 0x000000125c5a8981 */ /* 0x0000e4000c1e1100 */
[----:B0-----:R-:W-:-:S02]  /*18e60*/  PRMT R93, RZ, 0x7610, R93 ;  /* 0x00007610ff5d7816 */ /* 0x001fc4000000005d */
[----:B----4-:R0:W4:Y:S02]  /*18e70*/  @!P1 LDG.E.U8 R91, desc[UR18][R94.64] ;  /* 0x000000125e5b9981 */ /* 0x010124000c1e1100 */
[----:B0-----:R-:W-:Y:S02]  /*18e80*/  @!P0 IMAD.MOV.U32 R94, RZ, RZ, R102 ;  /* 0x000000ffff5e8224 */ /* 0x001fe400078e0066 */
[----:B------:R-:W-:Y:S01]  /*18e90*/  @!P0 IMAD.MOV.U32 R95, RZ, RZ, R103 ;  /* 0x000000ffff5f8224 */ /* 0x000fe200078e0067 */
[----:B------:R-:W4:Y:S04]  /*18ea0*/  LDL R102, [R1+0x4b4] ;  /* 0x0004b40001667983 */ /* 0x000f280000100800 */
[----:B------:R-:W4:Y:S04]  /*18eb0*/  LDL R103, [R1+0x4b0] ;  /* 0x0004b00001677983 */ /* 0x000f280000100800 */
[----:B--2---:R0:W2:Y:S02]  /*18ec0*/  @!P1 LDG.E.U8 R93, desc[UR18][R96.64] ;  /* 0x00000012605d9981 */ /* 0x0040a4000c1e1100 */
[----:B0-----:R-:W-:-:S02]  /*18ed0*/  @!P0 IMAD.MOV.U32 R96, RZ, RZ, R99 ;  /* 0x000000ffff608224 */ /* 0x001fc400078e0063 */
[----:B------:R-:W-:Y:S02]  /*18ee0*/  @!P0 IMAD.MOV.U32 R97, RZ, RZ, R104 ;  /* 0x000000ffff618224 */ /* 0x000fe400078e0068 */
[----:B------:R-:W2:Y:S01]  /*18ef0*/  LDL R104, [R1+0x4a4] ;  /* 0x0004a40001687983 */ /* 0x000ea20000100800 */
[----:B------:R-:W-:Y:S02]  /*18f00*/  @!P1 IMAD.MOV.U32 R99, RZ, RZ, R98 ;  /* 0x000000ffff639224 */ /* 0x000fe400078e0062 */
[----:B---3--:R-:W-:Y:S02]  /*18f10*/  @!P1 IMAD.MOV.U32 R98, RZ, RZ, R9 ;  /* 0x000000ffff629224 */ /* 0x008fe400078e0009 */
        /* <DEDUP_REMOVED lines=16> */
[----:B------:R0:W3:Y:S02]  /*19020*/  @!P1 LDG.E.U8 R97, desc[UR18][R100.64] ;  /* 0x0000001264619981 */ /* 0x0000e4000c1e1100 */
[----:B0-----:R-:W-:Y:S02]  /*19030*/  @!P0 IMAD.MOV.U32 R100, RZ, RZ, R108 ;  /* 0x000000ffff648224 */ /* 0x001fe400078e006c */
[----:B------:R-:W-:Y:S01]  /*19040*/  @!P0 IMAD.MOV.U32 R101, RZ, RZ, R109 ;  /* 0x000000ffff658224 */ /* 0x000fe200078e006d */
[----:B------:R-:W3:Y:S04]  /*19050*/  LDL R108, [R1+0x484] ;  /* 0x00048400016c7983 */ /* 0x000ee80000100800 */
[----:B------:R0:W3:Y:S04]  /*19060*/  @!P0 LDG.E.U8 R98, desc[UR18][R100.64] ;  /* 0x0000001264628981 */ /* 0x0000e8000c1e1100 */
[----:B------:R-:W3:Y:S01]  /*19070*/  LDL R109, [R1+0x480] ;  /* 0x00048000016d7983 */ /* 0x000ee20000100800 */
[----:B0-----:R-:W-:-:S03]  /*19080*/  PRMT R101, RZ, 0x7610, R101 ;  /* 0x00007610ff657816 */ /* 0x001fc60000000065 */
[----:B----4-:R0:W4:Y:S02]  /*19090*/  @!P1 LDG.E.U8 R99, desc[UR18][R102.64] ;  /* 0x0000001266639981 */ /* 0x010124000c1e1100 */
[----:B0-----:R-:W-:Y:S02]  /*190a0*/  @!P0 IMAD.MOV.U32 R102, RZ, RZ, R110 ;  /* 0x000000ffff668224 */ /* 0x001fe400078e006e */
[----:B------:R-:W-:Y:S01]  /*190b0*/  @!P0 IMAD.MOV.U32 R103, RZ, RZ, R111 ;  /* 0x000000ffff678224 */ /* 0x000fe200078e006f */
[----:B------:R-:W4:Y:S04]  /*190c0*/  LDL R110, [R1+0x474] ;  /* 0x00047400016e7983 */ /* 0x000f280000100800 */
[----:B------:R-:W4:Y:S04]  /*190d0*/  LDL R111, [R1+0x470] ;  /* 0x00047000016f7983 */ /* 0x000f280000100800 */
[----:B--2---:R0:W2:Y:S02]  /*190e0*/  @!P1 LDG.E.U8 R101, desc[UR18][R104.64] ;  /* 0x0000001268659981 */ /* 0x0040a4000c1e1100 */
        /* <DEDUP_REMOVED lines=18> */
[----:B------:R0:W3:Y:S02]  /*19210*/  @!P1 LDG.E.U8 R105, desc[UR18][R108.64] ;  /* 0x000000126c699981 */ /* 0x0000e4000c1e1100 */
[----:B0-----:R-:W-:Y:S02]  /*19220*/  @!P0 IMAD.MOV.U32 R108, RZ, RZ, R116 ;  /* 0x000000ffff6c8224 */ /* 0x001fe400078e0074 */
[----:B------:R-:W-:Y:S01]  /*19230*/  @!P0 IMAD.MOV.U32 R109, RZ, RZ, R117 ;  /* 0x000000ffff6d8224 */ /* 0x000fe200078e0075 */
[----:B------:R-:W3:Y:S04]  /*19240*/  LDL R116, [R1+0x400] ;  /* 0x0004000001747983 */ /* 0x000ee80000100800 */
[----:B------:R-:W3:Y:S04]  /*19250*/  LDL R117, [R1+0x3fc] ;  /* 0x0003fc0001757983 */ /* 0x000ee80000100800 */
[----:B----4-:R0:W4:Y:S02]  /*19260*/  @!P1 LDG.E.U8 R107, desc[UR18][R110.64] ;  /* 0x000000126e6b9981 */ /* 0x010124000c1e1100 */
[----:B0-----:R-:W-:-:S02]  /*19270*/  @!P0 IMAD.MOV.U32 R110, RZ, RZ, R113 ;  /* 0x000000ffff6e8224 */ /* 0x001fc400078e0071 */
[----:B------:R-:W-:Y:S02]  /*19280*/  @!P0 IMAD.MOV.U32 R111, RZ, RZ, R118 ;  /* 0x000000ffff6f8224 */ /* 0x000fe400078e0076 */
[----:B------:R-:W4:Y:S01]  /*19290*/  LDL R118, [R1+0x3f0] ;  /* 0x0003f00001767983 */ /* 0x000f220000100800 */
[----:B--2---:R-:W-:Y:S02]  /*192a0*/  @!P1 IMAD.MOV.U32 R113, RZ, RZ, R112 ;  /* 0x000000ffff719224 */ /* 0x004fe400078e0070 */
[----:B---3--:R-:W-:Y:S02]  /*192b0*/  @!P1 IMAD.MOV.U32 R112, RZ, RZ, R9 ;  /* 0x000000ffff709224 */ /* 0x008fe400078e0009 */
[----:B------:R-:W2:Y:S01]  /*192c0*/  LDL R9, [R1+0x3e8] ;  /* 0x0003e80001097983 */ /* 0x000ea20000100800 */
        /* <DEDUP_REMOVED lines=22> */
[----:B------:R0:W3:Y:S02]  /*19430*/  @!P1 LDG.E.U8 R113, desc[UR18][R116.64] ;  /* 0x0000001274719981 */ /* 0x0000e4000c1e1100 */
[----:B0-----:R-:W-:Y:S02]  /*19440*/  @!P0 IMAD.MOV.U32 R116, RZ, RZ, R124 ;  /* 0x000000ffff748224 */ /* 0x001fe400078e007c */
[----:B------:R-:W-:Y:S01]  /*19450*/  @!P0 IMAD.MOV.U32 R117, RZ, RZ, R125 ;  /* 0x000000ffff758224 */ /* 0x000fe200078e007d */
[----:B------:R-:W3:Y:S04]  /*19460*/  LDL R124, [R1+0x3a0] ;  /* 0x0003a000017c7983 */ /* 0x000ee80000100800 */
[----:B------:R-:W3:Y:S04]  /*19470*/  LDL R125, [R1+0x39c] ;  /* 0x00039c00017d7983 */ /* 0x000ee80000100800 */
[----:B----4-:R0:W4:Y:S02]  /*19480*/  @!P1 LDG.E.U8 R115, desc[UR18][R118.64] ;  /* 0x0000001276739981 */ /* 0x010124000c1e1100 */
[----:B0-----:R-:W-:-:S02]  /*19490*/  @!P0 IMAD.MOV.U32 R119, RZ, RZ, R126 ;  /* 0x000000ffff778224 */ /* 0x001fc400078e007e */
[----:B------:R-:W4:Y:S01]  /*194a0*/  LDL R126, [R1+0x38c] ;  /* 0x00038c00017e7983 */ /* 0x000f220000100800 */
[----:B--2---:R-:W-:-:S03]  /*194b0*/  @!P0 IMAD.MOV.U32 R118, RZ, RZ, R9 ;  /* 0x000000ffff768224 */ /* 0x004fc600078e0009 */
[----:B------:R-:W2:Y:S01]  /*194c0*/  LDL R9, [R1+0x390] ;  /* 0x0003900001097983 */ /* 0x000ea20000100800 */
[----:B------:R-:W-:-:S06]  /*194d0*/  PRMT R114, RZ, 0x7610, R114 ;  /* 0x00007610ff727816 */ /* 0x000fcc0000000072 */
[----:B------:R0:W2:Y:S02]  /*194e0*/  @!P0 LDG.E.U8 R114, desc[UR18][R116.64] ;  /* 0x0000001274728981 */ /* 0x0000a4000c1e1100 */
[----:B0-----:R-:W-:Y:S02]  /*194f0*/  PRMT R116, RZ, 0x7610, R116 ;  /* 0x00007610ff747816 */ /* 0x001fe40000000074 */
[----:B------:R-:W-:-:S04]  /*19500*/  PRMT R117, RZ, 0x7610, R117 ;  /* 0x00007610ff757816 */ /* 0x000fc80000000075 */
[----:B------:R0:W2:Y:S02]  /*19510*/  @!P0 LDG.E.U8 R116, desc[UR18][R118.64] ;  /* 0x0000001276748981 */ /* 0x0000a4000c1e1100 */
[----:B0-----:R-:W-:Y:S02]  /*19520*/  PRMT R118, RZ, 0x7610, R118 ;  /* 0x00007610ff767816 */ /* 0x001fe40000000076 */
[----:B------:R-:W-:Y:S01]  /*19530*/  PRMT R119, RZ, 0x7610, R119 ;  /* 0x00007610ff777816 */ /* 0x000fe20000000077 */
[----:B---3--:R0:W3:Y:S02]  /*19540*/  @!P1 LDG.E.U8 R117, desc[UR18][R120.64] ;  /* 0x0000001278759981 */ /* 0x0080e4000c1e1100 */
        /* <DEDUP_REMOVED lines=11> */
[----:B------:R0:W3:Y:S02]  /*19600*/  @!P1 LDG.E.U8 R121, desc[UR18][R124.64] ;  /* 0x000000127c799981 */ /* 0x0000e4000c1e1100 */
[----:B0-----:R-:W-:-:S02]  /*19610*/  @!P0 IMAD.MOV.U32 R124, RZ, RZ, R127 ;  /* 0x000000ffff7c8224 */ /* 0x001fc400078e007f */
[----:B------:R-:W-:Y:S02]  /*19620*/  @!P0 IMAD.MOV.U32 R125, RZ, RZ, R131 ;  /* 0x000000ffff7d8224 */ /* 0x000fe400078e0083 */
[----:B------:R-:W3:Y:S01]  /*19630*/  LDL R131, [R1+0x36c] ;  /* 0x00036c0001837983 */ /* 0x000ee20000100800 */
[----:B----4-:R-:W-:Y:S02]  /*19640*/  @!P1 IMAD.MOV.U32 R127, RZ, RZ, R126 ;  /* 0x000000ffff7f9224 */ /* 0x010fe400078e007e */
[----:B--2---:R-:W-:Y:S02]  /*19650*/  @!P1 IMAD.MOV.U32 R126, RZ, RZ, R9 ;  /* 0x000000ffff7e9224 */ /* 0x004fe400078e0009 */
[----:B------:R-:W2:Y:S01]  /*19660*/  LDL R9, [R1+0x368] ;  /* 0x0003680001097983 */ /* 0x000ea20000100800 */
[----:B------:R-:W-:-:S06]  /*19670*/  PRMT R120, RZ, 0x7610, R120 ;  /* 0x00007610ff787816 */ /* 0x000fcc0000000078 */
[----:B------:R0:W4:Y:S02]  /*19680*/  @!P0 LDG.E.U8 R120, desc[UR18][R122.64] ;  /* 0x000000127a788981 */ /* 0x000124000c1e1100 */
[----:B0-----:R-:W-:Y:S02]  /*19690*/  PRMT R122, RZ, 0x7610, R122 ;  /* 0x00007610ff7a7816 */ /* 0x001fe4000000007a */
[----:B------:R-:W-:-:S04]  /*196a0*/  PRMT R123, RZ, 0x7610, R123 ;  /* 0x00007610ff7b7816 */ /* 0x000fc8000000007b */
[----:B------:R0:W4:Y:S04]  /*196b0*/  @!P0 LDG.E.U8 R122, desc[UR18][R124.64] ;  /* 0x000000127c7a8981 */ /* 0x000128000c1e1100 */
[----:B------:R1:W4:Y:S01]  /*196c0*/  @!P1 LDG.E.U8 R123, desc[UR18][R126.64] ;  /* 0x000000127e7b9981 */ /* 0x000322000c1e1100 */
[----:B0-----:R-:W-:Y:S01]  /*196d0*/  PRMT R124, RZ, 0x7610, R124 ;  /* 0x00007610ff7c7816 */ /* 0x001fe2000000007c */
[----:B-1----:R-:W-:Y:S02]  /*196e0*/  @!P0 IMAD.MOV.U32 R126, RZ, RZ, R132 ;  /* 0x000000ffff7e8224 */ /* 0x002fe400078e0084 */
[----:B------:R-:W-:Y:S01]  /*196f0*/  @!P0 IMAD.MOV.U32 R127, RZ, RZ, R133 ;  /* 0x000000ffff7f8224 */ /* 0x000fe200078e0085 */
[----:B------:R-:W-:Y:S01]  /*19700*/  PRMT R125, RZ, 0x7610, R125 ;  /* 0x00007610ff7d7816 */ /* 0x000fe2000000007d */
[----:B------:R-:W4:Y:S04]  /*19710*/  LDL R133, [R1+0x35c] ;  /* 0x00035c0001857983 */ /* 0x000f280000100800 */
[----:B------:R0:W4:Y:S04]  /*19720*/  @!P0 LDG.E.U8 R124, desc[UR18][R126.64] ;  /* 0x000000127e7c8981 */ /* 0x000128000c1e1100 */
[----:B------:R-:W4:Y:S01]  /*19730*/  LDL R132, [R1+0x360] ;  /* 0x0003600001847983 */ /* 0x000f220000100800 */
[----:B0-----:R-:W-:-:S03]  /*19740*/  PRMT R127, RZ, 0x7610, R127 ;  /* 0x00007610ff7f7816 */ /* 0x001fc6000000007f */
[----:B---3--:R0:W3:Y:S02]  /*19750*/  @!P1 LDG.E.U8 R125, desc[UR18][R128.64] ;  /* 0x00000012807d9981 */ /* 0x0080e4000c1e1100 */
[----:B0-----:R-:W-:Y:S02]  /*19760*/  @!P0 IMAD.MOV.U32 R129, RZ, RZ, R135 ;  /* 0x000000ffff818224 */ /* 0x001fe400078e0087 */
[----:B------:R-:W3:Y:S01]  /*19770*/  LDL R135, [R1+0x34c] ;  /* 0x00034c0001877983 */ /* 0x000ee20000100800 */
[----:B------:R-:W-:-:S03]  /*19780*/  @!P0 IMAD.MOV.U32 R128, RZ, RZ, R134 ;  /* 0x000000ffff808224 */ /* 0x000fc600078e0086 */
[----:B------:R-:W3:Y:S04]  /*19790*/  LDL R134, [R1+0x350] ;  /* 0x0003500001867983 */ /* 0x000ee80000100800 */
[----:B------:R0:W3:Y:S02]  /*197a0*/  @!P1 LDG.E.U8 R127, desc[UR18][R130.64] ;  /* 0x00000012827f9981 */ /* 0x0000e4000c1e1100 */
[----:B0-----:R-:W-:Y:S02]  /*197b0*/  @!P0 IMAD.MOV.U32 R131, RZ, RZ, R136 ;  /* 0x000000ffff838224 */ /* 0x001fe400078e0088 */
[----:B------:R-:W3:Y:S01]  /*197c0*/  LDL R136, [R1+0x31c] ;  /* 0x00031c0001887983 */ /* 0x000ee20000100800 */
        /* <DEDUP_REMOVED lines=8> */
[----:B----4-:R0:W4:Y:S02]  /*19850*/  @!P1 LDG.E.U8 R129, desc[UR18][R132.64] ;  /* 0x0000001284819981 */ /* 0x010124000c1e1100 */
[----:B0-----:R-:W-:Y:S02]  /*19860*/  @!P0 IMAD.MOV.U32 R132, RZ, RZ, R138 ;  /* 0x000000ffff848224 */ /* 0x001fe400078e008a */
[----:B------:R-:W-:Y:S01]  /*19870*/  @!P0 IMAD.MOV.U32 R133, RZ, RZ, R139 ;  /* 0x000000ffff858224 */ /* 0x000fe200078e008b */
[----:B------:R-:W4:Y:S04]  /*19880*/  LDL R138, [R1+0x310] ;  /* 0x00031000018a7983 */ /* 0x000f280000100800 */
[----:B------:R-:W4:Y:S01]  /*19890*/  LDL R139, [R1+0x30c] ;  /* 0x00030c00018b7983 */ /* 0x000f220000100800 */
[----:B------:R-:W-:-:S06]  /*198a0*/  PRMT R130, RZ, 0x7610, R130 ;  /* 0x00007610ff827816 */ /* 0x000fcc0000000082 */
[----:B------:R-:W4:Y:S04]  /*198b0*/  @!P0 LDG.E.U8 R130, desc[UR18][R132.64] ;  /* 0x0000001284828981 */ /* 0x000f28000c1e1100 */
[----:B---3--:R0:W3:Y:S02]  /*198c0*/  @!P1 LDG.E.U8 R131, desc[UR18][R134.64] ;  /* 0x0000001286839981 */ /* 0x0080e4000c1e1100 */
[----:B0-----:R-:W-:Y:S02]  /*198d0*/  @!P0 IMAD.MOV.U32 R134, RZ, RZ, R137 ;  /* 0x000000ffff868224 */ /* 0x001fe400078e0089 */
[----:B------:R-:W-:Y:S02]  /*198e0*/  @!P0 IMAD.MOV.U32 R135, RZ, RZ, R140 ;  /* 0x000000ffff878224 */ /* 0x000fe400078e008c */
[----:B------:R-:W3:Y:S01]  /*198f0*/  LDL R140, [R1+0x2fc] ;  /* 0x0002fc00018c7983 */ /* 0x000ee20000100800 */
[----:B------:R-:W-:Y:S01]  /*19900*/  PRMT R133, RZ, 0x7610, R133 ;  /* 0x00007610ff857816 */ /* 0x000fe20000000085 */
[----:B------:R-:W-:-:S02]  /*19910*/  @!P1 IMAD.MOV.U32 R137, RZ, RZ, R136 ;  /* 0x000000ffff899224 */ /* 0x000fc400078e0088 */
[----:B--2---:R-:W-:Y:S02]  /*19920*/  @!P1 IMAD.MOV.U32 R136, RZ, RZ, R9 ;  /* 0x000000ffff889224 */ /* 0x004fe400078e0009 */
[----:B------:R-:W2:Y:S04]  /*19930*/  LDL R9, [R1+0x300] ;  /* 0x0003000001097983 */ /* 0x000ea80000100800 */
[----:B------:R0:W2:Y:S02]  /*19940*/  @!P1 LDG.E.U8 R133, desc[UR18][R136.64] ;  /* 0x0000001288859981 */ /* 0x0000a4000c1e1100 */
[----:B0-----:R-:W-:Y:S02]  /*19950*/  @!P0 IMAD.MOV.U32 R137, RZ, RZ, R144 ;  /* 0x000000ffff898224 */ /* 0x001fe400078e0090 */
[----:B------:R-:W2:Y:S01]  /*19960*/  LDL R144, [R1+0x2f8] ;  /* 0x0002f80001907983 */ /* 0x000ea20000100800 */
[----:B------:R-:W-:-:S06]  /*19970*/  PRMT R132, RZ, 0x7610, R132 ;  /* 0x00007610ff847816 */ /* 0x000fcc0000000084 */
[----:B------:R0:W2:Y:S01]  /*19980*/  @!P0 LDG.E.U8 R132, desc[UR18][R134.64] ;  /* 0x0000001286848981 */ /* 0x0000a2000c1e1100 */
[----:B------:R-:W-:-:S03]  /*19990*/  @!P0 IMAD.MOV.U32 R136, RZ, RZ, R143 ;  /* 0x000000ffff888224 */ /* 0x000fc600078e008f */
[----:B------:R-:W2:Y:S01]  /*199a0*/  LDL R143, [R1+0x2e4] ;  /* 0x0002e400018f7983 */ /* 0x000ea20000100800 */
[----:B0-----:R-:W-:Y:S02]  /*199b0*/  PRMT R135, RZ, 0x7610, R135 ;  /* 0x00007610ff877816 */ /* 0x001fe40000000087 */
[----:B------:R-:W-:-:S06]  /*199c0*/  PRMT R134, RZ, 0x7610, R134 ;  /* 0x00007610ff867816 */ /* 0x000fcc0000000086 */
[----:B------:R-:W2:Y:S04]  /*199d0*/  @!P0 LDG.E.U8 R134, desc[UR18][R136.64] ;  /* 0x0000001288868981 */ /* 0x000ea8000c1e1100 */
[----:B----4-:R0:W4:Y:S02]  /*199e0*/  @!P1 LDG.E.U8 R135, desc[UR18][R138.64] ;  /* 0x000000128a879981 */ /* 0x010124000c1e1100 */
[----:B0-----:R-:W-:Y:S02]  /*199f0*/  @!P0 IMAD.MOV.U32 R138, RZ, RZ, R141 ;  /* 0x000000ffff8a8224 */ /* 0x001fe400078e008d */
[----:B------:R-:W-:Y:S02]  /*19a00*/  @!P0 IMAD.MOV.U32 R139, RZ, RZ, R142 ;  /* 0x000000ffff8b8224 */ /* 0x000fe400078e008e */
[----:B------:R-:W4:Y:S01]  /*19a10*/  LDL R142, [R1+0x2e8] ;  /* 0x0002e800018e7983 */ /* 0x000f220000100800 */
[----:B------:R-:W-:Y:S01]  /*19a20*/  PRMT R137, RZ, 0x7610, R137 ;  /* 0x00007610ff897816 */ /* 0x000fe20000000089 */
[----:B---3--:R-:W-:-:S02]  /*19a30*/  @!P1 IMAD.MOV.U32 R141, RZ, RZ, R140 ;  /* 0x000000ffff8d9224 */ /* 0x008fc400078e008c */
[----:B--2---:R-:W-:Y:S02]  /*19a40*/  @!P1 IMAD.MOV.U32 R140, RZ, RZ, R9 ;  /* 0x000000ffff8c9224 */ /* 0x004fe400078e0009 */
[----:B------:R-:W2:Y:S04]  /*19a50*/  LDL R9, [R1+0x2e0] ;  /* 0x0002e00001097983 */ /* 0x000ea80000100800 */
[----:B------:R0:W3:Y:S02]  /*19a60*/  @!P1 LDG.E.U8 R137, desc[UR18][R140.64] ;  /* 0x000000128c899981 */ /* 0x0000e4000c1e1100 */
[----:B0-----:R-:W-:Y:S02]  /*19a70*/  @!P0 IMAD.MOV.U32 R140, RZ, RZ, R144 ;  /* 0x000000ffff8c8224 */ /* 0x001fe400078e0090 */
[----:B------:R-:W-:Y:S01]  /*19a80*/  @!P0 IMAD.MOV.U32 R141, RZ, RZ, R145 ;  /* 0x000000ffff8d8224 */ /* 0x000fe200078e0091 */
[----:B------:R-:W3:Y:S04]  /*19a90*/  LDL R144, [R1+0x2d8] ;  /* 0x0002d80001907983 */ /* 0x000ee80000100800 */
[----:B------:R-:W3:Y:S01]  /*19aa0*/  LDL R145, [R1+0x2d4] ;  /* 0x0002d40001917983 */ /* 0x000ee20000100800 */
[----:B------:R-:W-:-:S06]  /*19ab0*/  PRMT R136, RZ, 0x7610, R136 ;  /* 0x00007610ff887816 */ /* 0x000fcc0000000088 */
[----:B------:R0:W3:Y:S02]  /*19ac0*/  @!P0 LDG.E.U8 R136, desc[UR18][R138.64] ;  /* 0x000000128a888981 */ /* 0x0000e4000c1e1100 */
[----:B0-----:R-:W-:Y:S02]  /*19ad0*/  PRMT R138, RZ, 0x7610, R138 ;  /* 0x00007610ff8a7816 */ /* 0x001fe4000000008a */
[----:B------:R-:W-:-:S04]  /*19ae0*/  PRMT R139, RZ, 0x7610, R139 ;  /* 0x00007610ff8b7816 */ /* 0x000fc8000000008b */
[----:B------:R0:W3:Y:S02]  /*19af0*/  @!P0 LDG.E.U8 R138, desc[UR18][R140.64] ;  /* 0x000000128c8a8981 */ /* 0x0000e4000c1e1100 */
[----:B0-----:R-:W-:Y:S02]  /*19b00*/  @!P1 IMAD.MOV.U32 R140, RZ, RZ, R146 ;  /* 0x000000ffff8c9224 */ /* 0x001fe400078e0092 */
[----:B------:R-:W-:Y:S01]  /*19b10*/  @!P1 IMAD.MOV.U32 R141, RZ, RZ, R147 ;  /* 0x000000ffff8d9224 */ /* 0x000fe200078e0093 */
[----:B------:R-:W3:Y:S04]  /*19b20*/  LDL R146, [R1+0x2c8] ;  /* 0x0002c80001927983 */ /* 0x000ee80000100800 */
[----:B------:R0:W3:Y:S04]  /*19b30*/  @!P1 LDG.E.U8 R139, desc[UR18][R140.64] ;  /* 0x000000128c8b9981 */ /* 0x0000e8000c1e1100 */
[----:B------:R-:W3:Y:S01]  /*19b40*/  LDL R147, [R1+0x2c4] ;  /* 0x0002c40001937983 */ /* 0x000ee20000100800 */
[----:B0-----:R-:W-:-:S06]  /*19b50*/  PRMT R140, RZ, 0x7610, R140 ;  /* 0x00007610ff8c7816 */ /* 0x001fcc000000008c */
[----:B----4-:R0:W4:Y:S01]  /*19b60*/  @!P0 LDG.E.U8 R140, desc[UR18][R142.64] ;  /* 0x000000128e8c8981 */ /* 0x010122000c1e1100 */
[----:B------:R-:W-:Y:S01]  /*19b70*/  PRMT R141, RZ, 0x7610, R141 ;  /* 0x00007610ff8d7816 */ /* 0x000fe2000000008d */
[----:B0-----:R-:W-:Y:S02]  /*19b80*/  @!P1 IMAD.MOV.U32 R143, RZ, RZ, R148 ;  /* 0x000000ffff8f9224 */ /* 0x001fe400078e0094 */
[----:B------:R-:W4:Y:S01]  /*19b90*/  LDL R148, [R1+0x298] ;  /* 0x0002980001947983 */ /* 0x000f220000100800 */
[----:B--2---:R-:W-:-:S03]  /*19ba0*/  @!P1 IMAD.MOV.U32 R142, RZ, RZ, R9 ;  /* 0x000000ffff8e9224 */ /* 0x004fc600078e0009 */
[----:B------:R-:W2:Y:S04]  /*19bb0*/  LDL R9, [R1+0x2a0] ;  /* 0x0002a00001097983 */ /* 0x000ea80000100800 */
[----:B------:R0:W4:Y:S02]  /*19bc0*/  @!P1 LDG.E.U8 R141, desc[UR18][R142.64] ;  /* 0x000000128e8d9981 */ /* 0x000124000c1e1100 */
[----:B0-----:R-:W-:-:S06]  /*19bd0*/  PRMT R142, RZ, 0x7610, R142 ;  /* 0x00007610ff8e7816 */ /* 0x001fcc000000008e */
[----:B---3--:R0:W3:Y:S02]  /*19be0*/  @!P0 LDG.E.U8 R142, desc[UR18][R144.64] ;  /* 0x00000012908e8981 */ /* 0x0080e4000c1e1100 */
        /* <DEDUP_REMOVED lines=10> */
[----:B------:R-:W3:Y:S01]  /*19c90*/  LDL R152, [R1+0x278] ;  /* 0x0002780001987983 */ /* 0x000ee20000100800 */
[----:B--2---:R-:W-:-:S03]  /*19ca0*/  @!P1 IMAD.MOV.U32 R146, RZ, RZ, R9 ;  /* 0x000000ffff929224 */ /* 0x004fc600078e0009 */
[----:B------:R-:W2:Y:S04]  /*19cb0*/  LDL R9, [R1+0x280] ;  /* 0x0002800001097983 */ /* 0x000ea80000100800 */
[----:B------:R0:W2:Y:S02]  /*19cc0*/  @!P1 LDG.E.U8 R145, desc[UR18][R146.64] ;  /* 0x0000001292919981 */ /* 0x0000a4000c1e1100 */
[----:B0-----:R-:W-:Y:S02]  /*19cd0*/  PRMT R146, RZ, 0x7610, R146 ;  /* 0x00007610ff927816 */ /* 0x001fe40000000092 */
[----:B------:R-:W-:-:S04]  /*19ce0*/  PRMT R147, RZ, 0x7610, R147 ;  /* 0x00007610ff937816 */ /* 0x000fc80000000093 */
[----:B----4-:R0:W4:Y:S02]  /*19cf0*/  @!P0 LDG.E.U8 R146, desc[UR18][R148.64] ;  /* 0x0000001294928981 */ /* 0x010124000c1e1100 */
[----:B0-----:R-:W-:Y:S02]  /*19d00*/  @!P1 IMAD.MOV.U32 R148, RZ, RZ, R154 ;  /* 0x000000ffff949224 */ /* 0x001fe400078e009a */
[----:B------:R-:W-:Y:S01]  /*19d10*/  @!P1 IMAD.MOV.U32 R149, RZ, RZ, R155 ;  /* 0x000000ffff959224 */ /* 0x000fe200078e009b */
[----:B------:R-:W4:Y:S04]  /*19d20*/  LDL R154, [R1+0x268] ;  /* 0x00026800019a7983 */ /* 0x000f280000100800 */
[----:B------:R0:W4:Y:S04]  /*19d30*/  @!P1 LDG.E.U8 R147, desc[UR18][R148.64] ;  /* 0x0000001294939981 */ /* 0x000128000c1e1100 */
[----:B------:R-:W4:Y:S01]  /*19d40*/  LDL R155, [R1+0x264] ;  /* 0x00026400019b7983 */ /* 0x000f220000100800 */
[----:B0-----:R-:W-:-:S06]  /*19d50*/  PRMT R148, RZ, 0x7610, R148 ;  /* 0x00007610ff947816 */ /* 0x001fcc0000000094 */
[----:B---3--:R2:W3:Y:S04]  /*19d60*/  @!P0 LDG.E.U8 R148, desc[UR18][R150.64] ;  /* 0x0000001296948981 */ /* 0x0084e8000c1e1100 */
[----:B------:R-:W4:Y:S01]  /*19d70*/  LDL R151, [R1+0x27c] ;  /* 0x00027c0001977983 */ /* 0x000f220000100800 */
[----:B------:R-:W-:Y:S01]  /*19d80*/  PRMT R149, RZ, 0x7610, R149 ;  /* 0x00007610ff957816 */ /* 0x000fe20000000095 */
[----:B--2---:R-:W-:Y:S02]  /*19d90*/  @!P1 IMAD.MOV.U32 R150, RZ, RZ, R9 ;  /* 0x000000ffff969224 */ /* 0x004fe400078e0009 */
[----:B------:R-:W2:Y:S04]  /*19da0*/  LDL R9, [R1+0x250] ;  /* 0x0002500001097983 */ /* 0x000ea80000100800 */
[----:B----4-:R0:W4:Y:S02]  /*19db0*/  @!P1 LDG.E.U8 R149, desc[UR18][R150.64] ;  /* 0x0000001296959981 */ /* 0x010124000c1e1100 */
[----:B0-----:R-:W-:-:S06]  /*19dc0*/  PRMT R150, RZ, 0x7610, R150 ;  /* 0x00007610ff967816 */ /* 0x001fcc0000000096 */
[----:B------:R0:W4:Y:S04]  /*19dd0*/  @!P0 LDG.E.U8 R150, desc[UR18][R152.64] ;  /* 0x0000001298968981 */ /* 0x000128000c1e1100 */
[----:B------:R-:W0:Y:S04]  /*19de0*/  LDL R152, [R1+0x26c] ;  /* 0x00026c0001987983 */ /* 0x000e280000100800 */
[----:B------:R-:W0:Y:S01]  /*19df0*/  LDL R153, [R1+0x270] ;  /* 0x0002700001997983 */ /* 0x000e220000100800 */
[----:B------:R-:W-:Y:S02]  /*19e00*/  PRMT R151, RZ, 0x7610, R151 ;  /* 0x00007610ff977816 */ /* 0x000fe40000000097 */
[----:B0-----:R-:W-:-:S04]  /*19e10*/  @!P1 LOP3.LUT R153, R153, R152, RZ, 0x3c, !PT ;  /* 0x0000009899999212 */ /* 0x001fc800078e3cff */
[----:B------:R-:W-:-:S04]  /*19e20*/  @!P1 LOP3.LUT R152, R153, R152, RZ, 0x3c, !PT ;  /* 0x0000009899989212 */ /* 0x000fc800078e3cff */
[----:B------:R-:W-:-:S05]  /*19e30*/  @!P1 LOP3.LUT R153, R153, R152, RZ, 0x3c, !PT ;  /* 0x0000009899999212 */ /* 0x000fca00078e3cff */
[----:B------:R0:W4:Y:S02]  /*19e40*/  @!P1 LDG.E.U8 R151, desc[UR18][R152.64] ;  /* 0x0000001298979981 */ /* 0x000124000c1e1100 */
        /* <DEDUP_REMOVED lines=11> */
[----:B------:R-:W3:Y:S01]  /*19f00*/  LDL R159, [R1+0x24c] ;  /* 0x00024c00019f7983 */ /* 0x000ee20000100800 */
[----:B------:R-:W-:Y:S01]  /*19f10*/  PRMT R155, RZ, 0x7610, R155 ;  /* 0x00007610ff9b7816 */ /* 0x000fe2000000009b */
[----:B--2---:R-:W-:Y:S01]  /*19f20*/  @!P1 IMAD.MOV.U32 R158, RZ, RZ, R9 ;  /* 0x000000ffff9e9224 */ /* 0x004fe200078e0009 */
[----:B------:R-:W-:Y:S01]  /*19f30*/  PRMT R156, RZ, 0x7610, R156 ;  /* 0x00007610ff9c7816 */ /* 0x000fe2000000009c */
[----:B------:R-:W2:Y:S04]  /*19f40*/  LDL R9, [R1+0x200] ;  /* 0x0002000001097983 */ /* 0x000ea80000100800 */
[----:B---3--:R0:W3:Y:S04]  /*19f50*/  @!P1 LDG.E.U8 R155, desc[UR18][R158.64] ;  /* 0x000000129e9b9981 */ /* 0x0080e8000c1e1100 */
[----:B------:R-:W0:Y:S04]  /*19f60*/  LDL R158, [R1+0x244] ;  /* 0x00024400019e7983 */ /* 0x000e280000100800 */
[----:B------:R-:W0:Y:S02]  /*19f70*/  LDL R159, [R1+0x248] ;  /* 0x00024800019f7983 */ /* 0x000e240000100800 */
[----:B0-----:R-:W-:-:S04]  /*19f80*/  @!P0 LOP3.LUT R159, R159, R158, RZ, 0x3c, !PT ;  /* 0x0000009e9f9f8212 */ /* 0x001fc800078e3cff */
[----:B------:R-:W-:-:S04]  /*19f90*/  @!P0 LOP3.LUT R158, R159, R158, RZ, 0x3c, !PT ;  /* 0x0000009e9f9e8212 */ /* 0x000fc800078e3cff */
[----:B------:R-:W-:-:S05]  /*19fa0*/  @!P0 LOP3.LUT R159, R159, R158, RZ, 0x3c, !PT ;  /* 0x0000009e9f9f8212 */ /* 0x000fca00078e3cff */
[----:B------:R0:W3:Y:S04]  /*19fb0*/  @!P0 LDG.E.U8 R156, desc[UR18][R158.64] ;  /* 0x000000129e9c8981 */ /* 0x0000e8000c1e1100 */
[----:B------:R-:W0:Y:S04]  /*19fc0*/  LDL R158, [R1+0x21c] ;  /* 0x00021c00019e7983 */ /* 0x000e280000100800 */
[----:B------:R-:W0:Y:S01]  /*19fd0*/  LDL R159, [R1+0x220] ;  /* 0x00022000019f7983 */ /* 0x000e220000100800 */
[----:B------:R-:W-:Y:S02]  /*19fe0*/  PRMT R160, RZ, 0x7610, R160 ;  /* 0x00007610ffa07816 */ /* 0x000fe400000000a0 */
[----:B0-----:R-:W-:-:S04]  /*19ff0*/  @!P1 LOP3.LUT R159, R159, R158, RZ, 0x3c, !PT ;  /* 0x0000009e9f9f9212 */ /* 0x001fc800078e3cff */
[----:B------:R-:W-:-:S04]  /*1a000*/  @!P1 LOP3.LUT R158, R159, R158, RZ, 0x3c, !PT ;  /* 0x0000009e9f9e9212 */ /* 0x000fc800078e3cff */
[----:B------:R-:W-:-:S05]  /*1a010*/  @!P1 LOP3.LUT R159, R159, R158, RZ, 0x3c, !PT ;  /* 0x0000009e9f9f9212 */ /* 0x000fca00078e3cff */
[----:B------:R0:W4:Y:S04]  /*1a020*/  @!P1 LDG.E.U8 R160, desc[UR18][R158.64] ;  /* 0x000000129ea09981 */ /* 0x000128000c1e1100 */
[----:B------:R-:W0:Y:S04]  /*1a030*/  LDL R158, [R1+0x214] ;  /* 0x00021400019e7983 */ /* 0x000e280000100800 */
[----:B------:R-:W0:Y:S01]  /*1a040*/  LDL R159, [R1+0x218] ;  /* 0x00021800019f7983 */ /* 0x000e220000100800 */
[----:B------:R-:W-:Y:S02]  /*1a050*/  PRMT R162, RZ, 0x7610, R162 ;  /* 0x00007610ffa27816 */ /* 0x000fe400000000a2 */
        /* <DEDUP_REMOVED lines=18> */
[----:B------:R-:W4:Y:S01]  /*1a180*/  LDL R159, [R1+0x1fc] ;  /* 0x0001fc00019f7983 */ /* 0x000f220000100800 */
[----:B------:R-:W-:Y:S01]  /*1a190*/  PRMT R168, RZ, 0x7610, R168 ;  /* 0x00007610ffa87816 */ /* 0x000fe200000000a8 */
[----:B--2---:R-:W-:Y:S01]  /*1a1a0*/  @!P1 IMAD.MOV.U32 R158, RZ, RZ, R9 ;  /* 0x000000ffff9e9224 */ /* 0x004fe200078e0009 */
[----:B------:R-:W-:Y:S01]  /*1a1b0*/  PRMT R170, RZ, 0x7610, R170 ;  /* 0x00007610ffaa7816 */ /* 0x000fe200000000aa */
[----:B------:R-:W2:Y:S04]  /*1a1c0*/  LDL R9, [R1+0x1d0] ;  /* 0x0001d00001097983 */ /* 0x000ea80000100800 */
[----:B----4-:R0:W4:Y:S04]  /*1a1d0*/  @!P1 LDG.E.U8 R168, desc[UR18][R158.64] ;  /* 0x000000129ea89981 */ /* 0x010128000c1e1100 */
[----:B------:R-:W0:Y:S04]  /*1a1e0*/  LDL R158, [R1+0x1f4] ;  /* 0x0001f400019e7983 */ /* 0x000e280000100800 */
[----:B------:R-:W0:Y:S02]  /*1a1f0*/  LDL R159, [R1+0x1f8] ;  /* 0x0001f800019f7983 */ /* 0x000e240000100800 */
        /* <DEDUP_REMOVED lines=159> */
[----:B------:R1:W-:Y:S01]  /*1abf0*/  STL [R1+0xe3c], R3 ;  /* 0x000e3c0301007387 */ /* 0x0003e20000100800 */
[----:B0-----:R-:W-:-:S02]  /*1ac00*/  @!P1 IMAD.MOV.U32 R158, RZ, RZ, R159 ;  /* 0x000000ffff9e9224 */ /* 0x001fc400078e009f */
[----:B------:R-:W-:Y:S02]  /*1ac10*/  @!P1 IMAD.MOV.U32 R159, RZ, RZ, R3 ;  /* 0x000000ffff9f9224 */ /* 0x000fe400078e0003 */
[----:B-1----:R-:W3:Y:S04]  /*1ac20*/  LDL.LU R3, [R1+0x68] ;  /* 0x0000680001037983 */ /* 0x002ee80000300800 */
[----:B------:R0:W4:Y:S04]  /*1ac30*/  @!P1 LDG.E.U8 R218, desc[UR18][R158.64] ;  /* 0x000000129eda9981 */ /* 0x000128000c1e1100 */
[----:B------:R-:W0:Y:S01]  /*1ac40*/  LDL R159, [R1+0x78] ;  /* 0x00007800019f7983 */ /* 0x000e220000100800 */
[----:B------:R-:W-:-:S03]  /*1ac50*/  PRMT R220, RZ, 0x7610, R220 ;  /* 0x00007610ffdc7816 */ /* 0x000fc600000000dc */
[----:B------:R1:W-:Y:S01]  /*1ac60*/  STL [R1+0xe40], R4 ;  /* 0x000e400401007387 */ /* 0x0003e20000100800 */
[----:B0-----:R-:W-:Y:S02]  /*1ac70*/  @!P0 IMAD.MOV.U32 R158, RZ, RZ, R159 ;  /* 0x000000ffff9e8224 */ /* 0x001fe400078e009f */
[----:B------:R-:W-:Y:S02]  /*1ac80*/  @!P0 IMAD.MOV.U32 R159, RZ, RZ, R4 ;  /* 0x000000ffff9f8224 */ /* 0x000fe400078e0004 */
[----:B-1----:R-:W3:Y:S04]  /*1ac90*/  LDL.LU R4, [R1+0x70] ;  /* 0x0000700001047983 */ /* 0x002ee80000300800 */
[----:B------:R0:W4:Y:S04]  /*1aca0*/  @!P0 LDG.E.U8 R220, desc[UR18][R158.64] ;  /* 0x000000129edc8981 */ /* 0x000128000c1e1100 */
[----:B------:R-:W0:Y:S04]  /*1acb0*/  LDL R158, [R1+0x15c] ;  /* 0x00015c00019e7983 */ /* 0x000e280000100800 */
[----:B------:R-:W0:Y:S01]  /*1acc0*/  LDL R159, [R1+0x160] ;  /* 0x00016000019f7983 */ /* 0x000e220000100800 */
[----:B------:R-:W-:-:S02]  /*1acd0*/  PRMT R222, RZ, 0x7610, R222 ;  /* 0x00007610ffde7816 */ /* 0x000fc400000000de */
        /* <DEDUP_REMOVED lines=11> */
[----:B------:R-:W4:Y:S01]  /*1ad90*/  LDL R159, [R1+0xe4] ;  /* 0x0000e400019f7983 */ /* 0x000f220000100800 */
[----:B------:R-:W-:Y:S01]  /*1ada0*/  PRMT R226, RZ, 0x7610, R226 ;  /* 0x00007610ffe27816 */ /* 0x000fe200000000e2 */
[----:B--2---:R-:W-:Y:S01]  /*1adb0*/  @!P0 IMAD.MOV.U32 R158, RZ, RZ, R9 ;  /* 0x000000ffff9e8224 */ /* 0x004fe200078e0009 */
[----:B------:R-:W-:Y:S01]  /*1adc0*/  PRMT R228, RZ, 0x7610, R228 ;  /* 0x00007610ffe47816 */ /* 0x000fe200000000e4 */
[----:B------:R-:W2:Y:S01]  /*1add0*/  LDL R9, [R1+0xd8] ;  /* 0x0000d80001097983 */ /* 0x000ea20000100800 */
[----:B------:R-:W-:-:S03]  /*1ade0*/  PRMT R230, RZ, 0x7610, R230 ;  /* 0x00007610ffe67816 */ /* 0x000fc600000000e6 */
[----:B---3--:R0:W-:Y:S04]  /*1adf0*/  STL [R1+0xe44], R4 ;  /* 0x000e440401007387 */ /* 0x0081e80000100800 */
[----:B----4-:R1:W3:Y:S02]  /*1ae00*/  @!P0 LDG.E.U8 R226, desc[UR18][R158.64] ;  /* 0x000000129ee28981 */ /* 0x0102e4000c1e1100 */
[----:B-1----:R-:W-:Y:S02]  /*1ae10*/  @!P1 IMAD.MOV.U32 R158, RZ, RZ, R4 ;  /* 0x000000ffff9e9224 */ /* 0x002fe400078e0004 */
[----:B------:R-:W-:Y:S01]  /*1ae20*/  @!P1 IMAD.MOV.U32 R159, RZ, RZ, R6 ;  /* 0x000000ffff9f9224 */ /* 0x000fe200078e0006 */
[----:B0-----:R-:W4:Y:S04]  /*1ae30*/  LDL.LU R4, [R1+0xc4] ;  /* 0x0000c40001047983 */ /* 0x001f280000300800 */
[----:B------:R0:W3:Y:S04]  /*1ae40*/  @!P1 LDG.E.U8 R228, desc[UR18][R158.64] ;  /* 0x000000129ee49981 */ /* 0x0000e8000c1e1100 */
[----:B------:R1:W-:Y:S01]  /*1ae50*/  STL [R1+0xe38], R6 ;  /* 0x000e380601007387 */ /* 0x0003e20000100800 */
[----:B0-----:R-:W-:-:S02]  /*1ae60*/  @!P0 IMAD.MOV.U32 R158, RZ, RZ, R3 ;  /* 0x000000ffff9e8224 */ /* 0x001fc400078e0003 */
[----:B------:R-:W-:Y:S01]  /*1ae70*/  @!P0 IMAD.MOV.U32 R159, RZ, RZ, R0 ;  /* 0x000000ffff9f8224 */ /* 0x000fe200078e0000 */
[----:B-1----:R-:W4:Y:S04]  /*1ae80*/  LDL.LU R6, [R1+0x60] ;  /* 0x0000600001067983 */ /* 0x002f280000300800 */
[----:B------:R0:W-:Y:S04]  /*1ae90*/  STL [R1+0xe4c], R3 ;  /* 0x000e4c0301007387 */ /* 0x0001e80000100800 */
[----:B------:R1:W3:Y:S04]  /*1aea0*/  @!P0 LDG.E.U8 R230, desc[UR18][R158.64] ;  /* 0x000000129ee68981 */ /* 0x0002e8000c1e1100 */
[----:B0-----:R-:W4:Y:S04]  /*1aeb0*/  LDL.LU R3, [R1+0xd4] ;  /* 0x0000d40001037983 */ /* 0x001f280000300800 */
[----:B------:R0:W-:Y:S04]  /*1aec0*/  STL [R1+0xe48], R0 ;  /* 0x000e480001007387 */ /* 0x0001e80000100800 */
[----:B0-----:R-:W3:Y:S04]  /*1aed0*/  LDL.LU R0, [R1+0xcc] ;  /* 0x0000cc0001007983 */ /* 0x001ee80000300800 */
[----:B------:R-:W1:Y:S04]  /*1aee0*/  LDL R158, [R1+0x154] ;  /* 0x00015400019e7983 */ /* 0x000e680000100800 */
[----:B------:R-:W1:Y:S01]  /*1aef0*/  LDL R159, [R1+0x158] ;  /* 0x00015800019f7983 */ /* 0x000e620000100800 */
[----:B------:R-:W-:-:S02]  /*1af00*/  PRMT R232, RZ, 0x7610, R232 ;  /* 0x00007610ffe87816 */ /* 0x000fc400000000e8 */
[----:B-1----:R-:W-:-:S04]  /*1af10*/  @!P0 LOP3.LUT R159, R159, R158, RZ, 0x3c, !PT ;  /* 0x0000009e9f9f8212 */ /* 0x002fc800078e3cff */
[----:B------:R-:W-:-:S04]  /*1af20*/  @!P0 LOP3.LUT R158, R159, R158, RZ, 0x3c, !PT ;  /* 0x0000009e9f9e8212 */ /* 0x000fc800078e3cff */
[----:B------:R-:W-:-:S05]  /*1af30*/  @!P0 LOP3.LUT R159, R159, R158, RZ, 0x3c, !PT ;  /* 0x0000009e9f9f8212 */ /* 0x000fca00078e3cff */
[----:B------:R0:W3:Y:S04]  /*1af40*/  @!P0 LDG.E.U8 R232, desc[UR18][R158.64] ;  /* 0x000000129ee88981 */ /* 0x0000e8000c1e1100 */
[----:B------:R-:W0:Y:S04]  /*1af50*/  LDL R158, [R1+0xdc] ;  /* 0x0000dc00019e7983 */ /* 0x000e280000100800 */
[----:B------:R-:W0:Y:S01]  /*1af60*/  LDL R159, [R1+0xe0] ;  /* 0x0000e000019f7983 */ /* 0x000e220000100800 */
[----:B------:R-:W-:Y:S02]  /*1af70*/  PRMT R234, RZ, 0x7610, R234 ;  /* 0x00007610ffea7816 */ /* 0x000fe400000000ea */
[----:B------:R-:W-:-:S02]  /*1af80*/  PRMT R236, RZ, 0x7610, R236 ;  /* 0x00007610ffec7816 */ /* 0x000fc400000000ec */
[----:B------:R-:W-:Y:S02]  /*1af90*/  PRMT R238, RZ, 0x7610, R238 ;  /* 0x00007610ffee7816 */ /* 0x000fe400000000ee */
[----:B------:R-:W-:Y:S02]  /*1afa0*/  PRMT R240, RZ, 0x7610, R240 ;  /* 0x00007610fff07816 */ /* 0x000fe400000000f0 */
[----:B0-----:R-:W-:-:S04]  /*1afb0*/  @!P1 LOP3.LUT R159, R159, R158, RZ, 0x3c, !PT ;  /* 0x0000009e9f9f9212 */ /* 0x001fc800078e3cff */
[----:B------:R-:W-:-:S04]  /*1afc0*/  @!P1 LOP3.LUT R158, R159, R158, RZ, 0x3c, !PT ;  /* 0x0000009e9f9e9212 */ /* 0x000fc800078e3cff */
[----:B------:R-:W-:-:S05]  /*1afd0*/  @!P1 LOP3.LUT R159, R159, R158, RZ, 0x3c, !PT ;  /* 0x0000009e9f9f9212 */ /* 0x000fca00078e3cff */
[----:B------:R2:W3:Y:S02]  /*1afe0*/  @!P1 LDG.E.U8 R234, desc[UR18][R158.64] ;  /* 0x000000129eea9981 */ /* 0x0004e4000c1e1100 */
[----:B--2---:R-:W-:Y:S02]  /*1aff0*/  @!P0 IMAD.MOV.U32 R158, RZ, RZ, R9 ;  /* 0x000000ffff9e8224 */ /* 0x004fe400078e0009 */
[----:B----4-:R-:W-:Y:S01]  /*1b000*/  @!P0 IMAD.MOV.U32 R159, RZ, RZ, R3 ;  /* 0x000000ffff9f8224 */ /* 0x010fe200078e0003 */
[----:B------:R-:W2:Y:S04]  /*1b010*/  LDL R9, [R1+0x150] ;  /* 0x0001500001097983 */ /* 0x000ea80000100800 */
[----:B------:R0:W4:Y:S04]  /*1b020*/  @!P0 LDG.E.U8 R236, desc[UR18][R158.64] ;  /* 0x000000129eec8981 */ /* 0x000128000c1e1100 */
[----:B------:R1:W-:Y:S01]  /*1b030*/  STL [R1+0xe50], R3 ;  /* 0x000e500301007387 */ /* 0x0003e20000100800 */
[----:B0-----:R-:W-:-:S02]  /*1b040*/  @!P1 IMAD.MOV.U32 R158, RZ, RZ, R6 ;  /* 0x000000ffff9e9224 */ /* 0x001fc400078e0006 */
[----:B------:R-:W-:Y:S01]  /*1b050*/  @!P1 IMAD.MOV.U32 R159, RZ, RZ, R7 ;  /* 0x000000ffff9f9224 */ /* 0x000fe200078e0007 */
[----:B-1----:R-:W4:Y:S04]  /*1b060*/  LDL.LU R3, [R1+0xc8] ;  /* 0x0000c80001037983 */ /* 0x002f280000300800 */
[----:B------:R0:W-:Y:S04]  /*1b070*/  STL [R1+0xe58], R6 ;  /* 0x000e580601007387 */ /* 0x0001e80000100800 */
[----:B------:R1:W4:Y:S04]  /*1b080*/  @!P1 LDG.E.U8 R238, desc[UR18][R158.64] ;  /* 0x000000129eee9981 */ /* 0x000328000c1e1100 */
[----:B0-----:R-:W3:Y:S04]  /*1b090*/  LDL.LU R6, [R1+0x144] ;  /* 0x0001440001067983 */ /* 0x001ee80000300800 */
[----:B------:R0:W-:Y:S01]  /*1b0a0*/  STL [R1+0xe54], R7 ;  /* 0x000e540701007387 */ /* 0x0001e20000100800 */
[----:B-1----:R-:W-:-:S02]  /*1b0b0*/  @!P0 IMAD.MOV.U32 R158, RZ, RZ, R2 ;  /* 0x000000ffff9e8224 */ /* 0x002fc400078e0002 */
[----:B------:R-:W-:-:S05]  /*1b0c0*/  @!P0 IMAD.MOV.U32 R159, RZ, RZ, R8 ;  /* 0x000000ffff9f8224 */ /* 0x000fca00078e0008 */
[----:B------:R1:W4:Y:S04]  /*1b0d0*/  @!P0 LDG.E.U8 R240, desc[UR18][R158.64] ;  /* 0x000000129ef08981 */ /* 0x000328000c1e1100 */
[----:B0-----:R-:W4:Y:S04]  /*1b0e0*/  LDL.LU R7, [R1+0xd0] ;  /* 0x0000d00001077983 */ /* 0x001f280000300800 */
[----:B------:R0:W-:Y:S04]  /*1b0f0*/  STL [R1+0xe60], R2 ;  /* 0x000e600201007387 */ /* 0x0001e80000100800 */
[----:B0-----:R-:W3:Y:S04]  /*1b100*/  LDL.LU R2, [R1+0x148] ;  /* 0x0001480001027983 */ /* 0x001ee80000300800 */
[----:B------:R0:W-:Y:S04]  /*1b110*/  STL [R1+0xe5c], R8 ;  /* 0x000e5c0801007387 */ /* 0x0001e80000100800 */
[----:B0-----:R-:W4:Y:S04]  /*1b120*/  LDL.LU R8, [R1+0x14c] ;  /* 0x00014c0001087983 */ /* 0x001f280000300800 */
[----:B------:R-:W1:Y:S04]  /*1b130*/  LDL R158, [R1+0x1c4] ;  /* 0x0001c400019e7983 */ /* 0x000e680000100800 */
[----:B------:R-:W1:Y:S01]  /*1b140*/  LDL R159, [R1+0x1c8] ;  /* 0x0001c800019f7983 */ /* 0x000e620000100800 */
[----:B------:R-:W-:-:S02]  /*1b150*/  PRMT R242, RZ, 0x7610, R242 ;  /* 0x00007610fff27816 */ /* 0x000fc400000000f2 */
[----:B------:R-:W-:Y:S02]  /*1b160*/  PRMT R244, RZ, 0x7610, R244 ;  /* 0x00007610fff47816 */ /* 0x000fe400000000f4 */
[----:B------:R-:W-:Y:S02]  /*1b170*/  PRMT R246, RZ, 0x7610, R246 ;  /* 0x00007610fff67816 */ /* 0x000fe400000000f6 */
[----:B------:R-:W-:Y:S02]  /*1b180*/  PRMT R248, RZ, 0x7610, R248 ;  /* 0x00007610fff87816 */ /* 0x000fe400000000f8 */
[----:B------:R-:W-:Y:S02]  /*1b190*/  PRMT R250, RZ, 0x7610, R250 ;  /* 0x00007610fffa7816 */ /* 0x000fe400000000fa */
[----:B------:R-:W-:Y:S02]  /*1b1a0*/  PRMT R252, RZ, 0x7610, R252 ;  /* 0x00007610fffc7816 */ /* 0x000fe400000000fc */
[----:B-1----:R-:W-:-:S04]  /*1b1b0*/  @!P0 LOP3.LUT R159, R159, R158, RZ, 0x3c, !PT ;  /* 0x0000009e9f9f8212 */ /* 0x002fc800078e3cff */
[----:B------:R-:W-:-:S04]  /*1b1c0*/  @!P0 LOP3.LUT R158, R159, R158, RZ, 0x3c, !PT ;  /* 0x0000009e9f9e8212 */ /* 0x000fc800078e3cff */
[----:B------:R-:W-:-:S05]  /*1b1d0*/  @!P0 LOP3.LUT R159, R159, R158, RZ, 0x3c, !PT ;  /* 0x0000009e9f9f8212 */ /* 0x000fca00078e3cff */
[----:B------:R2:W3:Y:S02]  /*1b1e0*/  @!P0 LDG.E.U8 R242, desc[UR18][R158.64] ;  /* 0x000000129ef28981 */ /* 0x0004e4000c1e1100 */
[----:B--2---:R-:W-:Y:S02]  /*1b1f0*/  @!P1 IMAD.MOV.U32 R158, RZ, RZ, R9 ;  /* 0x000000ffff9e9224 */ /* 0x004fe400078e0009 */
[----:B----4-:R-:W-:-:S05]  /*1b200*/  @!P1 IMAD.MOV.U32 R159, RZ, RZ, R8 ;  /* 0x000000ffff9f9224 */ /* 0x010fca00078e0008 */
[----:B------:R3:W2:Y:S02]  /*1b210*/  @!P1 LDG.E.U8 R244, desc[UR18][R158.64] ;  /* 0x000000129ef49981 */ /* 0x0006a4000c1e1100 */
[----:B---3--:R-:W-:Y:S02]  /*1b220*/  @!P0 IMAD.MOV.U32 R158, RZ, RZ, R2 ;  /* 0x000000ffff9e8224 */ /* 0x008fe400078e0002 */
[----:B------:R-:W-:-:S05]  /*1b230*/  @!P0 IMAD.MOV.U32 R159, RZ, RZ, R6 ;  /* 0x000000ffff9f8224 */ /* 0x000fca00078e0006 */
[----:B------:R0:W3:Y:S02]  /*1b240*/  @!P0 LDG.E.U8 R246, desc[UR18][R158.64] ;  /* 0x000000129ef68981 */ /* 0x0000e4000c1e1100 */
[----:B0-----:R-:W-:Y:S02]  /*1b250*/  @!P1 IMAD.MOV.U32 R158, RZ, RZ, R7 ;  /* 0x000000ffff9e9224 */ /* 0x001fe400078e0007 */
[----:B------:R-:W-:-:S05]  /*1b260*/  @!P1 IMAD.MOV.U32 R159, RZ, RZ, R0 ;  /* 0x000000ffff9f9224 */ /* 0x000fca00078e0000 */
[----:B------:R0:W4:Y:S02]  /*1b270*/  @!P1 LDG.E.U8 R248, desc[UR18][R158.64] ;  /* 0x000000129ef89981 */ /* 0x000124000c1e1100 */
[----:B0-----:R-:W-:Y:S02]  /*1b280*/  @!P0 IMAD.MOV.U32 R158, RZ, RZ, R3 ;  /* 0x000000ffff9e8224 */ /* 0x001fe400078e0003 */
[----:B------:R-:W-:-:S05]  /*1b290*/  @!P0 IMAD.MOV.U32 R159, RZ, RZ, R4 ;  /* 0x000000ffff9f8224 */ /* 0x000fca00078e0004 */
[----:B------:R0:W4:Y:S02]  /*1b2a0*/  @!P0 LDG.E.U8 R250, desc[UR18][R158.64] ;  /* 0x000000129efa8981 */ /* 0x000124000c1e1100 */
[----:B0-----:R-:W-:Y:S02]  /*1b2b0*/  @!P0 IMAD.MOV.U32 R158, RZ, RZ, R5 ;  /* 0x000000ffff9e8224 */ /* 0x001fe400078e0005 */
[----:B------:R-:W-:-:S05]  /*1b2c0*/  @!P0 IMAD.MOV.U32 R159, RZ, RZ, R11 ;  /* 0x000000ffff9f8224 */ /* 0x000fca00078e000b */
[----:B------:R0:W4:Y:S04]  /*1b2d0*/  @!P0 LDG.E.U8 R252, desc[UR18][R158.64] ;  /* 0x000000129efc8981 */ /* 0x000128000c1e1100 */
[----:B------:R-:W2:Y:S01]  /*1b2e0*/  LDL.LU R158, [R1+0x20] ;  /* 0x00002000019e7983 */ /* 0x000ea20000300800 */
[----:B------:R-:W1:Y:S03]  /*1b2f0*/  S2R R9, SR_TID.X ;  /* 0x0000000000097919 */ /* 0x000e660000002100 */
[----:B------:R-:W3:Y:S01]  /*1b300*/  LDL.LU R159, [R1+0x1c] ;  /* 0x00001c00019f7983 */ /* 0x000ee20000300800 */
[----:B-1----:R-:W-:-:S04]  /*1b310*/  LOP3.LUT R9, R9, 0x7f, RZ, 0xc0, !PT ;  /* 0x0000007f09097812 */ /* 0x002fc800078ec0ff */
[----:B------:R-:W-:-:S05]  /*1b320*/  LOP3.LUT R9, R9, 0x20, RZ, 0x3c, !PT ;  /* 0x0000002009097812 */ /* 0x000fca00078e3cff */
[----:B------:R1:W-:Y:S02]  /*1b330*/  STS.U8 [R9+UR7+0x4d00], R209 ;  /* 0x004d00d109007988 */ /* 0x0003e40008000007 */
[----:B-1----:R-:W1:Y:S02]  /*1b340*/  S2R R209, SR_TID.X ;  /* 0x0000000000d17919 */ /* 0x002e640000002100 */
[----:B------:R-:W4:Y:S01]  /*1b350*/  LDL.LU R9, [R1+0xe74] ;  /* 0x000e740001097983 */ /* 0x000f220000300800 */
[----:B-1----:R-:W-:-:S04]  /*1b360*/  LOP3.LUT R209, R209, 0x7f, RZ, 0xc0, !PT ;  /* 0x0000007fd1d17812 */ /* 0x002fc800078ec0ff */
[----:B------:R-:W-:-:S05]  /*1b370*/  LOP3.LUT R209, R209, 0x20, RZ, 0x3c, !PT ;  /* 0x00000020d1d17812 */ /* 0x000fca00078e3cff */
[----:B------:R1:W-:Y:S02]  /*1b380*/  STS.U8 [R209+UR7+0x1100], R187 ;  /* 0x001100bbd1007988 */ /* 0x0003e40008000007 */
[----:B-1----:R-:W1:Y:S02]  /*1b390*/  S2R R187, SR_TID.X ;  /* 0x0000000000bb7919 */ /* 0x002e640000002100 */
        /* <DEDUP_REMOVED lines=11> */
[----:B-1----:R-:W-:-:S03]  /*1b450*/  LOP3.LUT R187, R187, 0x7f, RZ, 0xc0, !PT ;  /* 0x0000007fbbbb7812 */ /* 0x002fc600078ec0ff */
        /* <DEDUP_REMOVED lines=13> */
[----:B--2---:R1:W-:Y:S04]  /*1b530*/  STS.U8 [R187+UR7+0x180], R158 ;  /* 0x0001809ebb007988 */ /* 0x0043e80008000007 */
[----:B-1----:R-:W2:Y:S04]  /*1b540*/  LDL.LU R158, [R1+0x18] ;  /* 0x00001800019e7983 */ /* 0x002ea80000300800 */
[----:B---3--:R1:W-:Y:S01]  /*1b550*/  STS.U8 [R187+UR7+0x4180], R159 ;  /* 0x0041809fbb007988 */ /* 0x0083e20008000007 */
[----:B------:R-:W3:Y:S03]  /*1b560*/  S2R R209, SR_TID.X ;  /* 0x0000000000d17919 */ /* 0x000ee60000002100 */
[----:B-1----:R-:W4:Y:S04]  /*1b570*/  LDL.LU R159, [R1+0x14] ;  /* 0x00001400019f7983 */ /* 0x002f280000300800 */
        /* <DEDUP_REMOVED lines=18> */
[----:B---3--:R-:W-:-:S03]  /*1b6a0*/  LOP3.LUT R209, R209, 0x7f, RZ, 0xc0, !PT ;  /* 0x0000007fd1d17812 */ /* 0x008fc600078ec0ff */
        /* <DEDUP_REMOVED lines=15> */
[----:B----4-:R1:W-:Y:S04]  /*1b7a0*/  STS.U8 [R22+UR7+0x4200], R159 ;  /* 0x0042009f16007988 */ /* 0x0103e80008000007 */
[----:B-1----:R-:W3:Y:S04]  /*1b7b0*/  LDL.LU R159, [R1+0xc] ;  /* 0x00000c00019f7983 */ /* 0x002ee80000300800 */
        /* <DEDUP_REMOVED lines=33> */
[----:B---3--:R0:W-:Y:S02]  /*1b9d0*/  STS.U8 [R21+UR7+0x4280], R159 ;  /* 0x0042809f15007988 */ /* 0x0081e40008000007 */
[----:B0-----:R-:W0:Y:S02]  /*1b9e0*/  S2R R159, SR_TID.X ;  /* 0x00000000009f7919 */ /* 0x001e240000002100 */
        /* <DEDUP_REMOVED lines=33> */
[----:B--2---:R-:W-:Y:S04]  /*1bc00*/  STS.U8 [R12+UR7+0x300], R158 ;  /* 0x0003009e0c007988 */ /* 0x004fe80008000007 */
[----:B------:R0:W-:Y:S04]  /*1bc10*/  STS.U8 [R12+UR7+0x4300], R9 ;  /* 0x004300090c007988 */ /* 0x0001e80008000007 */
        /* <DEDUP_REMOVED lines=30> */
[----:B0-----:R-:W2:Y:S04]  /*1be00*/  LDL.LU R9, [R1+0xe70] ;  /* 0x000e700001097983 */ /* 0x001ea80000300800 */
[----:B------:R0:W-:Y:S04]  /*1be10*/  STS.U8 [R13+UR7+0x380], R10 ;  /* 0x0003800a0d007988 */ /* 0x0001e80008000007 */
[----:B0-----:R-:W3:Y:S04]  /*1be20*/  LDL.LU R10, [R1+0xe6c] ;  /* 0x000e6c00010a7983 */ /* 0x001ee80000300800 */
[----:B------:R-:W4:Y:S04]  /*1be30*/  LDL R12, [R1+0xc48] ;  /* 0x000c4800010c7983 */ /* 0x000f280000100800 */
[----:B------:R-:W2:Y:S04]  /*1be40*/  LDL.LU R133, [R1+0xc2c] ;  /* 0x000c2c0001857983 */ /* 0x000ea80000300800 */
[----:B------:R-:W4:Y:S04]  /*1be50*/  LDL.LU R110, [R1+0xc38] ;  /* 0x000c3800016e7983 */ /* 0x000f280000300800 */
[----:B------:R-:W2:Y:S04]  /*1be60*/  LDL.LU R185, [R1+0xc34] ;  /* 0x000c340001b97983 */ /* 0x000ea80000300800 */
[----:B------:R-:W4:Y:S04]  /*1be70*/  LDL.LU R187, [R1+0xc30] ;  /* 0x000c300001bb7983 */ /* 0x000f280000300800 */
        /* <DEDUP_REMOVED lines=17> */
[----:B------:R-:W4:Y:S04]  /*1bf90*/  LDL.LU R122, [R1+0xc18] ;  /* 0x000c1800017a7983 */ /* 0x000f280000300800 */
        /* <DEDUP_REMOVED lines=9> */
[----:B------:R-:W-:Y:S04]  /*1c030*/  STS.U8 [R13+UR7+0x6f80], R156 ;  /* 0x006f809c0d007988 */ /* 0x000fe80008000007 */
[----:B------:R-:W-:Y:S04]  /*1c040*/  STS.U8 [R13+UR7+0x3380], R180 ;  /* 0x003380b40d007988 */ /* 0x000fe80008000007 */
[----:B------:R-:W-:Y:S04]  /*1c050*/  STS.U8 [R13+UR7+0x7380], R242 ;  /* 0x007380f20d007988 */ /* 0x000fe80008000007 */
[----:B------:R-:W-:Y:S04]  /*1c060*/  STS.U8 [R13+UR7+0x3780], R244 ;  /* 0x003780f40d007988 */ /* 0x000fe80008000007 */
[----:B------:R-:W4:Y:S04]  /*1c070*/  LDL.LU R159, [R1+0xc00] ;  /* 0x000c0000019f7983 */ /* 0x000f280000300800 */
[----:B------:R-:W-:Y:S04]  /*1c080*/  STS.U8 [R13+UR7+0x7780], R246 ;  /* 0x007780f60d007988 */ /* 0x000fe80008000007 */
[----:B------:R-:W-:Y:S04]  /*1c090*/  STS.U8 [R13+UR7+0x3b80], R248 ;  /* 0x003b80f80d007988 */ /* 0x000fe80008000007 */
[----:B------:R-:W-:Y:S04]  /*1c0a0*/  STS.U8 [R13+UR7+0x7b80], R250 ;  /* 0x007b80fa0d007988 */ /* 0x000fe80008000007 */
[----:B---3--:R0:W-:Y:S04]  /*1c0b0*/  STS.U8 [R13+UR7+0x3f80], R10 ;  /* 0x003f800a0d007988 */ /* 0x0081e80008000007 */
[----:B0-----:R-:W3:Y:S04]  /*1c0c0*/  LDL.LU R10, [R1+0xe68] ;  /* 0x000e6800010a7983 */ /* 0x001ee80000300800 */
[----:B------:R-:W3:Y:S04]  /*1c0d0*/  LDL.LU R21, [R1+0xc24] ;  /* 0x000c240001157983 */ /* 0x000ee80000300800 */
[----:B------:R-:W3:Y:S04]  /*1c0e0*/  LDL.LU R97, [R1+0xbf8] ;  /* 0x000bf80001617983 */ /* 0x000ee80000300800 */
[----:B------:R-:W3:Y:S04]  /*1c0f0*/  LDL.LU R161, [R1+0xc1c] ;  /* 0x000c1c0001a17983 */ /* 0x000ee80000300800 */
[----:B------:R-:W3:Y:S01]  /*1c100*/  LDL.LU R22, [R1+0xbf0] ;  /* 0x000bf00001167983 */ /* 0x000ee20000300800 */
[----:B--2---:R-:W-:-:S03]  /*1c110*/  IADD3 R185, P4, R185, UR16, RZ ;  /* 0x00000010b9b97c10 */ /* 0x004fc6000ff9e0ff */
[----:B------:R-:W2:Y:S01]  /*1c120*/  LDL.LU R109, [R1+0xc14] ;  /* 0x000c1400016d7983 */ /* 0x000ea20000300800 */
[----:B------:R-:W-:-:S03]  /*1c130*/  IADD3 R133, P2, R133, UR16, RZ ;  /* 0x0000001085857c10 */ /* 0x000fc6000ff5e0ff */
[----:B------:R-:W2:Y:S01]  /*1c140*/  LDL.LU R163, [R1+0xbe8] ;  /* 0x000be80001a37983 */ /* 0x000ea20000300800 */
[----:B----4-:R-:W-:Y:S02]  /*1c150*/  IADD3 R110, P1, R110, UR16, RZ ;  /* 0x000000106e6e7c10 */ /* 0x010fe4000ff3e0ff */
[----:B------:R-:W-:Y:S01]  /*1c160*/  IADD3 R187, P6, R187, UR16, RZ ;  /* 0x00000010bbbb7c10 */ /* 0x000fe2000ffde0ff */
[----:B------:R0:W-:Y:S04]  /*1c170*/  STL [R1+0xc34], R185 ;  /* 0x000c34b901007387 */ /* 0x0001e80000100800 */
[----:B------:R-:W-:Y:S04]  /*1c180*/  STL [R1+0xc2c], R133 ;  /* 0x000c2c8501007387 */ /* 0x000fe80000100800 */
[----:B0-----:R-:W4:Y:S04]  /*1c190*/  LDL.LU R185, [R1+0xc0c] ;  /* 0x000c0c0001b97983 */ /* 0x001f280000300800 */
[----:B------:R0:W-:Y:S04]  /*1c1a0*/  STL [R1+0xc38], R110 ;  /* 0x000c386e01007387 */ /* 0x0001e80000100800 */
[----:B0-----:R-:W4:Y:S04]  /*1c1b0*/  LDL.LU R110, [R1+0xbe0] ;  /* 0x000be000016e7983 */ /* 0x001f280000300800 */
[----:B------:R0:W-:Y:S04]  /*1c1c0*/  STL [R1+0xc30], R187 ;  /* 0x000c30bb01007387 */ /* 0x0001e80000100800 */
[----:B0-----:R-:W4:Y:S01]  /*1c1d0*/  LDL.LU R187, [R1+0xc04] ;  /* 0x000c040001bb7983 */ /* 0x001f220000300800 */
[----:B------:R-:W-:-:S02]  /*1c1e0*/  IADD3 R122, P5, R122, UR16, RZ ;  /* 0x000000107a7a7c10 */ /* 0x000fc4000ffbe0ff */
[----:B------:R-:W-:-:S05]  /*1c1f0*/  IADD3 R209, P3, R209, UR16, RZ ;  /* 0x00000010d1d17c10 */ /* 0x000fca000ff7e0ff */
[----:B------:R0:W-:Y:S01]  /*1c200*/  STL [R1+0xc10], R209 ;  /* 0x000c10d101007387 */ /* 0x0001e20000100800 */
[----:B------:R-:W-:-:S03]  /*1c210*/  IADD3.X R121, R121, UR6, RZ, P2, !PT ;  /* 0x0000000679797c10 */ /* 0x000fc600097fe4ff */
[----:B0-----:R-:W4:Y:S01]  /*1c220*/  LDL.LU R209, [R1+0xbd8] ;  /* 0x000bd80001d17983 */ /* 0x001f220000300800 */
[----:B------:R-:W-:-:S03]  /*1c230*/  IADD3 R98, P2, R98, UR16, RZ ;  /* 0x0000001062627c10 */ /* 0x000fc6000ff5e0ff */
[----:B------:R-:W-:Y:S01]  /*1c240*/  STL [R1+0xc18], R122 ;  /* 0x000c187a01007387 */ /* 0x000fe20000100800 */
[----:B------:R-:W-:-:S05]  /*1c250*/  IADD3.X R158, R158, UR6, RZ, P1, !PT ;  /* 0x000000069e9e7c10 */ /* 0x000fca0008ffe4ff */
[----:B------:R0:W-:Y:S04]  /*1c260*/  STL [R1+0xc28], R158 ;  /* 0x000c289e01007387 */ /* 0x0001e80000100800 */
[----:B------:R-:W-:Y:S04]  /*1c270*/  STL [R1+0xc20], R121 ;  /* 0x000c207901007387 */ /* 0x000fe80000100800 */
[----:B0-----:R-:W4:Y:S04]  /*1c280*/  LDL.LU R158, [R1+0xbfc] ;  /* 0x000bfc00019e7983 */ /* 0x001f280000300800 */
[----:B------:R-:W-:Y:S01]  /*1c290*/  STL [R1+0xc08], R98 ;  /* 0x000c086201007387 */ /* 0x000fe20000100800 */
[----:B------:R-:W-:-:S05]  /*1c2a0*/  IADD3 R159, P1, R159, UR16, RZ ;  /* 0x000000109f9f7c10 */ /* 0x000fca000ff3e0ff */
[----:B------:R0:W-:Y:S04]  /*1c2b0*/  STL [R1+0xc00], R159 ;  /* 0x000c009f01007387 */ /* 0x0001e80000100800 */
[----:B0-----:R-:W4:Y:S04]  /*1c2c0*/  LDL.LU R159, [R1+0xbd0] ;  /* 0x000bd000019f7983 */ /* 0x001f280000300800 */
[----:B------:R-:W4:Y:S04]  /*1c2d0*/  LDL.LU R146, [R1+0xbf4] ;  /* 0x000bf40001927983 */ /* 0x000f280000300800 */
[----:B------:R-:W4:Y:S04]  /*1c2e0*/  LDL.LU R145, [R1+0xbc8] ;  /* 0x000bc80001917983 */ /* 0x000f280000300800 */
[----:B------:R-:W4:Y:S01]  /*1c2f0*/  LDL.LU R134, [R1+0xbec] ;  /* 0x000bec0001867983 */ /* 0x000f220000300800 */
[----:B---3--:R-:W-:-:S05]  /*1c300*/  IADD3.X R21, R21, UR6, RZ, P4, !PT ;  /* 0x0000000615157c10 */ /* 0x008fca000a7fe4ff */
[----:B------:R0:W-:Y:S01]  /*1c310*/  STL [R1+0xc24], R21 ;  /* 0x000c241501007387 */ /* 0x0001e20000100800 */
[----:B------:R-:W-:-:S03]  /*1c320*/  IADD3 R97, P4, R97, UR16, RZ ;  /* 0x0000001061617c10 */ /* 0x000fc6000ff9e0ff */
[----:B------:R-:W3:Y:S01]  /*1c330*/  LDL.LU R133, [R1+0xbc0] ;  /* 0x000bc00001857983 */ /* 0x000ee20000300800 */
[----:B------:R-:W-:-:S03]  /*1c340*/  IADD3.X R161, R161, UR6, RZ, P6, !PT ;  /* 0x00000006a1a17c10 */ /* 0x000fc6000b7fe4ff */
[----:B0-----:R-:W3:Y:S04]  /*1c350*/  LDL.LU R21, [R1+0xbe4] ;  /* 0x000be40001157983 */ /* 0x001ee80000300800 */
[----:B------:R-:W3:Y:S04]  /*1c360*/  LDL.LU R98, [R1+0xbb8] ;  /* 0x000bb80001627983 */ /* 0x000ee80000300800 */
[----:B------:R0:W-:Y:S04]  /*1c370*/  STL [R1+0xbf8], R97 ;  /* 0x000bf86101007387 */ /* 0x0001e80000100800 */
[----:B0-----:R-:W3:Y:S04]  /*1c380*/  LDL.LU R97, [R1+0xbdc] ;  /* 0x000bdc0001617983 */ /* 0x001ee80000300800 */
[----:B------:R0:W-:Y:S04]  /*1c390*/  STL [R1+0xc1c], R161 ;  /* 0x000c1ca101007387 */ /* 0x0001e80000100800 */
[----:B0-----:R-:W3:Y:S01]  /*1c3a0*/  LDL.LU R161, [R1+0xbb0] ;  /* 0x000bb00001a17983 */ /* 0x001ee20000300800 */
[----:B------:R-:W-:-:S02]  /*1c3b0*/  IADD3 R22, P6, R22, UR16, RZ ;  /* 0x0000001016167c10 */ /* 0x000fc4000ffde0ff */
[----:B--2---:R-:W-:Y:S02]  /*1c3c0*/  IADD3.X R109, R109, UR6, RZ, P5, !PT ;  /* 0x000000066d6d7c10 */ /* 0x004fe4000affe4ff */
[----:B------:R-:W-:Y:S01]  /*1c3d0*/  IADD3 R163, P5, R163, UR16, RZ ;  /* 0x00000010a3a37c10 */ /* 0x000fe2000ffbe0ff */
[----:B------:R0:W-:Y:S01]  /*1c3e0*/  STL [R1+0xbf0], R22 ;  /* 0x000bf01601007387 */ /* 0x0001e20000100800 */
[----:B----4-:R-:W-:-:S03]  /*1c3f0*/  IADD3.X R185, R185, UR6, RZ, P3, !PT ;  /* 0x00000006b9b97c10 */ /* 0x010fc60009ffe4ff */
[----:B0-----:R-:W2:Y:S04]  /*1c400*/  LDL.LU R22, [R1+0xbd4] ;  /* 0x000bd40001167983 */ /* 0x001ea80000300800 */
[----:B------:R-:W4:Y:S04]  /*1c410*/  LDL.LU R122, [R1+0xba8] ;  /* 0x000ba800017a7983 */ /* 0x000f280000300800 */
[----:B------:R0:W-:Y:S01]  /*1c420*/  STL [R1+0xc14], R109 ;  /* 0x000c146d01007387 */ /* 0x0001e20000100800 */
[----:B------:R-:W-:-:S03]  /*1c430*/  IADD3.X R187, R187, UR6, RZ, P2, !PT ;  /* 0x00000006bbbb7c10 */ /* 0x000fc600097fe4ff */
[----:B0-----:R-:W4:Y:S04]  /*1c440*/  LDL.LU R109, [R1+0xbcc] ;  /* 0x000bcc00016d7983 */ /* 0x001f280000300800 */
[----:B------:R0:W-:Y:S01]  /*1c450*/  STL [R1+0xbe8], R163 ;  /* 0x000be8a301007387 */ /* 0x0001e20000100800 */
[----:B------:R-:W-:-:S03]  /*1c460*/  IADD3 R110, P3, R110, UR16, RZ ;  /* 0x000000106e6e7c10 */ /* 0x000fc6000ff7e0ff */
[----:B0-----:R-:W4:Y:S04]  /*1c470*/  LDL.LU R163, [R1+0xba0] ;  /* 0x000ba00001a37983 */ /* 0x001f280000300800 */
[----:B------:R0:W-:Y:S04]  /*1c480*/  STL [R1+0xc0c], R185 ;  /* 0x000c0cb901007387 */ /* 0x0001e80000100800 */
[----:B0-----:R-:W4:Y:S04]  /*1c490*/  LDL.LU R185, [R1+0xbc4] ;  /* 0x000bc40001b97983 */ /* 0x001f280000300800 */
[----:B------:R-:W4:Y:S04]  /*1c4a0*/  LDL.LU R121, [R1+0xb98] ;  /* 0x000b980001797983 */ /* 0x000f280000300800 */
[----:B------:R0:W-:Y:S04]  /*1c4b0*/  STL [R1+0xc04], R187 ;  /* 0x000c04bb01007387 */ /* 0x0001e80000100800 */
[----:B------:R1:W-:Y:S04]  /*1c4c0*/  STL [R1+0xbe0], R110 ;  /* 0x000be06e01007387 */ /* 0x0003e80000100800 */
[----:B0-----:R-:W4:Y:S01]  /*1c4d0*/  LDL.LU R187, [R1+0xbbc] ;  /* 0x000bbc0001bb7983 */ /* 0x001f220000300800 */
[----:B------:R-:W-:-:S02]  /*1c4e0*/  IADD3 R209, P2, R209, UR16, RZ ;  /* 0x00000010d1d17c10 */ /* 0x000fc4000ff5e0ff */
[----:B------:R-:W-:Y:S01]  /*1c4f0*/  IADD3.X R158, R158, UR6, RZ, P1, !PT ;  /* 0x000000069e9e7c10 */ /* 0x000fe20008ffe4ff */
[----:B-1----:R-:W4:Y:S04]  /*1c500*/  LDL.LU R110, [R1+0xb90] ;  /* 0x000b9000016e7983 */ /* 0x002f280000300800 */
[----:B------:R0:W-:Y:S04]  /*1c510*/  STL [R1+0xbd8], R209 ;  /* 0x000bd8d101007387 */ /* 0x0001e80000100800 */
[----:B0-----:R-:W4:Y:S04]  /*1c520*/  LDL.LU R209, [R1+0xbb4] ;  /* 0x000bb40001d17983 */ /* 0x001f280000300800 */
[----:B------:R0:W-:Y:S01]  /*1c530*/  STL [R1+0xbfc], R158 ;  /* 0x000bfc9e01007387 */ /* 0x0001e20000100800 */
[----:B------:R-:W-:-:S02]  /*1c540*/  IADD3 R159, P1, R159, UR16, RZ ;  /* 0x000000109f9f7c10 */ /* 0x000fc4000ff3e0ff */
[----:B------:R-:W-:Y:S01]  /*1c550*/  IADD3.X R146, R146, UR6, RZ, P4, !PT ;  /* 0x0000000692927c10 */ /* 0x000fe2000a7fe4ff */
[----:B0-----:R-:W4:Y:S01]  /*1c560*/  LDL.LU R158, [R1+0xb88] ;  /* 0x000b8800019e7983 */ /* 0x001f220000300800 */
[----:B------:R-:W-:Y:S02]  /*1c570*/  IADD3 R145, P4, R145, UR16, RZ ;  /* 0x0000001091917c10 */ /* 0x000fe4000ff9e0ff */
[----:B------:R-:W-:Y:S01]  /*1c580*/  IADD3.X R134, R134, UR6, RZ, P6, !PT ;  /* 0x0000000686867c10 */ /* 0x000fe2000b7fe4ff */
[----:B------:R0:W-:Y:S04]  /*1c590*/  STL [R1+0xbd0], R159 ;  /* 0x000bd09f01007387 */ /* 0x0001e80000100800 */
[----:B0-----:R-:W4:Y:S04]  /*1c5a0*/  LDL.LU R159, [R1+0xbac] ;  /* 0x000bac00019f7983 */ /* 0x001f280000300800 */
[----:B------:R-:W-:Y:S04]  /*1c5b0*/  STL [R1+0xbf4], R146 ;  /* 0x000bf49201007387 */ /* 0x000fe80000100800 */
[----:B------:R-:W-:Y:S01]  /*1c5c0*/  STL [R1+0xbc8], R145 ;  /* 0x000bc89101007387 */ /* 0x000fe20000100800 */
[----:B---3--:R-:W-:-:S02]  /*1c5d0*/  IADD3 R133, P6, R133, UR16, RZ ;  /* 0x0000001085857c10 */ /* 0x008fc4000ffde0ff */
[----:B------:R-:W-:Y:S02]  /*1c5e0*/  IADD3.X R21, R21, UR6, RZ, P5, !PT ;  /* 0x0000000615157c10 */ /* 0x000fe4000affe4ff */
[----:B------:R-:W-:-:S03]  /*1c5f0*/  IADD3 R98, P5, R98, UR16, RZ ;  /* 0x0000001062627c10 */ /* 0x000fc6000ffbe0ff */
[----:B------:R0:W-:Y:S04]  /*1c600*/  STL [R1+0xbe4], R21 ;  /* 0x000be41501007387 */ /* 0x0001e80000100800 */
[----:B------:R-:W-:Y:S04]  /*1c610*/  STL [R1+0xbec], R134 ;  /* 0x000bec8601007387 */ /* 0x000fe80000100800 */
[----:B0-----:R-:W3:Y:S01]  /*1c620*/  LDL.LU R21, [R1+0xb80] ;  /* 0x000b800001157983 */ /* 0x001ee20000300800 */
[----:B------:R-:W-:-:S03]  /*1c630*/  IADD3.X R97, R97, UR6, RZ, P3, !PT ;  /* 0x0000000661617c10 */ /* 0x000fc60009ffe4ff */
[----:B------:R-:W-:Y:S04]  /*1c640*/  STL [R1+0xbc0], R133 ;  /* 0x000bc08501007387 */ /* 0x000fe80000100800 */
[----:B------:R0:W-:Y:S01]  /*1c650*/  STL [R1+0xbb8], R98 ;  /* 0x000bb86201007387 */ /* 0x0001e20000100800 */
[----:B------:R-:W-:-:S03]  /*1c660*/  IADD3 R161, P3, R161, UR16, RZ ;  /* 0x00000010a1a17c10 */ /* 0x000fc6000ff7e0ff */
[----:B0-----:R-:W3:Y:S04]  /*1c670*/  LDL.LU R98, [R1+0xba4] ;  /* 0x000ba40001627983 */ /* 0x001ee80000300800 */
[----:B------:R0:W-:Y:S04]  /*1c680*/  STL [R1+0xbb0], R161 ;  /* 0x000bb0a101007387 */ /* 0x0001e80000100800 */
[----:B------:R1:W-:Y:S04]  /*1c690*/  STL [R1+0xbdc], R97 ;  /* 0x000bdc6101007387 */ /* 0x0003e80000100800 */
[----:B0-----:R-:W3:Y:S01]  /*1c6a0*/  LDL.LU R161, [R1+0xb78] ;  /* 0x000b780001a17983 */ /* 0x001ee20000300800 */
[----:B--2---:R-:W-:-:S03]  /*1c6b0*/  IADD3.X R22, R22, UR6, RZ, P2, !PT ;  /* 0x0000000616167c10 */ /* 0x004fc600097fe4ff */
[----:B-1----:R-:W2:Y:S01]  /*1c6c0*/  LDL.LU R97, [R1+0xb9c] ;  /* 0x000b9c0001617983 */ /* 0x002ea20000300800 */
[----:B----4-:R-:W-:-:S03]  /*1c6d0*/  IADD3 R122, P2, R122, UR16, RZ ;  /* 0x000000107a7a7c10 */ /* 0x010fc6000ff5e0ff */
[----:B------:R0:W-:Y:S04]  /*1c6e0*/  STL [R1+0xbd4], R22 ;  /* 0x000bd41601007387 */ /* 0x0001e80000100800 */
[----:B0-----:R-:W4:Y:S01]  /*1c6f0*/  LDL.LU R22, [R1+0xb70] ;  /* 0x000b700001167983 */ /* 0x001f220000300800 */
[----:B------:R-:W-:Y:S02]  /*1c700*/  IADD3.X R109, R109, UR6, RZ, P1, !PT ;  /* 0x000000066d6d7c10 */ /* 0x000fe40008ffe4ff */
[----:B------:R-:W-:-:S05]  /*1c710*/  IADD3 R163, P1, R163, UR16, RZ ;  /* 0x00000010a3a37c10 */ /* 0x000fca000ff3e0ff */
[----:B------:R0:W-:Y:S04]  /*1c720*/  STL [R1+0xba0], R163 ;  /* 0x000ba0a301007387 */ /* 0x0001e80000100800 */
[----:B------:R-:W-:Y:S01]  /*1c730*/  STL [R1+0xba8], R122 ;  /* 0x000ba87a01007387 */ /* 0x000fe20000100800 */
[----:B------:R-:W-:-:S03]  /*1c740*/  IADD3.X R185, R185, UR6, RZ, P4, !PT ;  /* 0x00000006b9b97c10 */ /* 0x000fc6000a7fe4ff */
[----:B0-----:R-:W4:Y:S01]  /*1c750*/  LDL.LU R163, [R1+0xb94] ;  /* 0x000b940001a37983 */ /* 0x001f220000300800 */
[----:B------:R-:W-:-:S03]  /*1c760*/  IADD3 R121, P4, R121, UR16, RZ ;  /* 0x0000001079797c10 */ /* 0x000fc6000ff9e0ff */
[----:B------:R0:W-:Y:S04]  /*1c770*/  STL [R1+0xbcc], R109 ;  /* 0x000bcc6d01007387 */ /* 0x0001e80000100800 */
[----:B0-----:R-:W4:Y:S01]  /*1c780*/  LDL.LU R109, [R1+0xb68] ;  /* 0x000b6800016d7983 */ /* 0x001f220000300800 */
[----:B------:R-:W-:-:S03]  /*1c790*/  IADD3.X R187, R187, UR6, RZ, P6, !PT ;  /* 0x00000006bbbb7c10 */ /* 0x000fc6000b7fe4ff */
[----:B------:R0:W-:Y:S04]  /*1c7a0*/  STL [R1+0xbc4], R185 ;  /* 0x000bc4b901007387 */ /* 0x0001e80000100800 */
[----:B0-----:R-:W4:Y:S04]  /*1c7b0*/  LDL.LU R185, [R1+0xb8c] ;  /* 0x000b8c0001b97983 */ /* 0x001f280000300800 */
[----:B------:R0:W-:Y:S04]  /*1c7c0*/  STL [R1+0xb98], R121 ;  /* 0x000b987901007387 */ /* 0x0001e80000100800 */
[----:B0-----:R-:W4:Y:S04]  /*1c7d0*/  LDL.LU R121, [R1+0xb60] ;  /* 0x000b600001797983 */ /* 0x001f280000300800 */
[----:B------:R0:W-:Y:S04]  /*1c7e0*/  STL [R1+0xbbc], R187 ;  /* 0x000bbcbb01007387 */ /* 0x0001e80000100800 */
[----:B0-----:R-:W4:Y:S01]  /*1c7f0*/  LDL.LU R187, [R1+0xb84] ;  /* 0x000b840001bb7983 */ /* 0x001f220000300800 */
[----:B------:R-:W-:-:S02]  /*1c800*/  IADD3.X R209, R209, UR6, RZ, P5, !PT ;  /* 0x00000006d1d17c10 */ /* 0x000fc4000affe4ff */
[----:B------:R-:W-:Y:S02]  /*1c810*/  IADD3 R110, P6, R110, UR16, RZ ;  /* 0x000000106e6e7c10 */ /* 0x000fe4000ffde0ff */
[----:B------:R-:W-:Y:S01]  /*1c820*/  IADD3 R158, P5, R158, UR16, RZ ;  /* 0x000000109e9e7c10 */ /* 0x000fe2000ffbe0ff */
[----:B------:R0:W-:Y:S01]  /*1c830*/  STL [R1+0xbb4], R209 ;  /* 0x000bb4d101007387 */ /* 0x0001e20000100800 */
[----:B------:R-:W-:-:S03]  /*1c840*/  IADD3.X R159, R159, UR6, RZ, P3, !PT ;  /* 0x000000069f9f7c10 */ /* 0x000fc60009ffe4ff */
[----:B0-----:R-:W4:Y:S04]  /*1c850*/  LDL.LU R209, [R1+0xb58] ;  /* 0x000b580001d17983 */ /* 0x001f280000300800 */
[----:B------:R-:W-:Y:S04]  /*1c860*/  STL [R1+0xb90], R110 ;  /* 0x000b906e01007387 */ /* 0x000fe80000100800 */
[----:B------:R0:W-:Y:S04]  /*1c870*/  STL [R1+0xb88], R158 ;  /* 0x000b889e01007387 */ /* 0x0001e80000100800 */
[----:B0-----:R-:W4:Y:S04]  /*1c880*/  LDL.LU R158, [R1+0xb7c] ;  /* 0x000b7c00019e7983 */ /* 0x001f280000300800 */
[----:B------:R-:W4:Y:S04]  /*1c890*/  LDL.LU R146, [R1+0xb50] ;  /* 0x000b500001927983 */ /* 0x000f280000300800 */
[----:B------:R-:W4:Y:S04]  /*1c8a0*/  LDL.LU R145, [R1+0xb74] ;  /* 0x000b740001917983 */ /* 0x000f280000300800 */
[----:B------:R-:W4:Y:S04]  /*1c8b0*/  LDL.LU R134, [R1+0xb48] ;  /* 0x000b480001867983 */ /* 0x000f280000300800 */
[----:B------:R0:W-:Y:S04]  /*1c8c0*/  STL [R1+0xbac], R159 ;  /* 0x000bac9f01007387 */ /* 0x0001e80000100800 */
[----:B------:R-:W4:Y:S04]  /*1c8d0*/  LDL.LU R133, [R1+0xb6c] ;  /* 0x000b6c0001857983 */ /* 0x000f280000300800 */
[----:B0-----:R-:W4:Y:S04]  /*1c8e0*/  LDL.LU R159, [R1+0xb40] ;  /* 0x000b4000019f7983 */ /* 0x001f280000300800 */
[----:B------:R-:W4:Y:S01]  /*1c8f0*/  LDL.LU R110, [R1+0xb64] ;  /* 0x000b6400016e7983 */ /* 0x000f220000300800 */
[----:B---3--:R-:W-:-:S05]  /*1c900*/  IADD3 R21, P3, R21, UR16, RZ ;  /* 0x0000001015157c10 */ /* 0x008fca000ff7e0ff */
[----:B------:R0:W-:Y:S04]  /*1c910*/  STL [R1+0xb80], R21 ;  /* 0x000b801501007387 */ /* 0x0001e80000100800 */
[----:B0-----:R-:W3:Y:S01]  /*1c920*/  LDL.LU R21, [R1+0xb38] ;  /* 0x000b380001157983 */ /* 0x001ee20000300800 */
[----:B------:R-:W-:-:S05]  /*1c930*/  IADD3.X R98, R98, UR6, RZ, P2, !PT ;  /* 0x0000000662627c10 */ /* 0x000fca00097fe4ff */
[----:B------:R0:W-:Y:S01]  /*1c940*/  STL [R1+0xba4], R98 ;  /* 0x000ba46201007387 */ /* 0x0001e20000100800 */
[----:B------:R-:W-:-:S03]  /*1c950*/  IADD3 R161, P2, R161, UR16, RZ ;  /* 0x00000010a1a17c10 */ /* 0x000fc6000ff5e0ff */
[----:B0-----:R-:W3:Y:S04]  /*1c960*/  LDL.LU R98, [R1+0xb5c] ;  /* 0x000b5c0001627983 */ /* 0x001ee80000300800 */
[----:B------:R0:W-:Y:S04]  /*1c970*/  STL [R1+0xb78], R161 ;  /* 0x000b78a101007387 */ /* 0x0001e80000100800 */
[----:B0-----:R-:W3:Y:S01]  /*1c980*/  LDL.LU R161, [R1+0xb30] ;  /* 0x000b300001a17983 */ /* 0x001ee20000300800 */
[----:B--2---:R-:W-:Y:S02]  /*1c990*/  IADD3.X R97, R97, UR6, RZ, P1, !PT ;  /* 0x0000000661617c10 */ /* 0x004fe40008ffe4ff */
[----:B----4-:R-:W-:Y:S01]  /*1c9a0*/  IADD3 R22, P1, R22, UR16, RZ ;  /* 0x0000001016167c10 */ /* 0x010fe2000ff3e0ff */
[----:B------:R-:W2:Y:S04]  /*1c9b0*/  LDL.LU R122, [R1+0xb54] ;  /* 0x000b5400017a7983 */ /* 0x000ea80000300800 */
[----:B------:R0:W-:Y:S04]  /*1c9c0*/  STL [R1+0xb9c], R97 ;  /* 0x000b9c6101007387 */ /* 0x0001e80000100800 */
[----:B0-----:R-:W4:Y:S04]  /*1c9d0*/  LDL.LU R97, [R1+0xb28] ;  /* 0x000b280001617983 */ /* 0x001f280000300800 */
[----:B------:R0:W-:Y:S04]  /*1c9e0*/  STL [R1+0xb70], R22 ;  /* 0x000b701601007387 */ /* 0x0001e80000100800 */
[----:B0-----:R-:W4:Y:S01]  /*1c9f0*/  LDL.LU R22, [R1+0xb4c] ;  /* 0x000b4c0001167983 */ /* 0x001f220000300800 */
[----:B------:R-:W-:-:S05]  /*1ca00*/  IADD3.X R163, R163, UR6, RZ, P4, !PT ;  /* 0x00000006a3a37c10 */ /* 0x000fca000a7fe4ff */
[----:B------:R0:W-:Y:S01]  /*1ca10*/  STL [R1+0xb94], R163 ;  /* 0x000b94a301007387 */ /* 0x0001e20000100800 */
[----:B------:R-:W-:-:S03]  /*1ca20*/  IADD3 R109, P4, R109, UR16, RZ ;  /* 0x000000106d6d7c10 */ /* 0x000fc6000ff9e0ff */
[----:B0-----:R-:W4:Y:S04]  /*1ca30*/  LDL.LU R163, [R1+0xb20] ;  /* 0x000b200001a37983 */ /* 0x001f280000300800 */
[----:B------:R0:W-:Y:S01]  /*1ca40*/  STL [R1+0xb68], R109 ;  /* 0x000b686d01007387 */ /* 0x0001e20000100800 */
[----:B------:R-:W-:-:S03]  /*1ca50*/  IADD3.X R185, R185, UR6, RZ, P6, !PT ;  /* 0x00000006b9b97c10 */ /* 0x000fc6000b7fe4ff */
[----:B0-----:R-:W4:Y:S04]  /*1ca60*/  LDL.LU R109, [R1+0xb44] ;  /* 0x000b4400016d7983 */ /* 0x001f280000300800 */
[----:B------:R0:W-:Y:S01]  /*1ca70*/  STL [R1+0xb8c], R185 ;  /* 0x000b8cb901007387 */ /* 0x0001e20000100800 */
[----:B------:R-:W-:-:S03]  /*1ca80*/  IADD3 R121, P6, R121, UR16, RZ ;  /* 0x0000001079797c10 */ /* 0x000fc6000ffde0ff */
[----:B0-----:R-:W4:Y:S04]  /*1ca90*/  LDL.LU R185, [R1+0xb18] ;  /* 0x000b180001b97983 */ /* 0x001f280000300800 */
[----:B------:R0:W-:Y:S01]  /*1caa0*/  STL [R1+0xb60], R121 ;  /* 0x000b607901007387 */ /* 0x0001e20000100800 */
[----:B------:R-:W-:-:S03]  /*1cab0*/  IADD3.X R187, R187, UR6, RZ, P5, !PT ;  /* 0x00000006bbbb7c10 */ /* 0x000fc6000affe4ff */
[----:B0-----:R-:W4:Y:S04]  /*1cac0*/  LDL.LU R121, [R1+0xb3c] ;  /* 0x000b3c0001797983 */ /* 0x001f280000300800 */
[----:B------:R0:W-:Y:S04]  /*1cad0*/  STL [R1+0xb84], R187 ;  /* 0x000b84bb01007387 */ /* 0x0001e80000100800 */
[----:B0-----:R-:W4:Y:S01]  /*1cae0*/  LDL.LU R187, [R1+0xb10] ;  /* 0x000b100001bb7983 */ /* 0x001f220000300800 */
[----:B------:R-:W-:-:S05]  /*1caf0*/  IADD3 R209, P5, R209, UR16, RZ ;  /* 0x00000010d1d17c10 */ /* 0x000fca000ffbe0ff */
[----:B------:R0:W-:Y:S04]  /*1cb00*/  STL [R1+0xb58], R209 ;  /* 0x000b58d101007387 */ /* 0x0001e80000100800 */
[----:B0-----:R-:W4:Y:S01]  /*1cb10*/  LDL.LU R209, [R1+0xb34] ;  /* 0x000b340001d17983 */ /* 0x001f220000300800 */
[----:B------:R-:W-:Y:S02]  /*1cb20*/  IADD3.X R158, R158, UR6, RZ, P3, !PT ;  /* 0x000000069e9e7c10 */ /* 0x000fe40009ffe4ff */
[----:B------:R-:W-:-:S03]  /*1cb30*/  IADD3 R146, P3, R146, UR16, RZ ;  /* 0x0000001092927c10 */ /* 0x000fc6000ff7e0ff */
[----:B------:R0:W-:Y:S01]  /*1cb40*/  STL [R1+0xb7c], R158 ;  /* 0x000b7c9e01007387 */ /* 0x0001e20000100800 */
[----:B------:R-:W-:Y:S02]  /*1cb50*/  IADD3.X R145, R145, UR6, RZ, P2, !PT ;  /* 0x0000000691917c10 */ /* 0x000fe400097fe4ff */
[----:B------:R-:W-:Y:S01]  /*1cb60*/  IADD3 R134, P2, R134, UR16, RZ ;  /* 0x0000001086867c10 */ /* 0x000fe2000ff5e0ff */
[----:B0-----:R-:W4:Y:S01]  /*1cb70*/  LDL.LU R158, [R1+0xb08] ;  /* 0x000b0800019e7983 */ /* 0x001f220000300800 */
[----:B------:R-:W-:-:S03]  /*1cb80*/  IADD3.X R133, R133, UR6, RZ, P1, !PT ;  /* 0x0000000685857c10 */ /* 0x000fc60008ffe4ff */
[----:B------:R-:W-:Y:S01]  /*1cb90*/  STL [R1+0xb50], R146 ;  /* 0x000b509201007387 */ /* 0x000fe20000100800 */
[----:B------:R-:W-:-:S03]  /*1cba0*/  IADD3 R159, P1, R159, UR16, RZ ;  /* 0x000000109f9f7c10 */ /* 0x000fc6000ff3e0ff */
[----:B------:R-:W-:Y:S01]  /*1cbb0*/  STL [R1+0xb74], R145 ;  /* 0x000b749101007387 */ /* 0x000fe20000100800 */
[----:B------:R-:W-:-:S03]  /*1cbc0*/  IADD3.X R110, R110, UR6, RZ, P4, !PT ;  /* 0x000000066e6e7c10 */ /* 0x000fc6000a7fe4ff */
[----:B------:R0:W-:Y:S04]  /*1cbd0*/  STL [R1+0xb40], R159 ;  /* 0x000b409f01007387 */ /* 0x0001e80000100800 */
[----:B------:R-:W-:Y:S04]  /*1cbe0*/  STL [R1+0xb48], R134 ;  /* 0x000b488601007387 */ /* 0x000fe80000100800 */
[----:B0-----:R-:W4:Y:S04]  /*1cbf0*/  LDL.LU R159, [R1+0xb2c] ;  /* 0x000b2c00019f7983 */ /* 0x001f280000300800 */
[----:B------:R-:W-:Y:S01]  /*1cc00*/  STL [R1+0xb6c], R133 ;  /* 0x000b6c8501007387 */ /* 0x000fe20000100800 */
[----:B---3--:R-:W-:-:S05]  /*1cc10*/  IADD3 R21, P4, R21, UR16, RZ ;  /* 0x0000001015157c10 */ /* 0x008fca000ff9e0ff */
[----:B------:R0:W-:Y:S04]  /*1cc20*/  STL [R1+0xb38], R21 ;  /* 0x000b381501007387 */ /* 0x0001e80000100800 */
[----:B0-----:R-:W3:Y:S01]  /*1cc30*/  LDL.LU R21, [R1+0xb00] ;  /* 0x000b000001157983 */ /* 0x001ee20000300800 */
[----:B------:R-:W-:-:S03]  /*1cc40*/  IADD3.X R98, R98, UR6, RZ, P6, !PT ;  /* 0x0000000662627c10 */ /* 0x000fc6000b7fe4ff */
[----:B------:R-:W-:Y:S04]  /*1cc50*/  STL [R1+0xb64], R110 ;  /* 0x000b646e01007387 */ /* 0x000fe80000100800 */
[----:B------:R0:W-:Y:S01]  /*1cc60*/  STL [R1+0xb5c], R98 ;  /* 0x000b5c6201007387 */ /* 0x0001e20000100800 */
[----:B------:R-:W-:-:S03]  /*1cc70*/  IADD3 R161, P6, R161, UR16, RZ ;  /* 0x00000010a1a17c10 */ /* 0x000fc6000ffde0ff */
[----:B0-----:R-:W3:Y:S04]  /*1cc80*/  LDL.LU R98, [R1+0xb24] ;  /* 0x000b240001627983 */ /* 0x001ee80000300800 */
[----:B------:R-:W3:Y:S04]  /*1cc90*/  LDL.LU R110, [R1+0xaf8] ;  /* 0x000af800016e7983 */ /* 0x000ee80000300800 */
[----:B------:R0:W-:Y:S04]  /*1cca0*/  STL [R1+0xb30], R161 ;  /* 0x000b30a101007387 */ /* 0x0001e80000100800 */
[----:B0-----:R-:W3:Y:S01]  /*1ccb0*/  LDL.LU R161, [R1+0xb1c] ;  /* 0x000b1c0001a17983 */ /* 0x001ee20000300800 */
[----:B--2---:R-:W-:-:S02]  /*1ccc0*/  IADD3.X R122, R122, UR6, RZ, P5, !PT ;  /* 0x000000067a7a7c10 */ /* 0x004fc4000affe4ff */
[----:B----4-:R-:W-:-:S05]  /*1ccd0*/  IADD3 R97, P5, R97, UR16, RZ ;  /* 0x0000001061617c10 */ /* 0x010fca000ffbe0ff */
[----:B------:R0:W-:Y:S01]  /*1cce0*/  STL [R1+0xb28], R97 ;  /* 0x000b286101007387 */ /* 0x0001e20000100800 */
[----:B------:R-:W-:-:S03]  /*1ccf0*/  IADD3.X R22, R22, UR6, RZ, P3, !PT ;  /* 0x0000000616167c10 */ /* 0x000fc60009ffe4ff */
[----:B------:R-:W-:Y:S04]  /*1cd00*/  STL [R1+0xb54], R122 ;  /* 0x000b547a01007387 */ /* 0x000fe80000100800 */
[----:B0-----:R-:W2:Y:S04]  /*1cd10*/  LDL.LU R97, [R1+0xaf0] ;  /* 0x000af00001617983 */ /* 0x001ea80000300800 */
        /* <DEDUP_REMOVED lines=11> */
[----:B0-----:R-:W4:Y:S01]  /*1cdd0*/  LDL.LU R185, [R1+0xae0] ;  /* 0x000ae00001b97983 */ /* 0x001f220000300800 */
[----:B------:R-:W-:-:S05]  /*1cde0*/  IADD3 R187, P1, R187, UR16, RZ ;  /* 0x00000010bbbb7c10 */ /* 0x000fca000ff3e0ff */
[----:B------:R0:W-:Y:S04]  /*1cdf0*/  STL [R1+0xb10], R187 ;  /* 0x000b10bb01007387 */ /* 0x0001e80000100800 */
[----:B0-----:R-:W4:Y:S01]  /*1ce00*/  LDL.LU R187, [R1+0xb04] ;  /* 0x000b040001bb7983 */ /* 0x001f220000300800 */
[----:B------:R-:W-:-:S03]  /*1ce10*/  IADD3.X R209, R209, UR6, RZ, P4, !PT ;  /* 0x00000006d1d17c10 */ /* 0x000fc6000a7fe4ff */
[----:B------:R-:W-:Y:S04]  /*1ce20*/  STL [R1+0xb3c], R121 ;  /* 0x000b3c7901007387 */ /* 0x000fe80000100800 */
[----:B------:R0:W-:Y:S04]  /*1ce30*/  STL [R1+0xb34], R209 ;  /* 0x000b34d101007387 */ /* 0x0001e80000100800 */
[----:B0-----:R-:W4:Y:S01]  /*1ce40*/  LDL.LU R209, [R1+0xad8] ;  /* 0x000ad80001d17983 */ /* 0x001f220000300800 */
[----:B------:R-:W-:-:S03]  /*1ce50*/  IADD3 R158, P4, R158, UR16, RZ ;  /* 0x000000109e9e7c10 */ /* 0x000fc6000ff9e0ff */
[----:B------:R-:W4:Y:S04]  /*1ce60*/  LDL.LU R146, [R1+0xafc] ;  /* 0x000afc0001927983 */ /* 0x000f280000300800 */
[----:B------:R-:W4:Y:S04]  /*1ce70*/  LDL.LU R145, [R1+0xad0] ;  /* 0x000ad00001917983 */ /* 0x000f280000300800 */
[----:B------:R-:W4:Y:S04]  /*1ce80*/  LDL.LU R134, [R1+0xaf4] ;  /* 0x000af40001867983 */ /* 0x000f280000300800 */
[----:B------:R0:W-:Y:S04]  /*1ce90*/  STL [R1+0xb08], R158 ;  /* 0x000b089e01007387 */ /* 0x0001e80000100800 */
[----:B------:R-:W4:Y:S04]  /*1cea0*/  LDL.LU R133, [R1+0xac8] ;  /* 0x000ac80001857983 */ /* 0x000f280000300800 */
[----:B0-----:R-:W4:Y:S01]  /*1ceb0*/  LDL.LU R158, [R1+0xaec] ;  /* 0x000aec00019e7983 */ /* 0x001f220000300800 */
[----:B------:R-:W-:-:S03]  /*1cec0*/  IADD3.X R159, R159, UR6, RZ, P6, !PT ;  /* 0x000000069f9f7c10 */ /* 0x000fc6000b7fe4ff */
[----:B------:R-:W4:Y:S04]  /*1ced0*/  LDL.LU R121, [R1+0xac0] ;  /* 0x000ac00001797983 */ /* 0x000f280000300800 */
[----:B------:R0:W-:Y:S04]  /*1cee0*/  STL [R1+0xb2c], R159 ;  /* 0x000b2c9f01007387 */ /* 0x0001e80000100800 */
[----:B0-----:R-:W4:Y:S01]  /*1cef0*/  LDL.LU R159, [R1+0xae4] ;  /* 0x000ae400019f7983 */ /* 0x001f220000300800 */
[----:B---3--:R-:W-:-:S05]  /*1cf00*/  IADD3 R21, P6, R21, UR16, RZ ;  /* 0x0000001015157c10 */ /* 0x008fca000ffde0ff */
[----:B------:R0:W-:Y:S04]  /*1cf10*/  STL [R1+0xb00], R21 ;  /* 0x000b001501007387 */ /* 0x0001e80000100800 */
[----:B0-----:R-:W3:Y:S01]  /*1cf20*/  LDL.LU R21, [R1+0xab8] ;  /* 0x000ab80001157983 */ /* 0x001ee20000300800 */
[----:B------:R-:W-:Y:S02]  /*1cf30*/  IADD3.X R98, R98, UR6, RZ, P5, !PT ;  /* 0x0000000662627c10 */ /* 0x000fe4000affe4ff */
[----:B------:R-:W-:-:S03]  /*1cf40*/  IADD3 R110, P5, R110, UR16, RZ ;  /* 0x000000106e6e7c10 */ /* 0x000fc6000ffbe0ff */
[----:B------:R0:W-:Y:S04]  /*1cf50*/  STL [R1+0xb24], R98 ;  /* 0x000b246201007387 */ /* 0x0001e80000100800 */
[----:B0-----:R-:W3:Y:S01]  /*1cf60*/  LDL.LU R98, [R1+0xadc] ;  /* 0x000adc0001627983 */ /* 0x001ee20000300800 */
[----:B------:R-:W-:-:S03]  /*1cf70*/  IADD3.X R161, R161, UR6, RZ, P3, !PT ;  /* 0x00000006a1a17c10 */ /* 0x000fc60009ffe4ff */
[----:B------:R-:W3:Y:S04]  /*1cf80*/  LDL.LU R122, [R1+0xab0] ;  /* 0x000ab000017a7983 */ /* 0x000ee80000300800 */
[----:B------:R0:W-:Y:S04]  /*1cf90*/  STL [R1+0xaf8], R110 ;  /* 0x000af86e01007387 */ /* 0x0001e80000100800 */
[----:B0-----:R-:W3:Y:S04]  /*1cfa0*/  LDL.LU R110, [R1+0xad4] ;  /* 0x000ad400016e7983 */ /* 0x001ee80000300800 */
[----:B------:R0:W-:Y:S04]  /*1cfb0*/  STL [R1+0xb1c], R161 ;  /* 0x000b1ca101007387 */ /* 0x0001e80000100800 */
[----:B0-----:R-:W3:Y:S01]  /*1cfc0*/  LDL.LU R161, [R1+0xaa8] ;  /* 0x000aa80001a17983 */ /* 0x001ee20000300800 */
[----:B--2---:R-:W-:-:S02]  /*1cfd0*/  IADD3 R97, P3, R97, UR16, RZ ;  /* 0x0000001061617c10 */ /* 0x004fc4000ff7e0ff */
[----:B----4-:R-:W-:-:S03]  /*1cfe0*/  IADD3.X R22, R22, UR6, RZ, P2, !PT ;  /* 0x0000000616167c10 */ /* 0x010fc600097fe4ff */
[----:B------:R0:W-:Y:S04]  /*1cff0*/  STL [R1+0xaf0], R97 ;  /* 0x000af06101007387 */ /* 0x0001e80000100800 */
[----:B0-----:R-:W2:Y:S01]  /*1d000*/  LDL.LU R97, [R1+0xacc] ;  /* 0x000acc0001617983 */ /* 0x001ea20000300800 */
[----:B------:R-:W-:-:S03]  /*1d010*/  IADD3 R163, P2, R163, UR16, RZ ;  /* 0x00000010a3a37c10 */ /* 0x000fc6000ff5e0ff */
[----:B------:R0:W-:Y:S04]  /*1d020*/  STL [R1+0xb14], R22 ;  /* 0x000b141601007387 */ /* 0x0001e80000100800 */
[----:B0-----:R-:W4:Y:S01]  /*1d030*/  LDL.LU R22, [R1+0xaa0] ;  /* 0x000aa00001167983 */ /* 0x001f220000300800 */
[----:B------:R-:W-:-:S03]  /*1d040*/  IADD3.X R109, R109, UR6, RZ, P1, !PT ;  /* 0x000000066d6d7c10 */ /* 0x000fc60008ffe4ff */
[----:B------:R0:W-:Y:S04]  /*1d050*/  STL [R1+0xae8], R163 ;  /* 0x000ae8a301007387 */ /* 0x0001e80000100800 */
[----:B0-----:R-:W4:Y:S01]  /*1d060*/  LDL.LU R163, [R1+0xac4] ;  /* 0x000ac40001a37983 */ /* 0x001f220000300800 */
[----:B------:R-:W-:-:S03]  /*1d070*/  IADD3 R185, P1, R185, UR16, RZ ;  /* 0x00000010b9b97c10 */ /* 0x000fc6000ff3e0ff */
[----:B------:R0:W-:Y:S04]  /*1d080*/  STL [R1+0xb0c], R109 ;  /* 0x000b0c6d01007387 */ /* 0x0001e80000100800 */
[----:B0-----:R-:W4:Y:S04]  /*1d090*/  LDL.LU R109, [R1+0xa98] ;  /* 0x000a9800016d7983 */ /* 0x001f280000300800 */
[----:B------:R0:W-:Y:S01]  /*1d0a0*/  STL [R1+0xae0], R185 ;  /* 0x000ae0b901007387 */ /* 0x0001e20000100800 */
[----:B------:R-:W-:-:S03]  /*1d0b0*/  IADD3.X R187, R187, UR6, RZ, P4, !PT ;  /* 0x00000006bbbb7c10 */ /* 0x000fc6000a7fe4ff */
[----:B0-----:R-:W4:Y:S04]  /*1d0c0*/  LDL.LU R185, [R1+0xabc] ;  /* 0x000abc0001b97983 */ /* 0x001f280000300800 */
[----:B------:R0:W-:Y:S04]  /*1d0d0*/  STL [R1+0xb04], R187 ;  /* 0x000b04bb01007387 */ /* 0x0001e80000100800 */
[----:B0-----:R-:W4:Y:S01]  /*1d0e0*/  LDL.LU R187, [R1+0xa90] ;  /* 0x000a900001bb7983 */ /* 0x001f220000300800 */
[----:B------:R-:W-:Y:S02]  /*1d0f0*/  IADD3 R209, P4, R209, UR16, RZ ;  /* 0x00000010d1d17c10 */ /* 0x000fe4000ff9e0ff */
[----:B------:R-:W-:-:S03]  /*1d100*/  IADD3.X R146, R146, UR6, RZ, P6, !PT ;  /* 0x0000000692927c10 */ /* 0x000fc6000b7fe4ff */
[----:B------:R0:W-:Y:S01]  /*1d110*/  STL [R1+0xad8], R209 ;  /* 0x000ad8d101007387 */ /* 0x0001e20000100800 */
[----:B------:R-:W-:Y:S02]  /*1d120*/  IADD3 R145, P6, R145, UR16, RZ ;  /* 0x0000001091917c10 */ /* 0x000fe4000ffde0ff */
[----:B------:R-:W-:Y:S01]  /*1d130*/  IADD3.X R134, R134, UR6, RZ, P5, !PT ;  /* 0x0000000686867c10 */ /* 0x000fe2000affe4ff */
[----:B0-----:R-:W4:Y:S04]  /*1d140*/  LDL.LU R209, [R1+0xab4] ;  /* 0x000ab40001d17983 */ /* 0x001f280000300800 */
[----:B------:R-:W-:Y:S01]  /*1d150*/  STL [R1+0xafc], R146 ;  /* 0x000afc9201007387 */ /* 0x000fe20000100800 */
[----:B------:R-:W-:Y:S02]  /*1d160*/  IADD3 R133, P5, R133, UR16, RZ ;  /* 0x0000001085857c10 */ /* 0x000fe4000ffbe0ff */
[----:B------:R-:W-:Y:S01]  /*1d170*/  IADD3.X R158, R158, UR6, RZ, P3, !PT ;  /* 0x000000069e9e7c10 */ /* 0x000fe20009ffe4ff */
[----:B------:R-:W-:Y:S04]  /*1d180*/  STL [R1+0xad0], R145 ;  /* 0x000ad09101007387 */ /* 0x000fe80000100800 */
[----:B------:R0:W-:Y:S01]  /*1d190*/  STL [R1+0xaec], R158 ;  /* 0x000aec9e01007387 */ /* 0x0001e20000100800 */
[----:B------:R-:W-:-:S03]  /*1d1a0*/  IADD3 R121, P3, R121, UR16, RZ ;  /* 0x0000001079797c10 */ /* 0x000fc6000ff7e0ff */
[----:B------:R-:W-:Y:S04]  /*1d1b0*/  STL [R1+0xaf4], R134 ;  /* 0x000af48601007387 */ /* 0x000fe80000100800 */
[----:B0-----:R-:W4:Y:S01]  /*1d1c0*/  LDL.LU R158, [R1+0xa88] ;  /* 0x000a8800019e7983 */ /* 0x001f220000300800 */
[----:B------:R-:W-:-:S03]  /*1d1d0*/  IADD3.X R159, R159, UR6, RZ, P2, !PT ;  /* 0x000000069f9f7c10 */ /* 0x000fc600097fe4ff */
[----:B------:R-:W-:Y:S04]  /*1d1e0*/  STL [R1+0xac8], R133 ;  /* 0x000ac88501007387 */ /* 0x000fe80000100800 */
[----:B------:R0:W-:Y:S04]  /*1d1f0*/  STL [R1+0xae4], R159 ;  /* 0x000ae49f01007387 */ /* 0x0001e80000100800 */
[----:B0-----:R-:W4:Y:S04]  /*1d200*/  LDL.LU R159, [R1+0xaac] ;  /* 0x000aac00019f7983 */ /* 0x001f280000300800 */
[----:B------:R-:W-:Y:S01]  /*1d210*/  STL [R1+0xac0], R121 ;  /* 0x000ac07901007387 */ /* 0x000fe20000100800 */
[----:B---3--:R-:W-:-:S05]  /*1d220*/  IADD3 R21, P2, R21, UR16, RZ ;  /* 0x0000001015157c10 */ /* 0x008fca000ff5e0ff */
[----:B------:R0:W-:Y:S04]  /*1d230*/  STL [R1+0xab8], R21 ;  /* 0x000ab81501007387 */ /* 0x0001e80000100800 */
[----:B0-----:R-:W3:Y:S01]  /*1d240*/  LDL.LU R21, [R1+0xa80] ;  /* 0x000a800001157983 */ /* 0x001ee20000300800 */
[----:B------:R-:W-:-:S03]  /*1d250*/  IADD3.X R98, R98, UR6, RZ, P1, !PT ;  /* 0x0000000662627c10 */ /* 0x000fc60008ffe4ff */
[----:B------:R-:W3:Y:S01]  /*1d260*/  LDL.LU R121, [R1+0xaa4] ;  /* 0x000aa40001797983 */ /* 0x000ee20000300800 */
[----:B------:R-:W-:-:S03]  /*1d270*/  IADD3 R122, P1, R122, UR16, RZ ;  /* 0x000000107a7a7c10 */ /* 0x000fc6000ff3e0ff */
[----:B------:R0:W-:Y:S04]  /*1d280*/  STL [R1+0xadc], R98 ;  /* 0x000adc6201007387 */ /* 0x0001e80000100800 */
[----:B0-----:R-:W3:Y:S01]  /*1d290*/  LDL.LU R98, [R1+0xa78] ;  /* 0x000a780001627983 */ /* 0x001ee20000300800 */
[----:B------:R-:W-:Y:S02]  /*1d2a0*/  IADD3.X R110, R110, UR6, RZ, P4, !PT ;  /* 0x000000066e6e7c10 */ /* 0x000fe4000a7fe4ff */
[----:B------:R-:W-:-:S05]  /*1d2b0*/  IADD3 R161, P4, R161, UR16, RZ ;  /* 0x00000010a1a17c10 */ /* 0x000fca000ff9e0ff */
[----:B------:R0:W-:Y:S04]  /*1d2c0*/  STL [R1+0xaa8], R161 ;  /* 0x000aa8a101007387 */ /* 0x0001e80000100800 */
[----:B------:R-:W-:Y:S04]  /*1d2d0*/  STL [R1+0xab0], R122 ;  /* 0x000ab07a01007387 */ /* 0x000fe80000100800 */
[----:B0-----:R-:W3:Y:S01]  /*1d2e0*/  LDL.LU R161, [R1+0xa9c] ;  /* 0x000a9c0001a17983 */ /* 0x001ee20000300800 */
[----:B--2---:R-:W-:-:S03]  /*1d2f0*/  IADD3.X R97, R97, UR6, RZ, P6, !PT ;  /* 0x0000000661617c10 */ /* 0x004fc6000b7fe4ff */
[----:B------:R0:W-:Y:S04]  /*1d300*/  STL [R1+0xad4], R110 ;  /* 0x000ad46e01007387 */ /* 0x0001e80000100800 */
[----:B0-----:R-:W2:Y:S01]  /*1d310*/  LDL.LU R110, [R1+0xa70] ;  /* 0x000a7000016e7983 */ /* 0x001ea20000300800 */
[----:B----4-:R-:W-:-:S03]  /*1d320*/  IADD3 R22, P6, R22, UR16, RZ ;  /* 0x0000001016167c10 */ /* 0x010fc6000ffde0ff */
[----:B------:R0:W-:Y:S04]  /*1d330*/  STL [R1+0xacc], R97 ;  /* 0x000acc6101007387 */ /* 0x0001e80000100800 */
[----:B0-----:R-:W4:Y:S01]  /*1d340*/  LDL.LU R97, [R1+0xa94] ;  /* 0x000a940001617983 */ /* 0x001f220000300800 */
[----:B------:R-:W-:-:S03]  /*1d350*/  IADD3.X R163, R163, UR6, RZ, P5, !PT ;  /* 0x00000006a3a37c10 */ /* 0x000fc6000affe4ff */
[----:B------:R0:W-:Y:S04]  /*1d360*/  STL [R1+0xaa0], R22 ;  /* 0x000aa01601007387 */ /* 0x0001e80000100800 */
[----:B0-----:R-:W4:Y:S04]  /*1d370*/  LDL.LU R22, [R1+0xa68] ;  /* 0x000a680001167983 */ /* 0x001f280000300800 */
[----:B------:R0:W-:Y:S01]  /*1d380*/  STL [R1+0xac4], R163 ;  /* 0x000ac4a301007387 */ /* 0x0001e20000100800 */
[----:B------:R-:W-:-:S03]  /*1d390*/  IADD3 R109, P5, R109, UR16, RZ ;  /* 0x000000106d6d7c10 */ /* 0x000fc6000ffbe0ff */
[----:B0-----:R-:W4:Y:S01]  /*1d3a0*/  LDL.LU R163, [R1+0xa8c] ;  /* 0x000a8c0001a37983 */ /* 0x001f220000300800 */
[----:B------:R-:W-:-:S05]  /*1d3b0*/  IADD3.X R185, R185, UR6, RZ, P3, !PT ;  /* 0x00000006b9b97c10 */ /* 0x000fca0009ffe4ff */
[----:B------:R0:W-:Y:S01]  /*1d3c0*/  STL [R1+0xabc], R185 ;  /* 0x000abcb901007387 */ /* 0x0001e20000100800 */
[----:B------:R-:W-:-:S03]  /*1d3d0*/  IADD3 R187, P3, R187, UR16, RZ ;  /* 0x00000010bbbb7c10 */ /* 0x000fc6000ff7e0ff */
[----:B0-----:R-:W4:Y:S04]  /*1d3e0*/  LDL.LU R185, [R1+0xa60] ;  /* 0x000a600001b97983 */ /* 0x001f280000300800 */
[----:B------:R-:W-:Y:S04]  /*1d3f0*/  STL [R1+0xa98], R109 ;  /* 0x000a986d01007387 */ /* 0x000fe80000100800 */
[----:B------:R0:W-:Y:S04]  /*1d400*/  STL [R1+0xa90], R187 ;  /* 0x000a90bb01007387 */ /* 0x0001e80000100800 */
[----:B0-----:R-:W4:Y:S01]  /*1d410*/  LDL.LU R187, [R1+0xa84] ;  /* 0x000a840001bb7983 */ /* 0x001f220000300800 */
[----:B------:R-:W-:-:S03]  /*1d420*/  IADD3.X R209, R209, UR6, RZ, P2, !PT ;  /* 0x00000006d1d17c10 */ /* 0x000fc600097fe4ff */
[----:B------:R-:W4:Y:S04]  /*1d430*/  LDL.LU R146, [R1+0xa58] ;  /* 0x000a580001927983 */ /* 0x000f280000300800 */
[----:B------:R-:W4:Y:S04]  /*1d440*/  LDL.LU R145, [R1+0xa7c] ;  /* 0x000a7c0001917983 */ /* 0x000f280000300800 */
[----:B------:R-:W4:Y:S04]  /*1d450*/  LDL.LU R134, [R1+0xa50] ;  /* 0x000a500001867983 */ /* 0x000f280000300800 */
[----:B------:R0:W-:Y:S04]  /*1d460*/  STL [R1+0xab4], R209 ;  /* 0x000ab4d101007387 */ /* 0x0001e80000100800 */
[----:B------:R-:W4:Y:S01]  /*1d470*/  LDL.LU R133, [R1+0xa74] ;  /* 0x000a740001857983 */ /* 0x000f220000300800 */
[----:B------:R-:W-:-:S03]  /*1d480*/  IADD3 R158, P2, R158, UR16, RZ ;  /* 0x000000109e9e7c10 */ /* 0x000fc6000ff5e0ff */
[----:B0-----:R-:W4:Y:S04]  /*1d490*/  LDL.LU R209, [R1+0xa48] ;  /* 0x000a480001d17983 */ /* 0x001f280000300800 */
[----:B------:R-:W4:Y:S04]  /*1d4a0*/  LDL.LU R109, [R1+0xa6c] ;  /* 0x000a6c00016d7983 */ /* 0x000f280000300800 */
[----:B------:R0:W-:Y:S01]  /*1d4b0*/  STL [R1+0xa88], R158 ;  /* 0x000a889e01007387 */ /* 0x0001e20000100800 */
[----:B------:R-:W-:-:S03]  /*1d4c0*/  IADD3.X R159, R159, UR6, RZ, P1, !PT ;  /* 0x000000069f9f7c10 */ /* 0x000fc60008ffe4ff */
[----:B0-----:R-:W4:Y:S04]  /*1d4d0*/  LDL.LU R158, [R1+0xa40] ;  /* 0x000a4000019e7983 */ /* 0x001f280000300800 */
[----:B------:R0:W-:Y:S04]  /*1d4e0*/  STL [R1+0xaac], R159 ;  /* 0x000aac9f01007387 */ /* 0x0001e80000100800 */
[----:B0-----:R-:W4:Y:S01]  /*1d4f0*/  LDL.LU R159, [R1+0xa64] ;  /* 0x000a6400019f7983 */ /* 0x001f220000300800 */
[----:B---3--:R-:W-:Y:S02]  /*1d500*/  IADD3 R21, P1, R21, UR16, RZ ;  /* 0x0000001015157c10 */ /* 0x008fe4000ff3e0ff */
[----:B------:R-:W-:-:S03]  /*1d510*/  IADD3.X R121, R121, UR6, RZ, P4, !PT ;  /* 0x0000000679797c10 */ /* 0x000fc6000a7fe4ff */
[----:B------:R0:W-:Y:S04]  /*1d520*/  STL [R1+0xa80], R21 ;  /* 0x000a801501007387 */ /* 0x0001e80000100800 */
[----:B0-----:R-:W3:Y:S01]  /*1d530*/  LDL.LU R21, [R1+0xa38] ;  /* 0x000a380001157983 */ /* 0x001ee20000300800 */
[----:B------:R-:W-:-:S03]  /*1d540*/  IADD3 R98, P4, R98, UR16, RZ ;  /* 0x0000001062627c10 */ /* 0x000fc6000ff9e0ff */
[----:B------:R-:W3:Y:S04]  /*1d550*/  LDL.LU R122, [R1+0xa5c] ;  /* 0x000a5c00017a7983 */ /* 0x000ee80000300800 */
[----:B------:R0:W-:Y:S04]  /*1d560*/  STL [R1+0xaa4], R121 ;  /* 0x000aa47901007387 */ /* 0x0001e80000100800 */
[----:B0-----:R-:W3:Y:S04]  /*1d570*/  LDL.LU R121, [R1+0xa30] ;  /* 0x000a300001797983 */ /* 0x001ee80000300800 */
[----:B------:R0:W-:Y:S04]  /*1d580*/  STL [R1+0xa78], R98 ;  /* 0x000a786201007387 */ /* 0x0001e80000100800 */
[----:B0-----:R-:W3:Y:S01]  /*1d590*/  LDL.LU R98, [R1+0xa54] ;  /* 0x000a540001627983 */ /* 0x001ee20000300800 */
[----:B------:R-:W-:-:S05]  /*1d5a0*/  IADD3.X R161, R161, UR6, RZ, P6, !PT ;  /* 0x00000006a1a17c10 */ /* 0x000fca000b7fe4ff */
[----:B------:R0:W-:Y:S04]  /*1d5b0*/  STL [R1+0xa9c], R161 ;  /* 0x000a9ca101007387 */ /* 0x0001e80000100800 */
[----:B0-----:R-:W3:Y:S01]  /*1d5c0*/  LDL.LU R161, [R1+0xa28] ;  /* 0x000a280001a17983 */ /* 0x001ee20000300800 */
[----:B--2---:R-:W-:-:S05]  /*1d5d0*/  IADD3 R110, P6, R110, UR16, RZ ;  /* 0x000000106e6e7c10 */ /* 0x004fca000ffde0ff */
[----:B------:R0:W-:Y:S01]  /*1d5e0*/  STL [R1+0xa70], R110 ;  /* 0x000a706e01007387 */ /* 0x0001e20000100800 */
[----:B----4-:R-:W-:-:S03]  /*1d5f0*/  IADD3.X R97, R97, UR6, RZ, P5, !PT ;  /* 0x0000000661617c10 */ /* 0x010fc6000affe4ff */
        /* <DEDUP_REMOVED lines=10> */
[----:B------:R0:W-:Y:S04]  /*1d6a0*/  STL [R1+0xa60], R185 ;  /* 0x000a60b901007387 */ /* 0x0001e80000100800 */
[----:B0-----:R-:W4:Y:S01]  /*1d6b0*/  LDL.LU R185, [R1+0xa3c] ;  /* 0x000a3c0001b97983 */ /* 0x001f220000300800 */
[----:B------:R-:W-:-:S05]  /*1d6c0*/  IADD3.X R187, R187, UR6, RZ, P2, !PT ;  /* 0x00000006bbbb7c10 */ /* 0x000fca00097fe4ff */
[----:B------:R0:W-:Y:S04]  /*1d6d0*/  STL [R1+0xa84], R187 ;  /* 0x000a84bb01007387 */ /* 0x0001e80000100800 */
[----:B0-----:R-:W4:Y:S01]  /*1d6e0*/  LDL.LU R187, [R1+0xa10] ;  /* 0x000a100001bb7983 */ /* 0x001f220000300800 */
[----:B------:R-:W-:Y:S02]  /*1d6f0*/  IADD3 R146, P2, R146, UR16, RZ ;  /* 0x0000001092927c10 */ /* 0x000fe4000ff5e0ff */
[----:B------:R-:W-:Y:S02]  /*1d700*/  IADD3.X R145, R145, UR6, RZ, P1, !PT ;  /* 0x0000000691917c10 */ /* 0x000fe40008ffe4ff */
[----:B------:R-:W-:Y:S02]  /*1d710*/  IADD3.X R133, R133, UR6, RZ, P4, !PT ;  /* 0x0000000685857c10 */ /* 0x000fe4000a7fe4ff */
[----:B------:R-:W-:Y:S01]  /*1d720*/  IADD3 R134, P1, R134, UR16, RZ ;  /* 0x0000001086867c10 */ /* 0x000fe2000ff3e0ff */
[----:B------:R-:W-:Y:S01]  /*1d730*/  STL [R1+0xa58], R146 ;  /* 0x000a589201007387 */ /* 0x000fe20000100800 */
[----:B------:R-:W-:-:S03]  /*1d740*/  IADD3 R209, P4, R209, UR16, RZ ;  /* 0x00000010d1d17c10 */ /* 0x000fc6000ff9e0ff */
[----:B------:R-:W-:Y:S01]  /*1d750*/  STL [R1+0xa7c], R145 ;  /* 0x000a7c9101007387 */ /* 0x000fe20000100800 */
[----:B------:R-:W-:-:S03]  /*1d760*/  IADD3.X R109, R109, UR6, RZ, P6, !PT ;  /* 0x000000066d6d7c10 */ /* 0x000fc6000b7fe4ff */
[----:B------:R0:W-:Y:S04]  /*1d770*/  STL [R1+0xa48], R209 ;  /* 0x000a48d101007387 */ /* 0x0001e80000100800 */
[----:B------:R-:W-:Y:S04]  /*1d780*/  STL [R1+0xa50], R134 ;  /* 0x000a508601007387 */ /* 0x000fe80000100800 */
[----:B0-----:R-:W4:Y:S01]  /*1d790*/  LDL.LU R209, [R1+0xa34] ;  /* 0x000a340001d17983 */ /* 0x001f220000300800 */
[----:B------:R-:W-:-:S03]  /*1d7a0*/  IADD3 R158, P6, R158, UR16, RZ ;  /* 0x000000109e9e7c10 */ /* 0x000fc6000ffde0ff */
[----:B------:R-:W-:Y:S04]  /*1d7b0*/  STL [R1+0xa74], R133 ;  /* 0x000a748501007387 */ /* 0x000fe80000100800 */
[----:B------:R0:W-:Y:S01]  /*1d7c0*/  STL [R1+0xa40], R158 ;  /* 0x000a409e01007387 */ /* 0x0001e20000100800 */
[----:B------:R-:W-:-:S03]  /*1d7d0*/  IADD3.X R159, R159, UR6, RZ, P5, !PT ;  /* 0x000000069f9f7c10 */ /* 0x000fc6000affe4ff */
[----:B0-----:R-:W4:Y:S04]  /*1d7e0*/  LDL.LU R158, [R1+0xa08] ;  /* 0x000a0800019e7983 */ /* 0x001f280000300800 */
[----:B------:R-:W-:Y:S04]  /*1d7f0*/  STL [R1+0xa6c], R109 ;  /* 0x000a6c6d01007387 */ /* 0x000fe80000100800 */
[----:B------:R0:W-:Y:S04]  /*1d800*/  STL [R1+0xa64], R159 ;  /* 0x000a649f01007387 */ /* 0x0001e80000100800 */
[----:B0-----:R-:W4:Y:S04]  /*1d810*/  LDL.LU R159, [R1+0xa2c] ;  /* 0x000a2c00019f7983 */ /* 0x001f280000300800 */
[----:B------:R-:W4:Y:S01]  /*1d820*/  LDL.LU R109, [R1+0xa00] ;  /* 0x000a0000016d7983 */ /* 0x000f220000300800 */
[----:B---3--:R-:W-:-:S02]  /*1d830*/  IADD3 R21, P5, R21, UR16, RZ ;  /* 0x0000001015157c10 */ /* 0x008fc4000ffbe0ff */
[----:B------:R-:W-:-:S03]  /*1d840*/  IADD3.X R122, R122, UR6, RZ, P3, !PT ;  /* 0x000000067a7a7c10 */ /* 0x000fc60009ffe4ff */
[----:B------:R0:W-:Y:S04]  /*1d850*/  STL [R1+0xa38], R21 ;  /* 0x000a381501007387 */ /* 0x0001e80000100800 */
[----:B0-----:R-:W3:Y:S01]  /*1d860*/  LDL.LU R21, [R1+0xa24] ;  /* 0x000a240001157983 */ /* 0x001ee20000300800 */
[----:B------:R-:W-:-:S03]  /*1d870*/  IADD3 R121, P3, R121, UR16, RZ ;  /* 0x0000001079797c10 */ /* 0x000fc6000ff7e0ff */
[----:B------:R-:W-:Y:S04]  /*1d880*/  STL [R1+0xa5c], R122 ;  /* 0x000a5c7a01007387 */ /* 0x000fe80000100800 */
[----:B------:R-:W-:Y:S01]  /*1d890*/  STL [R1+0xa30], R121 ;  /* 0x000a307901007387 */ /* 0x000fe20000100800 */
[----:B------:R-:W-:-:S05]  /*1d8a0*/  IADD3.X R98, R98, UR6, RZ, P2, !PT ;  /* 0x0000000662627c10 */ /* 0x000fca00097fe4ff */
[----:B------:R0:W-:Y:S04]  /*1d8b0*/  STL [R1+0xa54], R98 ;  /* 0x000a546201007387 */ /* 0x0001e80000100800 */
[----:B0-----:R-:W3:Y:S01]  /*1d8c0*/  LDL.LU R98, [R1+0x9f8] ;  /* 0x0009f80001627983 */ /* 0x001ee20000300800 */
[----:B------:R-:W-:-:S05]  /*1d8d0*/  IADD3 R161, P2, R161, UR16, RZ ;  /* 0x00000010a1a17c10 */ /* 0x000fca000ff5e0ff */
[----:B------:R0:W-:Y:S04]  /*1d8e0*/  STL [R1+0xa28], R161 ;  /* 0x000a28a101007387 */ /* 0x0001e80000100800 */
[----:B0-----:R-:W3:Y:S01]  /*1d8f0*/  LDL.LU R161, [R1+0xa1c] ;  /* 0x000a1c0001a17983 */ /* 0x001ee20000300800 */
[----:B--2---:R-:W-:-:S05]  /*1d900*/  IADD3.X R110, R110, UR6, RZ, P1, !PT ;  /* 0x000000066e6e7c10 */ /* 0x004fca0008ffe4ff */
[----:B------:R0:W-:Y:S01]  /*1d910*/  STL [R1+0xa4c], R110 ;  /* 0x000a4c6e01007387 */ /* 0x0001e20000100800 */
[----:B----4-:R-:W-:-:S03]  /*1d920*/  IADD3 R97, P1, R97, UR16, RZ ;  /* 0x0000001061617c10 */ /* 0x010fc6000ff3e0ff */
[----:B0-----:R-:W2:Y:S04]  /*1d930*/  LDL.LU R110, [R1+0x9f0] ;  /* 0x0009f000016e7983 */ /* 0x001ea80000300800 */
[----:B------:R0:W-:Y:S01]  /*1d940*/  STL [R1+0xa20], R97 ;  /* 0x000a206101007387 */ /* 0x0001e20000100800 */
[----:B------:R-:W-:-:S03]  /*1d950*/  IADD3.X R22, R22, UR6, RZ, P4, !PT ;  /* 0x0000000616167c10 */ /* 0x000fc6000a7fe4ff */
[----:B0-----:R-:W4:Y:S01]  /*1d960*/  LDL.LU R97, [R1+0xa14] ;  /* 0x000a140001617983 */ /* 0x001f220000300800 */
[----:B------:R-:W-:-:S05]  /*1d970*/  IADD3 R163, P4, R163, UR16, RZ ;  /* 0x00000010a3a37c10 */ /* 0x000fca000ff9e0ff */
[----:B------:R0:W-:Y:S01]  /*1d980*/  STL [R1+0xa18], R163 ;  /* 0x000a18a301007387 */ /* 0x0001e20000100800 */
[----:B------:R-:W-:-:S03]  /*1d990*/  IADD3.X R185, R185, UR6, RZ, P6, !PT ;  /* 0x00000006b9b97c10 */ /* 0x000fc6000b7fe4ff */
[----:B0-----:R-:W4:Y:S04]  /*1d9a0*/  LDL.LU R163, [R1+0x9e8] ;  /* 0x0009e80001a37983 */ /* 0x001f280000300800 */
[----:B------:R-:W-:Y:S04]  /*1d9b0*/  STL [R1+0xa44], R22 ;  /* 0x000a441601007387 */ /* 0x000fe80000100800 */
[----:B------:R0:W-:Y:S01]  /*1d9c0*/  STL [R1+0xa3c], R185 ;  /* 0x000a3cb901007387 */ /* 0x0001e20000100800 */
[----:B------:R-:W-:-:S03]  /*1d9d0*/  IADD3 R187, P6, R187, UR16, RZ ;  /* 0x00000010bbbb7c10 */ /* 0x000fc6000ffde0ff */
[----:B0-----:R-:W4:Y:S04]  /*1d9e0*/  LDL.LU R185, [R1+0xa0c] ;  /* 0x000a0c0001b97983 */ /* 0x001f280000300800 */
        /* <DEDUP_REMOVED lines=8> */
[----:B------:R0:W-:Y:S01]  /*1da70*/  STL [R1+0xa34], R209 ;  /* 0x000a34d101007387 */ /* 0x0001e20000100800 */
[----:B------:R-:W-:-:S03]  /*1da80*/  IADD3 R158, P5, R158, UR16, RZ ;  /* 0x000000109e9e7c10 */ /* 0x000fc6000ffbe0ff */
[----:B0-----:R-:W4:Y:S04]  /*1da90*/  LDL.LU R209, [R1+0x9c8] ;  /* 0x0009c80001d17983 */ /* 0x001f280000300800 */
[----:B------:R0:W-:Y:S04]  /*1daa0*/  STL [R1+0xa08], R158 ;  /* 0x000a089e01007387 */ /* 0x0001e80000100800 */
[----:B0-----:R-:W4:Y:S01]  /*1dab0*/  LDL.LU R158, [R1+0x9ec] ;  /* 0x0009ec00019e7983 */ /* 0x001f220000300800 */
[----:B------:R-:W-:Y:S02]  /*1dac0*/  IADD3.X R159, R159, UR6, RZ, P3, !PT ;  /* 0x000000069f9f7c10 */ /* 0x000fe40009ffe4ff */
[----:B------:R-:W-:-:S03]  /*1dad0*/  IADD3 R109, P3, R109, UR16, RZ ;  /* 0x000000106d6d7c10 */ /* 0x000fc6000ff7e0ff */
[----:B------:R0:W-:Y:S04]  /*1dae0*/  STL [R1+0xa2c], R159 ;  /* 0x000a2c9f01007387 */ /* 0x0001e80000100800 */
[----:B0-----:R-:W4:Y:S04]  /*1daf0*/  LDL.LU R159, [R1+0x9c0] ;  /* 0x0009c000019f7983 */ /* 0x001f280000300800 */
[----:B------:R-:W4:Y:S04]  /*1db00*/  LDL.LU R133, [R1+0x9e4] ;  /* 0x0009e40001857983 */ /* 0x000f280000300800 */
[----:B------:R-:W4:Y:S04]  /*1db10*/  LDL.LU R122, [R1+0x9b8] ;  /* 0x0009b800017a7983 */ /* 0x000f280000300800 */
[----:B------:R0:W-:Y:S04]  /*1db20*/  STL [R1+0xa00], R109 ;  /* 0x000a006d01007387 */ /* 0x0001e80000100800 */
[----:B------:R-:W4:Y:S01]  /*1db30*/  LDL.LU R121, [R1+0x9dc] ;  /* 0x0009dc0001797983 */ /* 0x000f220000300800 */
[----:B---3--:R-:W-:-:S05]  /*1db40*/  IADD3.X R21, R21, UR6, RZ, P2, !PT ;  /* 0x0000000615157c10 */ /* 0x008fca00097fe4ff */
[----:B------:R1:W-:Y:S04]  /*1db50*/  STL [R1+0xa24], R21 ;  /* 0x000a241501007387 */ /* 0x0003e80000100800 */
[----:B0-----:R-:W3:Y:S04]  /*1db60*/  LDL.LU R109, [R1+0x9b0] ;  /* 0x0009b000016d7983 */ /* 0x001ee80000300800 */
[----:B-1----:R-:W3:Y:S01]  /*1db70*/  LDL.LU R21, [R1+0x9d4] ;  /* 0x0009d40001157983 */ /* 0x002ee20000300800 */
[----:B------:R-:W-:-:S05]  /*1db80*/  IADD3 R98, P2, R98, UR16, RZ ;  /* 0x0000001062627c10 */ /* 0x000fca000ff5e0ff */
        /* <DEDUP_REMOVED lines=23> */
[----:B------:R-:W-:Y:S04]  /*1dd00*/  STL [R1+0xa04], R146 ;  /* 0x000a049201007387 */ /* 0x000fe80000100800 */
[----:B------:R0:W-:Y:S04]  /*1dd10*/  STL [R1+0x9d0], R187 ;  /* 0x0009d0bb01007387 */ /* 0x0001e80000100800 */
[----:B------:R-:W-:Y:S04]  /*1dd20*/  STL [R1+0x9d8], R145 ;  /* 0x0009d89101007387 */ /* 0x000fe80000100800 */
[----:B0-----:R-:W4:Y:S01]  /*1dd30*/  LDL.LU R187, [R1+0x990] ;  /* 0x0009900001bb7983 */ /* 0x001f220000300800 */
[----:B------:R-:W-:-:S02]  /*1dd40*/  IADD3.X R22, R22, UR6, RZ, P2, !PT ;  /* 0x0000000616167c10 */ /* 0x000fc400097fe4ff */
[----:B------:R-:W-:Y:S01]  /*1dd50*/  IADD3 R209, P2, R209, UR16, RZ ;  /* 0x00000010d1d17c10 */ /* 0x000fe2000ff5e0ff */
[----:B------:R-:W-:Y:S04]  /*1dd60*/  STL [R1+0x9fc], R134 ;  /* 0x0009fc8601007387 */ /* 0x000fe80000100800 */
[----:B------:R0:W-:Y:S01]  /*1dd70*/  STL [R1+0x9c8], R209 ;  /* 0x0009c8d101007387 */ /* 0x0001e20000100800 */
[----:B------:R-:W-:-:S03]  /*1dd80*/  IADD3.X R158, R158, UR6, RZ, P1, !PT ;  /* 0x000000069e9e7c10 */ /* 0x000fc60008ffe4ff */
[----:B0-----:R-:W4:Y:S04]  /*1dd90*/  LDL.LU R209, [R1+0x9b4] ;  /* 0x0009b40001d17983 */ /* 0x001f280000300800 */
[----:B------:R-:W-:Y:S04]  /*1dda0*/  STL [R1+0x9f4], R22 ;  /* 0x0009f41601007387 */ /* 0x000fe80000100800 */
[----:B------:R0:W-:Y:S01]  /*1ddb0*/  STL [R1+0x9ec], R158 ;  /* 0x0009ec9e01007387 */ /* 0x0001e20000100800 */
[----:B------:R-:W-:-:S03]  /*1ddc0*/  IADD3 R159, P1, R159, UR16, RZ ;  /* 0x000000109f9f7c10 */ /* 0x000fc6000ff3e0ff */
[----:B0-----:R-:W4:Y:S01]  /*1ddd0*/  LDL.LU R158, [R1+0x988] ;  /* 0x00098800019e7983 */ /* 0x001f220000300800 */
[----:B------:R-:W-:-:S03]  /*1dde0*/  IADD3.X R133, R133, UR6, RZ, P4, !PT ;  /* 0x0000000685857c10 */ /* 0x000fc6000a7fe4ff */
[----:B------:R-:W4:Y:S01]  /*1ddf0*/  LDL.LU R22, [R1+0x9ac] ;  /* 0x0009ac0001167983 */ /* 0x000f220000300800 */
[----:B------:R-:W-:-:S03]  /*1de00*/  IADD3 R122, P4, R122, UR16, RZ ;  /* 0x000000107a7a7c10 */ /* 0x000fc6000ff9e0ff */
[----:B------:R0:W-:Y:S01]  /*1de10*/  STL [R1+0x9c0], R159 ;  /* 0x0009c09f01007387 */ /* 0x0001e20000100800 */
[----:B------:R-:W-:-:S03]  /*1de20*/  IADD3.X R121, R121, UR6, RZ, P6, !PT ;  /* 0x0000000679797c10 */ /* 0x000fc6000b7fe4ff */
[----:B0-----:R-:W4:Y:S04]  /*1de30*/  LDL.LU R159, [R1+0x980] ;  /* 0x00098000019f7983 */ /* 0x001f280000300800 */
[----:B------:R-:W-:Y:S04]  /*1de40*/  STL [R1+0x9e4], R133 ;  /* 0x0009e48501007387 */ /* 0x000fe80000100800 */
[----:B------:R-:W-:Y:S01]  /*1de50*/  STL [R1+0x9b8], R122 ;  /* 0x0009b87a01007387 */ /* 0x000fe20000100800 */
[----:B---3--:R-:W-:Y:S02]  /*1de60*/  IADD3 R109, P6, R109, UR16, RZ ;  /* 0x000000106d6d7c10 */ /* 0x008fe4000ffde0ff */
[----:B------:R-:W-:-:S03]  /*1de70*/  IADD3.X R21, R21, UR6, RZ, P5, !PT ;  /* 0x0000000615157c10 */ /* 0x000fc6000affe4ff */
[----:B------:R0:W-:Y:S04]  /*1de80*/  STL [R1+0x9b0], R109 ;  /* 0x0009b06d01007387 */ /* 0x0001e80000100800 */
[----:B------:R-:W-:Y:S04]  /*1de90*/  STL [R1+0x9dc], R121 ;  /* 0x0009dc7901007387 */ /* 0x000fe80000100800 */
[----:B0-----:R-:W3:Y:S04]  /*1dea0*/  LDL.LU R109, [R1+0x9a4] ;  /* 0x0009a400016d7983 */ /* 0x001ee80000300800 */
[----:B------:R0:W-:Y:S04]  /*1deb0*/  STL [R1+0x9d4], R21 ;  /* 0x0009d41501007387 */ /* 0x0001e80000100800 */
[----:B0-----:R-:W3:Y:S01]  /*1dec0*/  LDL.LU R21, [R1+0x978] ;  /* 0x0009780001157983 */ /* 0x001ee20000300800 */
[----:B------:R-:W-:-:S05]  /*1ded0*/  IADD3 R98, P5, R98, UR16, RZ ;  /* 0x0000001062627c10 */ /* 0x000fca000ffbe0ff */
[----:B------:R0:W-:Y:S04]  /*1dee0*/  STL [R1+0x9a8], R98 ;  /* 0x0009a86201007387 */ /* 0x0001e80000100800 */
[----:B0-----:R-:W3:Y:S01]  /*1def0*/  LDL.LU R98, [R1+0x99c] ;  /* 0x00099c0001627983 */ /* 0x001ee20000300800 */
[----:B------:R-:W-:-:S05]  /*1df00*/  IADD3.X R161, R161, UR6, RZ, P3, !PT ;  /* 0x00000006a1a17c10 */ /* 0x000fca0009ffe4ff */
[----:B------:R0:W-:Y:S04]  /*1df10*/  STL [R1+0x9cc], R161 ;  /* 0x0009cca101007387 */ /* 0x0001e80000100800 */
[----:B0-----:R-:W3:Y:S01]  /*1df20*/  LDL.LU R161, [R1+0x970] ;  /* 0x0009700001a17983 */ /* 0x001ee20000300800 */
[----:B--2---:R-:W-:Y:S02]  /*1df30*/  IADD3 R110, P3, R110, UR16, RZ ;  /* 0x000000106e6e7c10 */ /* 0x004fe4000ff7e0ff */
[----:B----4-:R-:W-:-:S05]  /*1df40*/  IADD3.X R97, R97, UR6, RZ, P2, !PT ;  /* 0x0000000661617c10 */ /* 0x010fca00097fe4ff */
[----:B------:R0:W-:Y:S04]  /*1df50*/  STL [R1+0x9c4], R97 ;  /* 0x0009c46101007387 */ /* 0x0001e80000100800 */
[----:B0-----:R-:W2:Y:S04]  /*1df60*/  LDL.LU R97, [R1+0x994] ;  /* 0x0009940001617983 */ /* 0x001ea80000300800 */
[----:B------:R-:W-:Y:S01]  /*1df70*/  STL [R1+0x9a0], R110 ;  /* 0x0009a06e01007387 */ /* 0x000fe20000100800 */
[----:B------:R-:W-:-:S05]  /*1df80*/  IADD3 R163, P2, R163, UR16, RZ ;  /* 0x00000010a3a37c10 */ /* 0x000fca000ff5e0ff */
[----:B------:R0:W-:Y:S04]  /*1df90*/  STL [R1+0x998], R163 ;  /* 0x000998a301007387 */ /* 0x0001e80000100800 */
[----:B0-----:R-:W4:Y:S01]  /*1dfa0*/  LDL.LU R163, [R1+0x968] ;  /* 0x0009680001a37983 */ /* 0x001f220000300800 */
[----:B------:R-:W-:-:S03]  /*1dfb0*/  IADD3.X R185, R185, UR6, RZ, P1, !PT ;  /* 0x00000006b9b97c10 */ /* 0x000fc60008ffe4ff */
[----:B------:R-:W4:Y:S04]  /*1dfc0*/  LDL.LU R160, [R1+0x98c] ;  /* 0x00098c0001a07983 */ /* 0x000f280000300800 */
[----:B------:R-:W4:Y:S04]  /*1dfd0*/  LDL.LU R146, [R1+0x960] ;  /* 0x0009600001927983 */ /* 0x000f280000300800 */
[----:B------:R-:W4:Y:S04]  /*1dfe0*/  LDL.LU R145, [R1+0x984] ;  /* 0x0009840001917983 */ /* 0x000f280000300800 */
[----:B------:R0:W-:Y:S04]  /*1dff0*/  STL [R1+0x9bc], R185 ;  /* 0x0009bcb901007387 */ /* 0x0001e80000100800 */
[----:B------:R-:W4:Y:S04]  /*1e000*/  LDL.LU R134, [R1+0x958] ;  /* 0x0009580001867983 */ /* 0x000f280000300800 */
[----:B0-----:R-:W4:Y:S01]  /*1e010*/  LDL.LU R185, [R1+0x97c] ;  /* 0x00097c0001b97983 */ /* 0x001f220000300800 */
[----:B------:R-:W-:-:S03]  /*1e020*/  IADD3 R187, P1, R187, UR16, RZ ;  /* 0x00000010bbbb7c10 */ /* 0x000fc6000ff3e0ff */
[----:B------:R-:W4:Y:S04]  /*1e030*/  LDL.LU R110, [R1+0x950] ;  /* 0x00095000016e7983 */ /* 0x000f280000300800 */
[----:B------:R0:W-:Y:S04]  /*1e040*/  STL [R1+0x990], R187 ;  /* 0x000990bb01007387 */ /* 0x0001e80000100800 */
[----:B0-----:R-:W4:Y:S01]  /*1e050*/  LDL.LU R187, [R1+0x974] ;  /* 0x0009740001bb7983 */ /* 0x001f220000300800 */
[----:B------:R-:W-:-:S05]  /*1e060*/  IADD3.X R209, R209, UR6, RZ, P4, !PT ;  /* 0x00000006d1d17c10 */ /* 0x000fca000a7fe4ff */
[----:B------:R0:W-:Y:S04]  /*1e070*/  STL [R1+0x9b4], R209 ;  /* 0x0009b4d101007387 */ /* 0x0001e80000100800 */
[----:B0-----:R-:W4:Y:S01]  /*1e080*/  LDL.LU R209, [R1+0x948] ;  /* 0x0009480001d17983 */ /* 0x001f220000300800 */
[----:B------:R-:W-:Y:S02]  /*1e090*/  IADD3 R158, P4, R158, UR16, RZ ;  /* 0x000000109e9e7c10 */ /* 0x000fe4000ff9e0ff */
[----:B------:R-:W-:-:S03]  /*1e0a0*/  IADD3.X R22, R22, UR6, RZ, P6, !PT ;  /* 0x0000000616167c10 */ /* 0x000fc6000b7fe4ff */
[----:B------:R0:W-:Y:S04]  /*1e0b0*/  STL [R1+0x988], R158 ;  /* 0x0009889e01007387 */ /* 0x0001e80000100800 */
[----:B0-----:R-:W4:Y:S01]  /*1e0c0*/  LDL.LU R158, [R1+0x96c] ;  /* 0x00096c00019e7983 */ /* 0x001f220000300800 */
[----:B------:R-:W-:-:S03]  /*1e0d0*/  IADD3 R159, P6, R159, UR16, RZ ;  /* 0x000000109f9f7c10 */ /* 0x000fc6000ffde0ff */
[----:B------:R-:W4:Y:S04]  /*1e0e0*/  LDL.LU R133, [R1+0x940] ;  /* 0x0009400001857983 */ /* 0x000f280000300800 */
[----:B------:R-:W4:Y:S04]  /*1e0f0*/  LDL.LU R122, [R1+0x964] ;  /* 0x00096400017a7983 */ /* 0x000f280000300800 */
[----:B------:R0:W-:Y:S04]  /*1e100*/  STL [R1+0x9ac], R22 ;  /* 0x0009ac1601007387 */ /* 0x0001e80000100800 */
[----:B------:R-:W4:Y:S04]  /*1e110*/  LDL.LU R121, [R1+0x938] ;  /* 0x0009380001797983 */ /* 0x000f280000300800 */
[----:B------:R1:W-:Y:S04]  /*1e120*/  STL [R1+0x980], R159 ;  /* 0x0009809f01007387 */ /* 0x0003e80000100800 */
[----:B0-----:R-:W4:Y:S04]  /*1e130*/  LDL.LU R22, [R1+0x95c] ;  /* 0x00095c0001167983 */ /* 0x001f280000300800 */
[----:B-1----:R-:W4:Y:S01]  /*1e140*/  LDL.LU R159, [R1+0x930] ;  /* 0x00093000019f7983 */ /* 0x002f220000300800 */
[----:B---3--:R-:W-:-:S05]  /*1e150*/  IADD3.X R109, R109, UR6, RZ, P5, !PT ;  /* 0x000000066d6d7c10 */ /* 0x008fca000affe4ff */
[----:B------:R0:W-:Y:S01]  /*1e160*/  STL [R1+0x9a4], R109 ;  /* 0x0009a46d01007387 */ /* 0x0001e20000100800 */
[----:B------:R-:W-:-:S03]  /*1e170*/  IADD3 R21, P5, R21, UR16, RZ ;  /* 0x0000001015157c10 */ /* 0x000fc6000ffbe0ff */
[----:B0-----:R-:W3:Y:S04]  /*1e180*/  LDL.LU R109, [R1+0x954] ;  /* 0x00095400016d7983 */ /* 0x001ee80000300800 */
[----:B------:R0:W-:Y:S04]  /*1e190*/  STL [R1+0x978], R21 ;  /* 0x0009781501007387 */ /* 0x0001e80000100800 */
[----:B0-----:R-:W3:Y:S01]  /*1e1a0*/  LDL.LU R21, [R1+0x928] ;  /* 0x0009280001157983 */ /* 0x001ee20000300800 */
[----:B------:R-:W-:-:S05]  /*1e1b0*/  IADD3.X R98, R98, UR6, RZ, P3, !PT ;  /* 0x0000000662627c10 */ /* 0x000fca0009ffe4ff */
[----:B------:R0:W-:Y:S04]  /*1e1c0*/  STL [R1+0x99c], R98 ;  /* 0x00099c6201007387 */ /* 0x0001e80000100800 */
[----:B0-----:R-:W3:Y:S01]  /*1e1d0*/  LDL.LU R98, [R1+0x94c] ;  /* 0x00094c0001627983 */ /* 0x001ee20000300800 */
[----:B------:R-:W-:-:S05]  /*1e1e0*/  IADD3 R161, P3, R161, UR16, RZ ;  /* 0x00000010a1a17c10 */ /* 0x000fca000ff7e0ff */
[----:B------:R0:W-:Y:S04]  /*1e1f0*/  STL [R1+0x970], R161 ;  /* 0x000970a101007387 */ /* 0x0001e80000100800 */
[----:B0-----:R-:W3:Y:S01]  /*1e200*/  LDL.LU R161, [R1+0x920] ;  /* 0x0009200001a17983 */ /* 0x001ee20000300800 */
[----:B--2---:R-:W-:-:S05]  /*1e210*/  IADD3.X R97, R97, UR6, RZ, P2, !PT ;  /* 0x0000000661617c10 */ /* 0x004fca00097fe4ff */
[----:B------:R0:W-:Y:S04]  /*1e220*/  STL [R1+0x994], R97 ;  /* 0x0009946101007387 */ /* 0x0001e80000100800 */
[----:B0-----:R-:W2:Y:S01]  /*1e230*/  LDL.LU R97, [R1+0x944] ;  /* 0x0009440001617983 */ /* 0x001ea20000300800 */
[----:B----4-:R-:W-:Y:S02]  /*1e240*/  IADD3 R163, P2, R163, UR16, RZ ;  /* 0x00000010a3a37c10 */ /* 0x010fe4000ff5e0ff */
        /* <DEDUP_REMOVED lines=9> */
[----:B------:R0:W-:Y:S04]  /*1e2e0*/  STL [R1+0x97c], R185 ;  /* 0x00097cb901007387 */ /* 0x0001e80000100800 */
[----:B------:R-:W-:Y:S04]  /*1e2f0*/  STL [R1+0x984], R145 ;  /* 0x0009849101007387 */ /* 0x000fe80000100800 */
[----:B0-----:R-:W4:Y:S01]  /*1e300*/  LDL.LU R185, [R1+0x93c] ;  /* 0x00093c0001b97983 */ /* 0x001f220000300800 */
[----:B------:R-:W-:-:S03]  /*1e310*/  IADD3.X R187, R187, UR6, RZ, P5, !PT ;  /* 0x00000006bbbb7c10 */ /* 0x000fc6000affe4ff */
[----:B------:R-:W-:Y:S04]  /*1e320*/  STL [R1+0x958], R134 ;  /* 0x0009588601007387 */ /* 0x000fe80000100800 */
[----:B------:R0:W-:Y:S04]  /*1e330*/  STL [R1+0x974], R187 ;  /* 0x000974bb01007387 */ /* 0x0001e80000100800 */
[----:B0-----:R-:W4:Y:S01]  /*1e340*/  LDL.LU R187, [R1+0x910] ;  /* 0x0009100001bb7983 */ /* 0x001f220000300800 */
[----:B------:R-:W-:Y:S02]  /*1e350*/  IADD3 R110, P6, R110, UR16, RZ ;  /* 0x000000106e6e7c10 */ /* 0x000fe4000ffde0ff */
[----:B------:R-:W-:-:S03]  /*1e360*/  IADD3 R209, P5, R209, UR16, RZ ;  /* 0x00000010d1d17c10 */ /* 0x000fc6000ffbe0ff */
[----:B------:R-:W-:Y:S04]  /*1e370*/  STL [R1+0x950], R110 ;  /* 0x0009506e01007387 */ /* 0x000fe80000100800 */
[----:B------:R0:W-:Y:S04]  /*1e380*/  STL [R1+0x948], R209 ;  /* 0x000948d101007387 */ /* 0x0001e80000100800 */
[----:B0-----:R-:W4:Y:S01]  /*1e390*/  LDL.LU R209, [R1+0x934] ;  /* 0x0009340001d17983 */ /* 0x001f220000300800 */
[----:B------:R-:W-:-:S03]  /*1e3a0*/  IADD3.X R158, R158, UR6, RZ, P3, !PT ;  /* 0x000000069e9e7c10 */ /* 0x000fc60009ffe4ff */
[----:B------:R-:W4:Y:S01]  /*1e3b0*/  LDL.LU R110, [R1+0x908] ;  /* 0x00090800016e7983 */ /* 0x000f220000300800 */
[----:B------:R-:W-:Y:S02]  /*1e3c0*/  IADD3 R133, P3, R133, UR16, RZ ;  /* 0x0000001085857c10 */ /* 0x000fe4000ff7e0ff */
[----:B------:R-:W-:Y:S01]  /*1e3d0*/  IADD3.X R122, R122, UR6, RZ, P2, !PT ;  /* 0x000000067a7a7c10 */ /* 0x000fe200097fe4ff */
[----:B------:R0:W-:Y:S01]  /*1e3e0*/  STL [R1+0x96c], R158 ;  /* 0x00096c9e01007387 */ /* 0x0001e20000100800 */
[----:B------:R-:W-:-:S03]  /*1e3f0*/  IADD3 R121, P2, R121, UR16, RZ ;  /* 0x0000001079797c10 */ /* 0x000fc6000ff5e0ff */
[----:B0-----:R-:W4:Y:S01]  /*1e400*/  LDL.LU R158, [R1+0x92c] ;  /* 0x00092c00019e7983 */ /* 0x001f220000300800 */
[----:B------:R-:W-:-:S03]  /*1e410*/  IADD3.X R22, R22, UR6, RZ, P1, !PT ;  /* 0x0000000616167c10 */ /* 0x000fc60008ffe4ff */
[----:B------:R-:W-:Y:S04]  /*1e420*/  STL [R1+0x940], R133 ;  /* 0x0009408501007387 */ /* 0x000fe80000100800 */
[----:B------:R-:W-:Y:S01]  /*1e430*/  STL [R1+0x964], R122 ;  /* 0x0009647a01007387 */ /* 0x000fe20000100800 */
[----:B------:R-:W-:-:S03]  /*1e440*/  IADD3 R159, P1, R159, UR16, RZ ;  /* 0x000000109f9f7c10 */ /* 0x000fc6000ff3e0ff */
[----:B------:R0:W-:Y:S04]  /*1e450*/  STL [R1+0x95c], R22 ;  /* 0x00095c1601007387 */ /* 0x0001e80000100800 */
[----:B------:R-:W-:Y:S04]  /*1e460*/  STL [R1+0x938], R121 ;  /* 0x0009387901007387 */ /* 0x000fe80000100800 */
[----:B0-----:R-:W4:Y:S04]  /*1e470*/  LDL.LU R22, [R1+0x900] ;  /* 0x0009000001167983 */ /* 0x001f280000300800 */
[----:B------:R0:W-:Y:S04]  /*1e480*/  STL [R1+0x930], R159 ;  /* 0x0009309f01007387 */ /* 0x0001e80000100800 */
[----:B0-----:R-:W4:Y:S01]  /*1e490*/  LDL.LU R159, [R1+0x924] ;  /* 0x00092400019f7983 */ /* 0x001f220000300800 */
[----:B---3--:R-:W-:-:S05]  /*1e4a0*/  IADD3.X R109, R109, UR6, RZ, P4, !PT ;  /* 0x000000066d6d7c10 */ /* 0x008fca000a7fe4ff */
[----:B------:R0:W-:Y:S01]  /*1e4b0*/  STL [R1+0x954], R109 ;  /* 0x0009546d01007387 */ /* 0x0001e20000100800 */
[----:B------:R-:W-:-:S03]  /*1e4c0*/  IADD3 R21, P4, R21, UR16, RZ ;  /* 0x0000001015157c10 */ /* 0x000fc6000ff9e0ff */
[----:B0-----:R-:W3:Y:S04]  /*1e4d0*/  LDL.LU R109, [R1+0x8f8] ;  /* 0x0008f800016d7983 */ /* 0x001ee80000300800 */
[----:B------:R0:W-:Y:S04]  /*1e4e0*/  STL [R1+0x928], R21 ;  /* 0x0009281501007387 */ /* 0x0001e80000100800 */
[----:B0-----:R-:W3:Y:S01]  /*1e4f0*/  LDL.LU R21, [R1+0x91c] ;  /* 0x00091c0001157983 */ /* 0x001ee20000300800 */
[----:B------:R-:W-:Y:S02]  /*1e500*/  IADD3.X R98, R98, UR6, RZ, P6, !PT ;  /* 0x0000000662627c10 */ /* 0x000fe4000b7fe4ff */
[----:B------:R-:W-:-:S05]  /*1e510*/  IADD3 R161, P6, R161, UR16, RZ ;  /* 0x00000010a1a17c10 */ /* 0x000fca000ffde0ff */
[----:B------:R0:W-:Y:S04]  /*1e520*/  STL [R1+0x920], R161 ;  /* 0x000920a101007387 */ /* 0x0001e80000100800 */
[----:B0-----:R-:W3:Y:S04]  /*1e530*/  LDL.LU R161, [R1+0x8f0] ;  /* 0x0008f00001a17983 */ /* 0x001ee80000300800 */
[----:B------:R0:W-:Y:S04]  /*1e540*/  STL [R1+0x94c], R98 ;  /* 0x00094c6201007387 */ /* 0x0001e80000100800 */
[----:B0-----:R-:W3:Y:S01]  /*1e550*/  LDL.LU R98, [R1+0x914] ;  /* 0x0009140001627983 */ /* 0x001ee20000300800 */
[----:B--2---:R-:W-:-:S03]  /*1e560*/  IADD3.X R97, R97, UR6, RZ, P5, !PT ;  /* 0x0000000661617c10 */ /* 0x004fc6000affe4ff */
[----:B------:R-:W2:Y:S04]  /*1e570*/  LDL.LU R160, [R1+0x8e8] ;  /* 0x0008e80001a07983 */ /* 0x000ea80000300800 */
[----:B------:R-:W-:Y:S04]  /*1e580*/  STL [R1+0x944], R97 ;  /* 0x0009446101007387 */ /* 0x000fe80000100800 */
[----:B------:R-:W2:Y:S04]  /*1e590*/  LDL.LU R146, [R1+0x90c] ;  /* 0x00090c0001927983 */ /* 0x000ea80000300800 */
[----:B------:R-:W2:Y:S01]  /*1e5a0*/  LDL.LU R145, [R1+0x8e0] ;  /* 0x0008e00001917983 */ /* 0x000ea20000300800 */
[----:B----4-:R-:W-:-:S05]  /*1e5b0*/  IADD3 R163, P5, R163, UR16, RZ ;  /* 0x00000010a3a37c10 */ /* 0x010fca000ffbe0ff */
[----:B------:R0:W-:Y:S04]  /*1e5c0*/  STL [R1+0x918], R163 ;  /* 0x000918a301007387 */ /* 0x0001e80000100800 */
[----:B------:R-:W4:Y:S04]  /*1e5d0*/  LDL.LU R134, [R1+0x904] ;  /* 0x0009040001867983 */ /* 0x000f280000300800 */
[----:B0-----:R-:W4:Y:S04]  /*1e5e0*/  LDL.LU R163, [R1+0x8d8] ;  /* 0x0008d80001a37983 */ /* 0x001f280000300800 */
[----:B------:R-:W4:Y:S01]  /*1e5f0*/  LDL.LU R97, [R1+0x8fc] ;  /* 0x0008fc0001617983 */ /* 0x000f220000300800 */
[----:B------:R-:W-:-:S05]  /*1e600*/  IADD3.X R185, R185, UR6, RZ, P3, !PT ;  /* 0x00000006b9b97c10 */ /* 0x000fca0009ffe4ff */
[----:B------:R0:W-:Y:S04]  /*1e610*/  STL [R1+0x93c], R185 ;  /* 0x00093cb901007387 */ /* 0x0001e80000100800 */
[----:B0-----:R-:W4:Y:S01]  /*1e620*/  LDL.LU R185, [R1+0x8d0] ;  /* 0x0008d00001b97983 */ /* 0x001f220000300800 */
[----:B------:R-:W-:-:S05]  /*1e630*/  IADD3 R187, P3, R187, UR16, RZ ;  /* 0x00000010bbbb7c10 */ /* 0x000fca000ff7e0ff */
[----:B------:R0:W-:Y:S04]  /*1e640*/  STL [R1+0x910], R187 ;  /* 0x000910bb01007387 */ /* 0x0001e80000100800 */
[----:B0-----:R-:W4:Y:S01]  /*1e650*/  LDL.LU R187, [R1+0x8f4] ;  /* 0x0008f40001bb7983 */ /* 0x001f220000300800 */
[----:B------:R-:W-:Y:S02]  /*1e660*/  IADD3.X R209, R209, UR6, RZ, P2, !PT ;  /* 0x00000006d1d17c10 */ /* 0x000fe400097fe4ff */
[----:B------:R-:W-:-:S03]  /*1e670*/  IADD3 R110, P2, R110, UR16, RZ ;  /* 0x000000106e6e7c10 */ /* 0x000fc6000ff5e0ff */
[----:B------:R0:W-:Y:S04]  /*1e680*/  STL [R1+0x934], R209 ;  /* 0x000934d101007387 */ /* 0x0001e80000100800 */
[----:B0-----:R-:W4:Y:S04]  /*1e690*/  LDL.LU R209, [R1+0x8c8] ;  /* 0x0008c80001d17983 */ /* 0x001f280000300800 */
[----:B------:R-:W4:Y:S01]  /*1e6a0*/  LDL.LU R133, [R1+0x8ec] ;  /* 0x0008ec0001857983 */ /* 0x000f220000300800 */
[----:B------:R-:W-:-:S03]  /*1e6b0*/  IADD3.X R158, R158, UR6, RZ, P1, !PT ;  /* 0x000000069e9e7c10 */ /* 0x000fc60008ffe4ff */
[----:B------:R-:W4:Y:S04]  /*1e6c0*/  LDL.LU R122, [R1+0x8c0] ;  /* 0x0008c000017a7983 */ /* 0x000f280000300800 */
[----:B------:R0:W-:Y:S04]  /*1e6d0*/  STL [R1+0x908], R110 ;  /* 0x0009086e01007387 */ /* 0x0001e80000100800 */
[----:B------:R-:W4:Y:S04]  /*1e6e0*/  LDL.LU R121, [R1+0x8e4] ;  /* 0x0008e40001797983 */ /* 0x000f280000300800 */
[----:B------:R1:W-:Y:S04]  /*1e6f0*/  STL [R1+0x92c], R158 ;  /* 0x00092c9e01007387 */ /* 0x0003e80000100800 */
[----:B0-----:R-:W4:Y:S01]  /*1e700*/  LDL.LU R110, [R1+0x8b8] ;  /* 0x0008b800016e7983 */ /* 0x001f220000300800 */
[----:B------:R-:W-:-:S03]  /*1e710*/  IADD3 R22, P1, R22, UR16, RZ ;  /* 0x0000001016167c10 */ /* 0x000fc6000ff3e0ff */
[----:B-1----:R-:W4:Y:S04]  /*1e720*/  LDL.LU R158, [R1+0x8dc] ;  /* 0x0008dc00019e7983 */ /* 0x002f280000300800 */
[----:B------:R0:W-:Y:S01]  /*1e730*/  STL [R1+0x900], R22 ;  /* 0x0009001601007387 */ /* 0x0001e20000100800 */
[----:B------:R-:W-:-:S03]  /*1e740*/  IADD3.X R159, R159, UR6, RZ, P4, !PT ;  /* 0x000000069f9f7c10 */ /* 0x000fc6000a7fe4ff */
[----:B0-----:R-:W4:Y:S04]  /*1e750*/  LDL.LU R22, [R1+0x8b0] ;  /* 0x0008b00001167983 */ /* 0x001f280000300800 */
[----:B------:R0:W-:Y:S04]  /*1e760*/  STL [R1+0x924], R159 ;  /* 0x0009249f01007387 */ /* 0x0001e80000100800 */
[----:B0-----:R-:W4:Y:S01]  /*1e770*/  LDL.LU R159, [R1+0x8d4] ;  /* 0x0008d400019f7983 */ /* 0x001f220000300800 */
[----:B---3--:R-:W-:-:S05]  /*1e780*/  IADD3 R109, P4, R109, UR16, RZ ;  /* 0x000000106d6d7c10 */ /* 0x008fca000ff9e0ff */
[----:B------:R0:W-:Y:S01]  /*1e790*/  STL [R1+0x8f8], R109 ;  /* 0x0008f86d01007387 */ /* 0x0001e20000100800 */
[----:B------:R-:W-:-:S03]  /*1e7a0*/  IADD3.X R21, R21, UR6, RZ, P6, !PT ;  /* 0x0000000615157c10 */ /* 0x000fc6000b7fe4ff */
[----:B0-----:R-:W3:Y:S04]  /*1e7b0*/  LDL.LU R109, [R1+0x8a8] ;  /* 0x0008a800016d7983 */ /* 0x001ee80000300800 */
[----:B------:R0:W-:Y:S04]  /*1e7c0*/  STL [R1+0x91c], R21 ;  /* 0x00091c1501007387 */ /* 0x0001e80000100800 */
[----:B0-----:R-:W3:Y:S01]  /*1e7d0*/  LDL.LU R21, [R1+0x8cc] ;  /* 0x0008cc0001157983 */ /* 0x001ee20000300800 */
[----:B------:R-:W-:-:S05]  /*1e7e0*/  IADD3 R161, P6, R161, UR16, RZ ;  /* 0x00000010a1a17c10 */ /* 0x000fca000ffde0ff */
[----:B------:R0:W-:Y:S01]  /*1e7f0*/  STL [R1+0x8f0], R161 ;  /* 0x0008f0a101007387 */ /* 0x0001e20000100800 */
[----:B------:R-:W-:-:S03]  /*1e800*/  IADD3.X R98, R98, UR6, RZ, P5, !PT ;  /* 0x0000000662627c10 */ /* 0x000fc6000affe4ff */
[----:B0-----:R-:W3:Y:S04]  /*1e810*/  LDL.LU R161, [R1+0x8a0] ;  /* 0x0008a00001a17983 */ /* 0x001ee80000300800 */
[----:B------:R0:W-:Y:S04]  /*1e820*/  STL [R1+0x914], R98 ;  /* 0x0009146201007387 */ /* 0x0001e80000100800 */
[----:B0-----:R-:W3:Y:S01]  /*1e830*/  LDL.LU R98, [R1+0x8c4] ;  /* 0x0008c40001627983 */ /* 0x001ee20000300800 */
[----:B--2---:R-:W-:Y:S02]  /*1e840*/  IADD3 R160, P5, R160, UR16, RZ ;  /* 0x00000010a0a07c10 */ /* 0x004fe4000ffbe0ff */
[----:B------:R-:W-:-:S02]  /*1e850*/  IADD3.X R146, R146, UR6, RZ, P3, !PT ;  /* 0x0000000692927c10 */ /* 0x000fc40009ffe4ff */
[----:B------:R-:W-:Y:S01]  /*1e860*/  IADD3 R145, P3, R145, UR16, RZ ;  /* 0x0000001091917c10 */ /* 0x000fe2000ff7e0ff */
[----:B------:R-:W-:Y:S04]  /*1e870*/  STL [R1+0x8e8], R160 ;  /* 0x0008e8a001007387 */ /* 0x000fe80000100800 */
[----:B------:R-:W-:Y:S01]  /*1e880*/  STL [R1+0x90c], R146 ;  /* 0x00090c9201007387 */ /* 0x000fe20000100800 */
[----:B----4-:R-:W-:Y:S02]  /*1e890*/  IADD3.X R134, R134, UR6, RZ, P2, !PT ;  /* 0x0000000686867c10 */ /* 0x010fe400097fe4ff */
[----:B------:R-:W-:Y:S02]  /*1e8a0*/  IADD3 R163, P2, R163, UR16, RZ ;  /* 0x00000010a3a37c10 */ /* 0x000fe4000ff5e0ff */
[----:B------:R-:W-:-:S03]  /*1e8b0*/  IADD3.X R97, R97, UR6, RZ, P1, !PT ;  /* 0x0000000661617c10 */ /* 0x000fc60008ffe4ff */
[----:B------:R0:W-:Y:S04]  /*1e8c0*/  STL [R1+0x8d8], R163 ;  /* 0x0008d8a301007387 */ /* 0x0001e80000100800 */
[----:B------:R-:W-:Y:S04]  /*1e8d0*/  STL [R1+0x8e0], R145 ;  /* 0x0008e09101007387 */ /* 0x000fe80000100800 */
[----:B0-----:R-:W2:Y:S04]  /*1e8e0*/  LDL.LU R163, [R1+0x898] ;  /* 0x0008980001a37983 */ /* 0x001ea80000300800 */
[----:B------:R-:W-:Y:S01]  /*1e8f0*/  STL [R1+0x904], R134 ;  /* 0x0009048601007387 */ /* 0x000fe20000100800 */
[----:B------:R-:W-:-:S05]  /*1e900*/  IADD3 R185, P1, R185, UR16, RZ ;  /* 0x00000010b9b97c10 */ /* 0x000fca000ff3e0ff */
[----:B------:R0:W-:Y:S04]  /*1e910*/  STL [R1+0x8d0], R185 ;  /* 0x0008d0b901007387 */ /* 0x0001e80000100800 */
[----:B0-----:R-:W4:Y:S01]  /*1e920*/  LDL.LU R185, [R1+0x8bc] ;  /* 0x0008bc0001b97983 */ /* 0x001f220000300800 */
[----:B------:R-:W-:-:S03]  /*1e930*/  IADD3.X R187, R187, UR6, RZ, P4, !PT ;  /* 0x00000006bbbb7c10 */ /* 0x000fc6000a7fe4ff */
[----:B------:R-:W-:Y:S04]  /*1e940*/  STL [R1+0x8fc], R97 ;  /* 0x0008fc6101007387 */ /* 0x000fe80000100800 */
[----:B------:R0:W-:Y:S04]  /*1e950*/  STL [R1+0x8f4], R187 ;  /* 0x0008f4bb01007387 */ /* 0x0001e80000100800 */
[----:B0-----:R-:W4:Y:S04]  /*1e960*/  LDL.LU R187, [R1+0x890] ;  /* 0x0008900001bb7983 */ /* 0x001f280000300800 */
[----:B------:R-:W4:Y:S01]  /*1e970*/  LDL.LU R97, [R1+0x8b4] ;  /* 0x0008b40001617983 */ /* 0x000f220000300800 */
[----:B------:R-:W-:-:S02]  /*1e980*/  IADD3 R209, P4, R209, UR16, RZ ;  /* 0x00000010d1d17c10 */ /* 0x000fc4000ff9e0ff */
[----:B------:R-:W-:-:S03]  /*1e990*/  IADD3.X R133, R133, UR6, RZ, P6, !PT ;  /* 0x0000000685857c10 */ /* 0x000fc6000b7fe4ff */
[----:B------:R0:W-:Y:S01]  /*1e9a0*/  STL [R1+0x8c8], R209 ;  /* 0x0008c8d101007387 */ /* 0x0001e20000100800 */
[----:B------:R-:W-:-:S03]  /*1e9b0*/  IADD3 R122, P6, R122, UR16, RZ ;  /* 0x000000107a7a7c10 */ /* 0x000fc6000ffde0ff */
[----:B0-----:R-:W4:Y:S01]  /*1e9c0*/  LDL.LU R209, [R1+0x888] ;  /* 0x0008880001d17983 */ /* 0x001f220000300800 */
[----:B------:R-:W-:-:S03]  /*1e9d0*/  IADD3.X R121, R121, UR6, RZ, P5, !PT ;  /* 0x0000000679797c10 */ /* 0x000fc6000affe4ff */
[----:B------:R-:W-:Y:S04]  /*1e9e0*/  STL [R1+0x8ec], R133 ;  /* 0x0008ec8501007387 */ /* 0x000fe80000100800 */
[----:B------:R-:W-:Y:S01]  /*1e9f0*/  STL [R1+0x8c0], R122 ;  /* 0x0008c07a01007387 */ /* 0x000fe20000100800 */
[----:B------:R-:W-:-:S03]  /*1ea00*/  IADD3 R110, P5, R110, UR16, RZ ;  /* 0x000000106e6e7c10 */ /* 0x000fc6000ffbe0ff */
[----:B------:R-:W4:Y:S01]  /*1ea10*/  LDL.LU R160, [R1+0x8ac] ;  /* 0x0008ac0001a07983 */ /* 0x000f220000300800 */
[----:B------:R-:W-:-:S03]  /*1ea20*/  IADD3.X R158, R158, UR6, RZ, P3, !PT ;  /* 0x000000069e9e7c10 */ /* 0x000fc60009ffe4ff */
[----:B------:R-:W-:Y:S04]  /*1ea30*/  STL [R1+0x8e4], R121 ;  /* 0x0008e47901007387 */ /* 0x000fe80000100800 */
[----:B------:R0:W-:Y:S04]  /*1ea40*/  STL [R1+0x8dc], R158 ;  /* 0x0008dc9e01007387 */ /* 0x0001e80000100800 */
[----:B------:R-:W-:Y:S01]  /*1ea50*/  STL [R1+0x8b8], R110 ;  /* 0x0008b86e01007387 */ /* 0x000fe20000100800 */
[----:B------:R-:W-:-:S03]  /*1ea60*/  IADD3 R22, P3, R22, UR16, RZ ;  /* 0x0000001016167c10 */ /* 0x000fc6000ff7e0ff */
[----:B0-----:R-:W4:Y:S04]  /*1ea70*/  LDL.LU R158, [R1+0x880] ;  /* 0x00088000019e7983 */ /* 0x001f280000300800 */
[----:B------:R0:W-:Y:S01]  /*1ea80*/  STL [R1+0x8b0], R22 ;  /* 0x0008b01601007387 */ /* 0x0001e20000100800 */
[----:B------:R-:W-:-:S03]  /*1ea90*/  IADD3.X R159, R159, UR6, RZ, P2, !PT ;  /* 0x000000069f9f7c10 */ /* 0x000fc600097fe4ff */
[----:B0-----:R-:W4:Y:S04]  /*1eaa0*/  LDL.LU R22, [R1+0x8a4] ;  /* 0x0008a40001167983 */ /* 0x001f280000300800 */
[----:B------:R0:W-:Y:S04]  /*1eab0*/  STL [R1+0x8d4], R159 ;  /* 0x0008d49f01007387 */ /* 0x0001e80000100800 */
[----:B0-----:R-:W4:Y:S01]  /*1eac0*/  LDL.LU R159, [R1+0x878] ;  /* 0x00087800019f7983 */ /* 0x001f220000300800 */
[----:B---3--:R-:W-:Y:S02]  /*1ead0*/  IADD3 R109, P2, R109, UR16, RZ ;  /* 0x000000106d6d7c10 */ /* 0x008fe4000ff5e0ff */
[----:B------:R-:W-:-:S05]  /*1eae0*/  IADD3.X R21, R21, UR6, RZ, P1, !PT ;  /* 0x0000000615157c10 */ /* 0x000fca0008ffe4ff */
[----:B------:R0:W-:Y:S04]  /*1eaf0*/  STL [R1+0x8cc], R21 ;  /* 0x0008cc1501007387 */ /* 0x0001e80000100800 */
[----:B0-----:R-:W3:Y:S04]  /*1eb00*/  LDL.LU R21, [R1+0x89c] ;  /* 0x00089c0001157983 */ /* 0x001ee80000300800 */
[----:B------:R-:W-:Y:S01]  /*1eb10*/  STL [R1+0x8a8], R109 ;  /* 0x0008a86d01007387 */ /* 0x000fe20000100800 */
[----:B------:R-:W-:-:S05]  /*1eb20*/  IADD3 R161, P1, R161, UR16, RZ ;  /* 0x00000010a1a17c10 */ /* 0x000fca000ff3e0ff */
[----:B------:R0:W-:Y:S01]  /*1eb30*/  STL [R1+0x8a0], R161 ;  /* 0x0008a0a101007387 */ /* 0x0001e20000100800 */
[----:B------:R-:W-:-:S03]  /*1eb40*/  IADD3.X R98, R98, UR6, RZ, P4, !PT ;  /* 0x0000000662627c10 */ /* 0x000fc6000a7fe4ff */
[----:B0-----:R-:W3:Y:S04]  /*1eb50*/  LDL.LU R161, [R1+0x870] ;  /* 0x0008700001a17983 */ /* 0x001ee80000300800 */
[----:B------:R-:W3:Y:S04]  /*1eb60*/  LDL.LU R146, [R1+0x894] ;  /* 0x0008940001927983 */ /* 0x000ee80000300800 */
[----:B------:R-:W3:Y:S04]  /*1eb70*/  LDL.LU R145, [R1+0x868] ;  /* 0x0008680001917983 */ /* 0x000ee80000300800 */
[----:B------:R-:W3:Y:S04]  /*1eb80*/  LDL.LU R134, [R1+0x88c] ;  /* 0x00088c0001867983 */ /* 0x000ee80000300800 */
[----:B------:R-:W-:Y:S04]  /*1eb90*/  STL [R1+0x8c4], R98 ;  /* 0x0008c46201007387 */ /* 0x000fe80000100800 */
[----:B------:R-:W3:Y:S04]  /*1eba0*/  LDL.LU R133, [R1+0x860] ;  /* 0x0008600001857983 */ /* 0x000ee80000300800 */
[----:B------:R-:W3:Y:S04]  /*1ebb0*/  LDL.LU R122, [R1+0x884] ;  /* 0x00088400017a7983 */ /* 0x000ee80000300800 */
[----:B------:R-:W3:Y:S01]  /*1ebc0*/  LDL.LU R121, [R1+0x87c] ;  /* 0x00087c0001797983 */ /* 0x000ee20000300800 */
[----:B--2---:R-:W-:-:S05]  /*1ebd0*/  IADD3 R163, P4, R163, UR16, RZ ;  /* 0x00000010a3a37c10 */ /* 0x004fca000ff9e0ff */
[----:B------:R0:W-:Y:S04]  /*1ebe0*/  STL [R1+0x898], R163 ;  /* 0x000898a301007387 */ /* 0x0001e80000100800 */
[----:B0-----:R-:W2:Y:S01]  /*1ebf0*/  LDL.LU R163, [R1+0x850] ;  /* 0x0008500001a37983 */ /* 0x001ea20000300800 */
[----:B----4-:R-:W-:-:S05]  /*1ec00*/  IADD3.X R185, R185, UR6, RZ, P6, !PT ;  /* 0x00000006b9b97c10 */ /* 0x010fca000b7fe4ff */
[----:B------:R0:W-:Y:S04]  /*1ec10*/  STL [R1+0x8bc], R185 ;  /* 0x0008bcb901007387 */ /* 0x0001e80000100800 */
[----:B0-----:R-:W4:Y:S01]  /*1ec20*/  LDL.LU R185, [R1+0x874] ;  /* 0x0008740001b97983 */ /* 0x001f220000300800 */
[----:B------:R-:W-:-:S05]  /*1ec30*/  IADD3 R187, P6, R187, UR16, RZ ;  /* 0x00000010bbbb7c10 */ /* 0x000fca000ffde0ff */
[----:B------:R0:W-:Y:S04]  /*1ec40*/  STL [R1+0x890], R187 ;  /* 0x000890bb01007387 */ /* 0x0001e80000100800 */
[----:B0-----:R-:W4:Y:S01]  /*1ec50*/  LDL.LU R187, [R1+0x848] ;  /* 0x0008480001bb7983 */ /* 0x001f220000300800 */
[----:B------:R-:W-:-:S03]  /*1ec60*/  IADD3.X R97, R97, UR6, RZ, P5, !PT ;  /* 0x0000000661617c10 */ /* 0x000fc6000affe4ff */
[----:B------:R-:W4:Y:S01]  /*1ec70*/  LDL.LU R110, [R1+0x840] ;  /* 0x00084000016e7983 */ /* 0x000f220000300800 */
[----:B------:R-:W-:-:S03]  /*1ec80*/  IADD3 R209, P5, R209, UR16, RZ ;  /* 0x00000010d1d17c10 */ /* 0x000fc6000ffbe0ff */
[----:B------:R-:W4:Y:S04]  /*1ec90*/  LDL.LU R109, [R1+0x864] ;  /* 0x00086400016d7983 */ /* 0x000f280000300800 */
[----:B------:R0:W-:Y:S04]  /*1eca0*/  STL [R1+0x8b4], R97 ;  /* 0x0008b46101007387 */ /* 0x0001e80000100800 */
[----:B------:R-:W4:Y:S01]  /*1ecb0*/  LDL.LU R98, [R1+0x838] ;  /* 0x0008380001627983 */ /* 0x000f220000300800 */
[----:B------:R-:W-:-:S03]  /*1ecc0*/  IADD3.X R160, R160, UR6, RZ, P3, !PT ;  /* 0x00000006a0a07c10 */ /* 0x000fc60009ffe4ff */
[----:B------:R1:W-:Y:S04]  /*1ecd0*/  STL [R1+0x888], R209 ;  /* 0x000888d101007387 */ /* 0x0003e80000100800 */
[----:B0-----:R-:W4:Y:S04]  /*1ece0*/  LDL.LU R97, [R1+0x85c] ;  /* 0x00085c0001617983 */ /* 0x001f280000300800 */
[----:B-1----:R-:W4:Y:S01]  /*1ecf0*/  LDL.LU R209, [R1+0x438] ;  /* 0x0004380001d17983 */ /* 0x002f220000300800 */
        /* <DEDUP_REMOVED lines=8> */
[----:B------:R0:W-:Y:S04]  /*1ed80*/  STL [R1+0x878], R159 ;  /* 0x0008789f01007387 */ /* 0x0001e80000100800 */
[----:B0-----:R-:W4:Y:S01]  /*1ed90*/  LDL.LU R159, [R1+0x84c] ;  /* 0x00084c00019f7983 */ /* 0x001f220000300800 */
[----:B---3--:R-:W-:-:S05]  /*1eda0*/  IADD3.X R21, R21, UR6, RZ, P1, !PT ;  /* 0x0000000615157c10 */ /* 0x008fca0008ffe4ff */
[----:B------:R0:W-:Y:S04]  /*1edb0*/  STL [R1+0x89c], R21 ;  /* 0x00089c1501007387 */ /* 0x0001e80000100800 */
[----:B0-----:R-:W3:Y:S01]  /*1edc0*/  LDL.LU R21, [R1+0x830] ;  /* 0x0008300001157983 */ /* 0x001ee20000300800 */
[----:B------:R-:W-:Y:S02]  /*1edd0*/  IADD3 R161, P1, R161, UR16, RZ ;  /* 0x00000010a1a17c10 */ /* 0x000fe4000ff3e0ff */
[----:B------:R-:W-:-:S03]  /*1ede0*/  IADD3.X R146, R146, UR6, RZ, P4, !PT ;  /* 0x0000000692927c10 */ /* 0x000fc6000a7fe4ff */
[----:B------:R0:W-:Y:S01]  /*1edf0*/  STL [R1+0x870], R161 ;  /* 0x000870a101007387 */ /* 0x0001e20000100800 */
[----:B------:R-:W-:Y:S02]  /*1ee00*/  IADD3 R145, P4, R145, UR16, RZ ;  /* 0x0000001091917c10 */ /* 0x000fe4000ff9e0ff */
[----:B------:R-:W-:Y:S01]  /*1ee10*/  IADD3.X R134, R134, UR6, RZ, P6, !PT ;  /* 0x0000000686867c10 */ /* 0x000fe2000b7fe4ff */
[----:B0-----:R-:W3:Y:S04]  /*1ee20*/  LDL.LU R161, [R1+0x844] ;  /* 0x0008440001a17983 */ /* 0x001ee80000300800 */
[----:B------:R-:W-:Y:S01]  /*1ee30*/  STL [R1+0x894], R146 ;  /* 0x0008949201007387 */ /* 0x000fe20000100800 */
[----:B------:R-:W-:Y:S02]  /*1ee40*/  IADD3 R133, P6, R133, UR16, RZ ;  /* 0x0000001085857c10 */ /* 0x000fe4000ffde0ff */
[----:B------:R-:W-:-:S02]  /*1ee50*/  IADD3.X R122, R122, UR6, RZ, P5, !PT ;  /* 0x000000067a7a7c10 */ /* 0x000fc4000affe4ff */
[----:B------:R-:W-:Y:S01]  /*1ee60*/  IADD3 R10, P5, R10, UR16, RZ ;  /* 0x000000100a0a7c10 */ /* 0x000fe2000ffbe0ff */
[----:B------:R-:W-:Y:S04]  /*1ee70*/  STL [R1+0x868], R145 ;  /* 0x0008689101007387 */ /* 0x000fe80000100800 */
[----:B------:R-:W-:Y:S04]  /*1ee80*/  STL [R1+0x88c], R134 ;  /* 0x00088c8601007387 */ /* 0x000fe80000100800 */
[----:B------:R0:W-:Y:S04]  /*1ee90*/  STL [R1+0x858], R10 ;  /* 0x0008580a01007387 */ /* 0x0001e80000100800 */
[----:B------:R-:W-:Y:S04]  /*1eea0*/  STL [R1+0x860], R133 ;  /* 0x0008608501007387 */ /* 0x000fe80000100800 */
[----:B0-----:R-:W3:Y:S01]  /*1eeb0*/  LDL.LU R10, [R1+0xe64] ;  /* 0x000e6400010a7983 */ /* 0x001ee20000300800 */
[----:B------:R-:W-:-:S03]  /*1eec0*/  IADD3.X R121, R121, UR6, RZ, P3, !PT ;  /* 0x0000000679797c10 */ /* 0x000fc60009ffe4ff */
[----:B------:R-:W-:Y:S01]  /*1eed0*/  STL [R1+0x884], R122 ;  /* 0x0008847a01007387 */ /* 0x000fe20000100800 */
[----:B--2---:R-:W-:-:S05]  /*1eee0*/  IADD3 R163, P3, R163, UR16, RZ ;  /* 0x00000010a3a37c10 */ /* 0x004fca000ff7e0ff */
[----:B------:R0:W-:Y:S04]  /*1eef0*/  STL [R1+0x850], R163 ;  /* 0x000850a301007387 */ /* 0x0001e80000100800 */
[----:B0-----:R-:W2:Y:S04]  /*1ef00*/  LDL.LU R163, [R1+0x83c] ;  /* 0x00083c0001a37983 */ /* 0x001ea80000300800 */
[----:B------:R-:W-:Y:S01]  /*1ef10*/  STL [R1+0x87c], R121 ;  /* 0x00087c7901007387 */ /* 0x000fe20000100800 */
[----:B----4-:R-:W-:-:S05]  /*1ef20*/  IADD3.X R185, R185, UR6, RZ, P2, !PT ;  /* 0x00000006b9b97c10 */ /* 0x010fca00097fe4ff */
[----:B------:R0:W-:Y:S04]  /*1ef30*/  STL [R1+0x874], R185 ;  /* 0x000874b901007387 */ /* 0x0001e80000100800 */
[----:B0-----:R-:W4:Y:S01]  /*1ef40*/  LDL.LU R185, [R1+0x828] ;  /* 0x0008280001b97983 */ /* 0x001f220000300800 */
[----:B------:R-:W-:-:S05]  /*1ef50*/  IADD3 R187, P2, R187, UR16, RZ ;  /* 0x00000010bbbb7c10 */ /* 0x000fca000ff5e0ff */
[----:B------:R0:W-:Y:S04]  /*1ef60*/  STL [R1+0x848], R187 ;  /* 0x000848bb01007387 */ /* 0x0001e80000100800 */
[----:B0-----:R-:W4:Y:S01]  /*1ef70*/  LDL.LU R187, [R1+0x834] ;  /* 0x0008340001bb7983 */ /* 0x001f220000300800 */
[----:B------:R-:W-:Y:S02]  /*1ef80*/  IADD3.X R109, R109, UR6, RZ, P4, !PT ;  /* 0x000000066d6d7c10 */ /* 0x000fe4000a7fe4ff */
[----:B------:R-:W-:Y:S02]  /*1ef90*/  IADD3.X R97, R97, UR6, RZ, P6, !PT ;  /* 0x0000000661617c10 */ /* 0x000fe4000b7fe4ff */
[----:B------:R-:W-:Y:S02]  /*1efa0*/  IADD3.X R158, R158, UR6, RZ, P5, !PT ;  /* 0x000000069e9e7c10 */ /* 0x000fe4000affe4ff */
[----:B------:R-:W-:-:S02]  /*1efb0*/  IADD3.X R159, R159, UR6, RZ, P3, !PT ;  /* 0x000000069f9f7c10 */ /* 0x000fc40009ffe4ff */
[----:B---3--:R-:W-:-:S05]  /*1efc0*/  IADD3.X R10, R10, UR6, RZ, P1, !PT ;  /* 0x000000060a0a7c10 */ /* 0x008fca0008ffe4ff */
[----:B------:R0:W-:Y:S02]  /*1efd0*/  STL [R1+0x86c], R10 ;  /* 0x00086c0a01007387 */ /* 0x0001e40000100800 */
[----:B0-----:R-:W0:Y:S02]  /*1efe0*/  LDC R10, c[0x0][0x23c] ;  /* 0x00008f00ff0a7b82 */ /* 0x001e240000000800 */
[----:B0-----:R-:W-:-:S05]  /*1eff0*/  IMAD.SHL.U32 R10, R10, 0x100, RZ ;  /* 0x000001000a0a7824 */ /* 0x001fca00078e00ff */
[C---:B------:R-:W-:Y:S02]  /*1f000*/  IADD3 R110, P1, R10.reuse, R110, RZ ;  /* 0x0000006e0a6e7210 */ /* 0x040fe40007f3e0ff */
[C---:B------:R-:W-:Y:S02]  /*1f010*/  IADD3 R98, P4, R10.reuse, R98, RZ ;  /* 0x000000620a627210 */ /* 0x040fe40007f9e0ff */
[C---:B------:R-:W-:Y:S01]  /*1f020*/  IADD3 R209, P6, R10.reuse, R209, RZ ;  /* 0x000000d10ad17210 */ /* 0x040fe20007fde0ff */
[----:B------:R-:W-:Y:S04]  /*1f030*/  STL [R1+0x840], R110 ;  /* 0x0008406e01007387 */ /* 0x000fe80000100800 */
[----:B------:R-:W-:Y:S04]  /*1f040*/  STL [R1+0x864], R109 ;  /* 0x0008646d01007387 */ /* 0x000fe80000100800 */
[----:B------:R-:W3:Y:S04]  /*1f050*/  LDL.LU R182, [R1+0x824] ;  /* 0x0008240001b67983 */ /* 0x000ee80000300800 */
[----:B------:R-:W-:Y:S04]  /*1f060*/  STL [R1+0x838], R98 ;  /* 0x0008386201007387 */ /* 0x000fe80000100800 */
[----:B------:R-:W3:Y:S04]  /*1f070*/  LDL.LU R162, [R1+0x428] ;  /* 0x0004280001a27983 */ /* 0x000ee80000300800 */
[----:B------:R-:W-:Y:S04]  /*1f080*/  STL [R1+0x85c], R97 ;  /* 0x00085c6101007387 */ /* 0x000fe80000100800 */
[----:B------:R0:W-:Y:S01]  /*1f090*/  STL [R1+0x438], R209 ;  /* 0x000438d101007387 */ /* 0x0001e20000100800 */
[----:B------:R-:W-:-:S03]  /*1f0a0*/  IADD3 R22, P5, R10, R22, RZ ;  /* 0x000000160a167210 */ /* 0x000fc60007fbe0ff */
[----:B0-----:R-:W3:Y:S04]  /*1f0b0*/  LDL.LU R209, [R1+0x820] ;  /* 0x0008200001d17983 */ /* 0x001ee80000300800 */
[----:B------:R-:W3:Y:S01]  /*1f0c0*/  LDL.LU R97, [R1+0x424] ;  /* 0x0004240001617983 */ /* 0x000ee20000300800 */
[----:B------:R-:W-:-:S03]  /*1f0d0*/  IADD3 R21, P3, R10, R21, RZ ;  /* 0x000000150a157210 */ /* 0x000fc60007f7e0ff */
[----:B------:R0:W-:Y:S01]  /*1f0e0*/  STL [R1+0x854], R158 ;  /* 0x0008549e01007387 */ /* 0x0001e20000100800 */
[----:B------:R-:W-:Y:S02]  /*1f0f0*/  IADD3.X R161, R161, UR6, RZ, P2, !PT ;  /* 0x00000006a1a17c10 */ /* 0x000fe400097fe4ff */
[----:B------:R-:W-:Y:S01]  /*1f100*/  IADD3 R9, P2, R10, R9, RZ ;  /* 0x000000090a097210 */ /* 0x000fe20007f5e0ff */
[----:B0-----:R-:W3:Y:S04]  /*1f110*/  LDL.LU R158, [R1+0x81c] ;  /* 0x00081c00019e7983 */ /* 0x001ee80000300800 */
[----:B------:R0:W-:Y:S04]  /*1f120*/  STL [R1+0x84c], R159 ;  /* 0x00084c9f01007387 */ /* 0x0001e80000100800 */
[----:B0-----:R-:W3:Y:S04]  /*1f130*/  LDL.LU R159, [R1+0x434] ;  /* 0x00043400019f7983 */ /* 0x001ee80000300800 */
[----:B------:R-:W-:Y:S04]  /*1f140*/  STL [R1+0x43c], R22 ;  /* 0x00043c1601007387 */ /* 0x000fe80000100800 */
[----:B------:R0:W-:Y:S04]  /*1f150*/  STL [R1+0x830], R21 ;  /* 0x0008301501007387 */ /* 0x0001e80000100800 */
[----:B0-----:R-:W3:Y:S04]  /*1f160*/  LDL.LU R21, [R1+0x814] ;  /* 0x0008140001157983 */ /* 0x001ee80000300800 */
[----:B------:R0:W-:Y:S04]  /*1f170*/  STL [R1+0x844], R161 ;  /* 0x000844a101007387 */ /* 0x0001e80000100800 */
[----:B0-----:R-:W3:Y:S04]  /*1f180*/  LDL.LU R161, [R1+0x430] ;  /* 0x0004300001a17983 */ /* 0x001ee80000300800 */
[----:B------:R0:W-:Y:S04]  /*1f190*/  STL [R1+0x82c], R9 ;  /* 0x00082c0901007387 */ /* 0x0001e80000100800 */
[----:B------:R-:W3:Y:S04]  /*1f1a0*/  LDL.LU R160, [R1+0x80c] ;  /* 0x00080c0001a07983 */ /* 0x000ee80000300800 */
[----:B------:R-:W3:Y:S01]  /*1f1b0*/  LDL.LU R146, [R1+0x42c] ;  /* 0x00042c0001927983 */ /* 0x000ee20000300800 */
[----:B0-----:R-:W-:-:S03]  /*1f1c0*/  SHF.R.S32.HI R9, RZ, 0x1f, R10 ;  /* 0x0000001fff097819 */ /* 0x001fc6000001140a */
[----:B------:R-:W3:Y:S02]  /*1f1d0*/  LDL.LU R145, [R1+0x804] ;  /* 0x0008040001917983 */ /* 0x000ee40000300800 */
[----:B--2---:R-:W-:Y:S02]  /*1f1e0*/  IMAD.X R163, R9, 0x1, R163, P1 ;  /* 0x0000000109a37824 */ /* 0x004fe400008e06a3 */
[----:B------:R-:W2:Y:S04]  /*1f1f0*/  LDL.LU R134, [R1+0x420] ;  /* 0x0004200001867983 */ /* 0x000ea80000300800 */
[----:B------:R-:W2:Y:S01]  /*1f200*/  LDL.LU R133, [R1+0x7fc] ;  /* 0x0007fc0001857983 */ /* 0x000ea20000300800 */
[----:B----4-:R-:W-:-:S03]  /*1f210*/  IADD3 R185, P1, R10, R185, RZ ;  /* 0x000000b90ab97210 */ /* 0x010fc60007f3e0ff */
[----:B------:R-:W4:Y:S04]  /*1f220*/  LDL.LU R22, [R1+0x41c] ;  /* 0x00041c0001167983 */ /* 0x000f280000300800 */
[----:B------:R0:W-:Y:S01]  /*1f230*/  STL [R1+0x83c], R163 ;  /* 0x00083ca301007387 */ /* 0x0001e20000100800 */
[----:B------:R-:W-:-:S03]  /*1f240*/  IMAD.X R187, R9, 0x1, R187, P4 ;  /* 0x0000000109bb7824 */ /* 0x000fc600020e06bb */
[----:B0-----:R-:W4:Y:S04]  /*1f250*/  LDL.LU R163, [R1+0x7f4] ;  /* 0x0007f40001a37983 */ /* 0x001f280000300800 */
[----:B------:R0:W-:Y:S04]  /*1f260*/  STL [R1+0x828], R185 ;  /* 0x000828b901007387 */ /* 0x0001e80000100800 */
[----:B0-----:R-:W4:Y:S04]  /*1f270*/  LDL.LU R185, [R1+0x818] ;  /* 0x0008180001b97983 */ /* 0x001f280000300800 */
[----:B------:R-:W4:Y:S04]  /*1f280*/  LDL.LU R122, [R1+0x7ec] ;  /* 0x0007ec00017a7983 */ /* 0x000f280000300800 */
[----:B------:R-:W4:Y:S04]  /*1f290*/  LDL.LU R121, [R1+0x810] ;  /* 0x0008100001797983 */ /* 0x000f280000300800 */
[----:B------:R-:W4:Y:S04]  /*1f2a0*/  LDL.LU R110, [R1+0x7e4] ;  /* 0x0007e400016e7983 */ /* 0x000f280000300800 */
[----:B------:R0:W-:Y:S04]  /*1f2b0*/  STL [R1+0x834], R187 ;  /* 0x000834bb01007387 */ /* 0x0001e80000100800 */
[----:B------:R-:W4:Y:S04]  /*1f2c0*/  LDL.LU R109, [R1+0x808] ;  /* 0x00080800016d7983 */ /* 0x000f280000300800 */
[----:B------:R-:W4:Y:S04]  /*1f2d0*/  LDL.LU R98, [R1+0x7dc] ;  /* 0x0007dc0001627983 */ /* 0x000f280000300800 */
[----:B0-----:R-:W4:Y:S01]  /*1f2e0*/  LDL.LU R187, [R1+0x800] ;  /* 0x0008000001bb7983 */ /* 0x001f220000300800 */
[C---:B---3--:R-:W-:Y:S01]  /*1f2f0*/  IADD3 R182, P4, R10.reuse, R182, RZ ;  /* 0x000000b60ab67210 */ /* 0x048fe20007f9e0ff */
[C---:B------:R-:W-:Y:S01]  /*1f300*/  IMAD.X R162, R9.reuse, 0x1, R162, P6 ;  /* 0x0000000109a27824 */ /* 0x040fe200030e06a2 */
[----:B------:R-:W-:Y:S01]  /*1f310*/  IADD3 R209, P6, R10, R209, RZ ;  /* 0x000000d10ad17210 */ /* 0x000fe20007fde0ff */
[----:B------:R-:W-:-:S04]  /*1f320*/  IMAD.X R97, R9, 0x1, R97, P5 ;  /* 0x0000000109617824 */ /* 0x000fc800028e0661 */
[----:B------:R0:W-:Y:S04]  /*1f330*/  STL [R1+0x820], R209 ;  /* 0x000820d101007387 */ /* 0x0001e80000100800 */
[----:B------:R-:W-:Y:S04]  /*1f340*/  STL [R1+0x824], R182 ;  /* 0x000824b601007387 */ /* 0x000fe80000100800 */
[----:B0-----:R-:W3:Y:S01]  /*1f350*/  LDL.LU R209, [R1+0x7d4] ;  /* 0x0007d40001d17983 */ /* 0x001ee20000300800 */
[----:B------:R-:W-:-:S03]  /*1f360*/  IADD3 R158, P5, R10, R158, RZ ;  /* 0x0000009e0a9e7210 */ /* 0x000fc60007fbe0ff */
[----:B------:R-:W-:Y:S04]  /*1f370*/  STL [R1+0x428], R162 ;  /* 0x000428a201007387 */ /* 0x000fe80000100800 */
[----:B------:R0:W-:Y:S01]  /*1f380*/  STL [R1+0x424], R97 ;  /* 0x0004246101007387 */ /* 0x0001e20000100800 */
[----:B------:R-:W-:-:S03]  /*1f390*/  IMAD.X R159, R9, 0x1, R159, P3 ;  /* 0x00000001099f7824 */ /* 0x000fc600018e069f */
[----:B0-----:R-:W3:Y:S04]  /*1f3a0*/  LDL.LU R97, [R1+0x7f8] ;  /* 0x0007f80001617983 */ /* 0x001ee80000300800 */
[----:B------:R0:W-:Y:S04]  /*1f3b0*/  STL [R1+0x81c], R158 ;  /* 0x00081c9e01007387 */ /* 0x0001e80000100800 */
[----:B0-----:R-:W3:Y:S01]  /*1f3c0*/  LDL.LU R158, [R1+0x7cc] ;  /* 0x0007cc00019e7983 */ /* 0x001ee20000300800 */
[----:B------:R-:W-:-:S03]  /*1f3d0*/  IADD3 R21, P3, R10, R21, RZ ;  /* 0x000000150a157210 */ /* 0x000fc60007f7e0ff */
[----:B------:R0:W-:Y:S04]  /*1f3e0*/  STL [R1+0x434], R159 ;  /* 0x0004349f01007387 */ /* 0x0001e80000100800 */
[----:B0-----:R-:W3:Y:S01]  /*1f3f0*/  LDL.LU R159, [R1+0x7f0] ;  /* 0x0007f000019f7983 */ /* 0x001ee20000300800 */
[----:B------:R-:W-:-:S03]  /*1f400*/  IMAD.X R161, R9, 0x1, R161, P2 ;  /* 0x0000000109a17824 */ /* 0x000fc600010e06a1 */
[----:B------:R0:W-:Y:S01]  /*1f410*/  STL [R1+0x814], R21 ;  /* 0x0008141501007387 */ /* 0x0001e20000100800 */
[----:B------:R-:W-:-:S03]  /*1f420*/  IADD3 R160, P2, R10, R160, RZ ;  /* 0x000000a00aa07210 */ /* 0x000fc60007f5e0ff */
[----:B0-----:R-:W3:Y:S01]  /*1f430*/  LDL.LU R21, [R1+0x7c4] ;  /* 0x0007c40001157983 */ /* 0x001ee20000300800 */
[----:B------:R-:W-:-:S03]  /*1f440*/  IMAD.X R146, R9, 0x1, R146, P1 ;  /* 0x0000000109927824 */ /* 0x000fc600008e0692 */
[----:B------:R0:W-:Y:S01]  /*1f450*/  STL [R1+0x430], R161 ;  /* 0x000430a101007387 */ /* 0x0001e20000100800 */
[----:B------:R-:W-:Y:S01]  /*1f460*/  IADD3 R145, P1, R10, R145, RZ ;  /* 0x000000910a917210 */ /* 0x000fe20007f3e0ff */
[C---:B--2---:R-:W-:Y:S02]  /*1f470*/  IMAD.X R134, R9.reuse, 0x1, R134, P4 ;  /* 0x0000000109867824 */ /* 0x044fe400020e0686 */
[----:B0-----:R-:W2:Y:S01]  /*1f480*/  LDL.LU R161, [R1+0x7e8] ;  /* 0x0007e80001a17983 */ /* 0x001ea20000300800 */
[----:B----4-:R-:W-:-:S03]  /*1f490*/  IMAD.X R22, R9, 0x1, R22, P6 ;  /* 0x0000000109167824 */ /* 0x010fc600030e0616 */
[----:B------:R-:W-:Y:S01]  /*1f4a0*/  STL [R1+0x80c], R160 ;  /* 0x00080ca001007387 */ /* 0x000fe20000100800 */
[----:B------:R-:W-:-:S03]  /*1f4b0*/  IADD3 R133, P4, R10, R133, RZ ;  /* 0x000000850a857210 */ /* 0x000fc60007f9e0ff */
[----:B------:R-:W-:Y:S04]  /*1f4c0*/  STL [R1+0x42c], R146 ;  /* 0x00042c9201007387 */ /* 0x000fe80000100800 */
[----:B------:R-:W-:Y:S04]  /*1f4d0*/  STL [R1+0x804], R145 ;  /* 0x0008049101007387 */ /* 0x000fe80000100800 */
[----:B------:R0:W-:Y:S01]  /*1f4e0*/  STL [R1+0x41c], R22 ;  /* 0x00041c1601007387 */ /* 0x0001e20000100800 */
[----:B------:R-:W-:-:S03]  /*1f4f0*/  IADD3 R163, P6, R10, R163, RZ ;  /* 0x000000a30aa37210 */ /* 0x000fc60007fde0ff */
[----:B------:R-:W-:Y:S04]  /*1f500*/  STL [R1+0x420], R134 ;  /* 0x0004208601007387 */ /* 0x000fe80000100800 */
[----:B0-----:R-:W4:Y:S04]  /*1f510*/  LDL.LU R22, [R1+0x7bc] ;  /* 0x0007bc0001167983 */ /* 0x001f280000300800 */
[----:B------:R-:W-:Y:S01]  /*1f520*/  STL [R1+0x7fc], R133 ;  /* 0x0007fc8501007387 */ /* 0x000fe20000100800 */
[----:B------:R-:W-:-:S03]  /*1f530*/  IMAD.X R185, R9, 0x1, R185, P5 ;  /* 0x0000000109b97824 */ /* 0x000fc600028e06b9 */
[----:B------:R0:W-:Y:S01]  /*1f540*/  STL [R1+0x7f4], R163 ;  /* 0x0007f4a301007387 */ /* 0x0001e20000100800 */
[C---:B------:R-:W-:Y:S01]  /*1f550*/  IADD3 R122, P5, R10.reuse, R122, RZ ;  /* 0x0000007a0a7a7210 */ /* 0x040fe20007fbe0ff */
[----:B------:R-:W-:Y:S02]  /*1f560*/  IMAD.X R121, R9, 0x1, R121, P3 ;  /* 0x0000000109797824 */ /* 0x000fe400018e0679 */
[----:B0-----:R-:W4:Y:S01]  /*1f570*/  LDL.LU R163, [R1+0x7e0] ;  /* 0x0007e00001a37983 */ /* 0x001f220000300800 */
[----:B------:R-:W-:-:S03]  /*1f580*/  IADD3 R110, P3, R10, R110, RZ ;  /* 0x0000006e0a6e7210 */ /* 0x000fc60007f7e0ff */
[----:B------:R0:W-:Y:S01]  /*1f590*/  STL [R1+0x818], R185 ;  /* 0x000818b901007387 */ /* 0x0001e20000100800 */
[C---:B------:R-:W-:Y:S01]  /*1f5a0*/  IMAD.X R109, R9.reuse, 0x1, R109, P2 ;  /* 0x00000001096d7824 */ /* 0x040fe200010e066d */
[----:B------:R-:W-:Y:S02]  /*1f5b0*/  IADD3 R98, P2, R10, R98, RZ ;  /* 0x000000620a627210 */ /* 0x000fe40007f5e0ff */
[----:B0-----:R-:W4:Y:S01]  /*1f5c0*/  LDL.LU R185, [R1+0x7b4] ;  /* 0x0007b40001b97983 */ /* 0x001f220000300800 */
[----:B------:R-:W-:-:S03]  /*1f5d0*/  IMAD.X R187, R9, 0x1, R187, P1 ;  /* 0x0000000109bb7824 */ /* 0x000fc600008e06bb */
[----:B------:R-:W-:Y:S04]  /*1f5e0*/  STL [R1+0x7ec], R122 ;  /* 0x0007ec7a01007387 */ /* 0x000fe80000100800 */
[----:B------:R-:W-:Y:S04]  /*1f5f0*/  STL [R1+0x810], R121 ;  /* 0x0008107901007387 */ /* 0x000fe80000100800 */
[----:B------:R-:W-:Y:S04]  /*1f600*/  STL [R1+0x7e4], R110 ;  /* 0x0007e46e01007387 */ /* 0x000fe80000100800 */
[----:B------:R-:W4:Y:S04]  /*1f610*/  LDL.LU R182, [R1+0x7d8] ;  /* 0x0007d80001b67983 */ /* 0x000f280000300800 */
[----:B------:R-:W-:Y:S04]  /*1f620*/  STL [R1+0x808], R109 ;  /* 0x0008086d01007387 */ /* 0x000fe80000100800 */
[----:B------:R-:W4:Y:S04]  /*1f630*/  LDL.LU R162, [R1+0x7ac] ;  /* 0x0007ac0001a27983 */ /* 0x000f280000300800 */
[----:B------:R-:W-:Y:S04]  /*1f640*/  STL [R1+0x7dc], R98 ;  /* 0x0007dc6201007387 */ /* 0x000fe80000100800 */
[----:B------:R0:W-:Y:S04]  /*1f650*/  STL [R1+0x800], R187 ;  /* 0x000800bb01007387 */ /* 0x0001e80000100800 */
[----:B0-----:R-:W4:Y:S04]  /*1f660*/  LDL.LU R187, [R1+0x7d0] ;  /* 0x0007d00001bb7983 */ /* 0x001f280000300800 */
[----:B------:R-:W4:Y:S01]  /*1f670*/  LDL.LU R98, [R1+0x7a4] ;  /* 0x0007a40001627983 */ /* 0x000f220000300800 */
[----:B---3--:R-:W-:-:S05]  /*1f680*/  IADD3 R209, P1, R10, R209, RZ ;  /* 0x000000d10ad17210 */ /* 0x008fca0007f3e0ff */
[----:B------:R0:W-:Y:S04]  /*1f690*/  STL [R1+0x7d4], R209 ;  /* 0x0007d4d101007387 */ /* 0x0001e80000100800 */
[----:B0-----:R-:W3:Y:S01]  /*1f6a0*/  LDL.LU R209, [R1+0x7c8] ;  /* 0x0007c80001d17983 */ /* 0x001ee20000300800 */
[----:B------:R-:W-:Y:S01]  /*1f6b0*/  IMAD.X R97, R9, 0x1, R97, P4 ;  /* 0x0000000109617824 */ /* 0x000fe200020e0661 */
[----:B------:R-:W-:-:S05]  /*1f6c0*/  IADD3 R158, P4, R10, R158, RZ ;  /* 0x0000009e0a9e7210 */ /* 0x000fca0007f9e0ff */
[----:B------:R0:W-:Y:S01]  /*1f6d0*/  STL [R1+0x7cc], R158 ;  /* 0x0007cc9e01007387 */ /* 0x0001e20000100800 */
[----:B------:R-:W-:-:S03]  /*1f6e0*/  IMAD.X R159, R9, 0x1, R159, P6 ;  /* 0x00000001099f7824 */ /* 0x000fc600030e069f */
[----:B0-----:R-:W3:Y:S04]  /*1f6f0*/  LDL.LU R158, [R1+0x79c] ;  /* 0x00079c00019e7983 */ /* 0x001ee80000300800 */
[----:B------:R-:W-:Y:S04]  /*1f700*/  STL [R1+0x7f8], R97 ;  /* 0x0007f86101007387 */ /* 0x000fe80000100800 */
[----:B------:R0:W-:Y:S01]  /*1f710*/  STL [R1+0x7f0], R159 ;  /* 0x0007f09f01007387 */ /* 0x0001e20000100800 */
[----:B------:R-:W-:-:S03]  /*1f720*/  IADD3 R21, P6, R10, R21, RZ ;  /* 0x000000150a157210 */ /* 0x000fc60007fde0ff */
[----:B0-----:R-:W3:Y:S04]  /*1f730*/  LDL.LU R159, [R1+0x7c0] ;  /* 0x0007c000019f7983 */ /* 0x001ee80000300800 */
[----:B------:R0:W-:Y:S01]  /*1f740*/  STL [R1+0x7c4], R21 ;  /* 0x0007c41501007387 */ /* 0x0001e20000100800 */
[----:B--2---:R-:W-:-:S03]  /*1f750*/  IMAD.X R161, R9, 0x1, R161, P5 ;  /* 0x0000000109a17824 */ /* 0x004fc600028e06a1 */
[----:B0-----:R-:W2:Y:S04]  /*1f760*/  LDL.LU R21, [R1+0x794] ;  /* 0x0007940001157983 */ /* 0x001ea80000300800 */
[----:B------:R-:W2:Y:S04]  /*1f770*/  LDL.LU R160, [R1+0x7b8] ;  /* 0x0007b80001a07983 */ /* 0x000ea80000300800 */
[----:B------:R-:W2:Y:S04]  /*1f780*/  LDL.LU R146, [R1+0x78c] ;  /* 0x00078c0001927983 */ /* 0x000ea80000300800 */
[----:B------:R-:W2:Y:S04]  /*1f790*/  LDL.LU R145, [R1+0x7b0] ;  /* 0x0007b00001917983 */ /* 0x000ea80000300800 */
[----:B------:R0:W-:Y:S04]  /*1f7a0*/  STL [R1+0x7e8], R161 ;  /* 0x0007e8a101007387 */ /* 0x0001e80000100800 */
[----:B------:R-:W2:Y:S01]  /*1f7b0*/  LDL.LU R134, [R1+0x784] ;  /* 0x0007840001867983 */ /* 0x000ea20000300800 */
[----:B----4-:R-:W-:-:S03]  /*1f7c0*/  IADD3 R22, P5, R10, R22, RZ ;  /* 0x000000160a167210 */ /* 0x010fc60007fbe0ff */
[----:B------:R-:W4:Y:S04]  /*1f7d0*/  LDL.LU R133, [R1+0x7a8] ;  /* 0x0007a80001857983 */ /* 0x000f280000300800 */
[----:B0-----:R-:W4:Y:S04]  /*1f7e0*/  LDL.LU R161, [R1+0x77c] ;  /* 0x00077c0001a17983 */ /* 0x001f280000300800 */
[----:B------:R0:W-:Y:S01]  /*1f7f0*/  STL [R1+0x7bc], R22 ;  /* 0x0007bc1601007387 */ /* 0x0001e20000100800 */
[----:B------:R-:W-:-:S03]  /*1f800*/  IMAD.X R163, R9, 0x1, R163, P3 ;  /* 0x0000000109a37824 */ /* 0x000fc600018e06a3 */
[----:B0-----:R-:W4:Y:S04]  /*1f810*/  LDL.LU R22, [R1+0x7a0] ;  /* 0x0007a00001167983 */ /* 0x001f280000300800 */
[----:B------:R0:W-:Y:S01]  /*1f820*/  STL [R1+0x7e0], R163 ;  /* 0x0007e0a301007387 */ /* 0x0001e20000100800 */
[----:B------:R-:W-:-:S03]  /*1f830*/  IADD3 R185, P3, R10, R185, RZ ;  /* 0x000000b90ab97210 */ /* 0x000fc60007f7e0ff */
[----:B0-----:R-:W4:Y:S04]  /*1f840*/  LDL.LU R163, [R1+0x774] ;  /* 0x0007740001a37983 */ /* 0x001f280000300800 */
[----:B------:R-:W4:Y:S04]  /*1f850*/  LDL.LU R122, [R1+0x798] ;  /* 0x00079800017a7983 */ /* 0x000f280000300800 */
[----:B------:R-:W4:Y:S04]  /*1f860*/  LDL.LU R121, [R1+0x76c] ;  /* 0x00076c0001797983 */ /* 0x000f280000300800 */
[----:B------:R-:W4:Y:S04]  /*1f870*/  LDL.LU R110, [R1+0x790] ;  /* 0x00079000016e7983 */ /* 0x000f280000300800 */
[----:B------:R0:W-:Y:S01]  /*1f880*/  STL [R1+0x7b4], R185 ;  /* 0x0007b4b901007387 */ /* 0x0001e20000100800 */
[----:B------:R-:W-:-:S03]  /*1f890*/  IMAD.X R182, R9, 0x1, R182, P2 ;  /* 0x0000000109b67824 */ /* 0x000fc600010e06b6 */
[----:B------:R-:W4:Y:S04]  /*1f8a0*/  LDL.LU R109, [R1+0x764] ;  /* 0x00076400016d7983 */ /* 0x000f280000300800 */
[----:B------:R-:W4:Y:S04]  /*1f8b0*/  LDL.LU R97, [R1+0x788] ;  /* 0x0007880001617983 */ /* 0x000f280000300800 */
[----:B0-----:R-:W4:Y:S01]  /*1f8c0*/  LDL.LU R185, [R1+0x75c] ;  /* 0x00075c0001b97983 */ /* 0x001f220000300800 */
[----:B------:R-:W-:-:S05]  /*1f8d0*/  IMAD.X R187, R9, 0x1, R187, P1 ;  /* 0x0000000109bb7824 */ /* 0x000fca00008e06bb */
[----:B------:R0:W-:Y:S04]  /*1f8e0*/  STL [R1+0x7d0], R187 ;  /* 0x0007d0bb01007387 */ /* 0x0001e80000100800 */
[----:B------:R-:W-:Y:S04]  /*1f8f0*/  STL [R1+0x7d8], R182 ;  /* 0x0007d8b601007387 */ /* 0x000fe80000100800 */
[----:B0-----:R-:W4:Y:S01]  /*1f900*/  LDL.LU R187, [R1+0x780] ;  /* 0x0007800001bb7983 */ /* 0x001f220000300800 */
[C---:B------:R-:W-:Y:S02]  /*1f910*/  IADD3 R162, P2, R10.reuse, R162, RZ ;  /* 0x000000a20aa27210 */ /* 0x040fe40007f5e0ff */
[----:B------:R-:W-:-:S03]  /*1f920*/  IADD3 R98, P1, R10, R98, RZ ;  /* 0x000000620a627210 */ /* 0x000fc60007f3e0ff */
[----:B------:R-:W-:Y:S04]  /*1f930*/  STL [R1+0x7ac], R162 ;  /* 0x0007aca201007387 */ /* 0x000fe80000100800 */
[----:B------:R0:W-:Y:S04]  /*1f940*/  STL [R1+0x7a4], R98 ;  /* 0x0007a46201007387 */ /* 0x0001e80000100800 */
[----:B0-----:R-:W4:Y:S01]  /*1f950*/  LDL.LU R98, [R1+0x754] ;  /* 0x0007540001627983 */ /* 0x001f220000300800 */
[----:B---3--:R-:W-:-:S05]  /*1f960*/  IMAD.X R209, R9, 0x1, R209, P4 ;  /* 0x0000000109d17824 */ /* 0x008fca00020e06d1 */
[----:B------:R0:W-:Y:S04]  /*1f970*/  STL [R1+0x7c8], R209 ;  /* 0x0007c8d101007387 */ /* 0x0001e80000100800 */
[----:B0-----:R-:W3:Y:S01]  /*1f980*/  LDL.LU R209, [R1+0x778] ;  /* 0x0007780001d17983 */ /* 0x001ee20000300800 */
[----:B------:R-:W-:-:S05]  /*1f990*/  IADD3 R158, P4, R10, R158, RZ ;  /* 0x0000009e0a9e7210 */ /* 0x000fca0007f9e0ff */
[----:B------:R0:W-:Y:S04]  /*1f9a0*/  STL [R1+0x79c], R158 ;  /* 0x00079c9e01007387 */ /* 0x0001e80000100800 */
[----:B0-----:R-:W3:Y:S01]  /*1f9b0*/  LDL.LU R158, [R1+0x74c] ;  /* 0x00074c00019e7983 */ /* 0x001ee20000300800 */
[----:B------:R-:W-:-:S05]  /*1f9c0*/  IMAD.X R159, R9, 0x1, R159, P6 ;  /* 0x00000001099f7824 */ /* 0x000fca00030e069f */
[----:B------:R0:W-:Y:S01]  /*1f9d0*/  STL [R1+0x7c0], R159 ;  /* 0x0007c09f01007387 */ /* 0x0001e20000100800 */
[----:B--2---:R-:W-:-:S03]  /*1f9e0*/  IADD3 R21, P6, R10, R21, RZ ;  /* 0x000000150a157210 */ /* 0x004fc60007fde0ff */
[----:B0-----:R-:W2:Y:S01]  /*1f9f0*/  LDL.LU R159, [R1+0x770] ;  /* 0x00077000019f7983 */ /* 0x001ea20000300800 */
[----:B------:R-:W-:-:S03]  /*1fa00*/  IMAD.X R160, R9, 0x1, R160, P5 ;  /* 0x0000000109a07824 */ /* 0x000fc600028e06a0 */
[----:B------:R0:W-:Y:S01]  /*1fa10*/  STL [R1+0x794], R21 ;  /* 0x0007941501007387 */ /* 0x0001e20000100800 */
[C---:B------:R-:W-:Y:S01]  /*1fa20*/  IADD3 R146, P5, R10.reuse, R146, RZ ;  /* 0x000000920a927210 */ /* 0x040fe20007fbe0ff */
[C---:B------:R-:W-:Y:S02]  /*1fa30*/  IMAD.X R145, R9.reuse, 0x1, R145, P3 ;  /* 0x0000000109917824 */ /* 0x040fe400018e0691 */
[----:B0-----:R-:W2:Y:S04]  /*1fa40*/  LDL.LU R21, [R1+0x744] ;  /* 0x0007440001157983 */ /* 0x001ea80000300800 */
[----:B------:R-:W-:Y:S01]  /*1fa50*/  STL [R1+0x7b8], R160 ;  /* 0x0007b8a001007387 */ /* 0x000fe20000100800 */
[----:B------:R-:W-:Y:S01]  /*1fa60*/  IADD3 R134, P3, R10, R134, RZ ;  /* 0x000000860a867210 */ /* 0x000fe20007f7e0ff */
[----:B----4-:R-:W-:-:S02]  /*1fa70*/  IMAD.X R133, R9, 0x1, R133, P2 ;  /* 0x0000000109857824 */ /* 0x010fc400010e0685 */
[----:B------:R-:W-:Y:S01]  /*1fa80*/  STL [R1+0x78c], R146 ;  /* 0x00078c9201007387 */ /* 0x000fe20000100800 */
[----:B------:R-:W-:-:S03]  /*1fa90*/  IADD3 R161, P2, R10, R161, RZ ;  /* 0x000000a10aa17210 */ /* 0x000fc60007f5e0ff */
[----:B------:R-:W-:Y:S04]  /*1faa0*/  STL [R1+0x7b0], R145 ;  /* 0x0007b09101007387 */ /* 0x000fe80000100800 */
[----:B------:R0:W-:Y:S04]  /*1fab0*/  STL [R1+0x77c], R161 ;  /* 0x00077ca101007387 */ /* 0x0001e80000100800 */
[----:B------:R-:W-:Y:S01]  /*1fac0*/  STL [R1+0x784], R134 ;  /* 0x0007848601007387 */ /* 0x000fe20000100800 */
[----:B------:R-:W-:-:S03]  /*1fad0*/  IMAD.X R22, R9, 0x1, R22, P1 ;  /* 0x0000000109167824 */ /* 0x000fc600008e0616 */
[----:B0-----:R-:W4:Y:S04]  /*1fae0*/  LDL.LU R161, [R1+0x768] ;  /* 0x0007680001a17983 */ /* 0x001f280000300800 */
[----:B------:R-:W-:Y:S04]  /*1faf0*/  STL [R1+0x7a8], R133 ;  /* 0x0007a88501007387 */ /* 0x000fe80000100800 */
[----:B------:R0:W-:Y:S01]  /*1fb00*/  STL [R1+0x7a0], R22 ;  /* 0x0007a01601007387 */ /* 0x0001e20000100800 */
[----:B------:R-:W-:Y:S01]  /*1fb10*/  IADD3 R163, P1, R10, R163, RZ ;  /* 0x000000a30aa37210 */ /* 0x000fe20007f3e0ff */
[----:B------:R-:W-:-:S02]  /*1fb20*/  IMAD.X R122, R9, 0x1, R122, P4 ;  /* 0x00000001097a7824 */ /* 0x000fc400020e067a */
[----:B0-----:R-:W4:Y:S01]  /*1fb30*/  LDL.LU R22, [R1+0x73c] ;  /* 0x00073c0001167983 */ /* 0x001f220000300800 */
[----:B------:R-:W-:-:S03]  /*1fb40*/  IADD3 R121, P4, R10, R121, RZ ;  /* 0x000000790a797210 */ /* 0x000fc60007f9e0ff */
[----:B------:R0:W-:Y:S01]  /*1fb50*/  STL [R1+0x774], R163 ;  /* 0x000774a301007387 */ /* 0x0001e20000100800 */
[----:B------:R-:W-:-:S03]  /*1fb60*/  IMAD.X R110, R9, 0x1, R110, P6 ;  /* 0x00000001096e7824 */ /* 0x000fc600030e066e */
[----:B0-----:R-:W4:Y:S01]  /*1fb70*/  LDL.LU R163, [R1+0x760] ;  /* 0x0007600001a37983 */ /* 0x001f220000300800 */
[----:B------:R-:W-:-:S03]  /*1fb80*/  IADD3 R109, P6, R10, R109, RZ ;  /* 0x0000006d0a6d7210 */ /* 0x000fc60007fde0ff */
[----:B------:R-:W-:Y:S01]  /*1fb90*/  STL [R1+0x798], R122 ;  /* 0x0007987a01007387 */ /* 0x000fe20000100800 */
[----:B------:R-:W-:-:S03]  /*1fba0*/  IMAD.X R97, R9, 0x1, R97, P5 ;  /* 0x0000000109617824 */ /* 0x000fc600028e0661 */
[----:B------:R-:W-:Y:S01]  /*1fbb0*/  STL [R1+0x76c], R121 ;  /* 0x00076c7901007387 */ /* 0x000fe20000100800 */
[----:B------:R-:W-:-:S03]  /*1fbc0*/  IADD3 R185, P5, R10, R185, RZ ;  /* 0x000000b90ab97210 */ /* 0x000fc60007fbe0ff */
[----:B------:R-:W-:Y:S04]  /*1fbd0*/  STL [R1+0x790], R110 ;  /* 0x0007906e01007387 */ /* 0x000fe80000100800 */
[----:B------:R-:W4:Y:S04]  /*1fbe0*/  LDL.LU R182, [R1+0x734] ;  /* 0x0007340001b67983 */ /* 0x000f280000300800 */
[----:B------:R-:W-:Y:S04]  /*1fbf0*/  STL [R1+0x764], R109 ;  /* 0x0007646d01007387 */ /* 0x000fe80000100800 */
[----:B------:R-:W4:Y:S04]  /*1fc00*/  LDL.LU R162, [R1+0x758] ;  /* 0x0007580001a27983 */ /* 0x000f280000300800 */
[----:B------:R-:W-:Y:S04]  /*1fc10*/  STL [R1+0x788], R97 ;  /* 0x0007886101007387 */ /* 0x000fe80000100800 */
[----:B------:R0:W-:Y:S01]  /*1fc20*/  STL [R1+0x75c], R185 ;  /* 0x00075cb901007387 */ /* 0x0001e20000100800 */
[----:B------:R-:W-:-:S03]  /*1fc30*/  IMAD.X R187, R9, 0x1, R187, P3 ;  /* 0x0000000109bb7824 */ /* 0x000fc600018e06bb */
[----:B0-----:R-:W4:Y:S04]  /*1fc40*/  LDL.LU R185, [R1+0x72c] ;  /* 0x00072c0001b97983 */ /* 0x001f280000300800 */
[----:B------:R-:W4:Y:S04]  /*1fc50*/  LDL.LU R97, [R1+0x750] ;  /* 0x0007500001617983 */ /* 0x000f280000300800 */
[----:B------:R0:W-:Y:S04]  /*1fc60*/  STL [R1+0x780], R187 ;  /* 0x000780bb01007387 */ /* 0x0001e80000100800 */
[----:B0-----:R-:W4:Y:S01]  /*1fc70*/  LDL.LU R187, [R1+0x724] ;  /* 0x0007240001bb7983 */ /* 0x001f220000300800 */
[----:B------:R-:W-:Y:S01]  /*1fc80*/  IADD3 R98, P3, R10, R98, RZ ;  /* 0x000000620a627210 */ /* 0x000fe20007f7e0ff */
[----:B---3--:R-:W-:-:S05]  /*1fc90*/  IMAD.X R209, R9, 0x1, R209, P2 ;  /* 0x0000000109d17824 */ /* 0x008fca00010e06d1 */
[----:B------:R0:W-:Y:S04]  /*1fca0*/  STL [R1+0x778], R209 ;  /* 0x000778d101007387 */ /* 0x0001e80000100800 */
[----:B0-----:R-:W3:Y:S04]  /*1fcb0*/  LDL.LU R209, [R1+0x748] ;  /* 0x0007480001d17983 */ /* 0x001ee80000300800 */
[----:B------:R-:W-:Y:S01]  /*1fcc0*/  STL [R1+0x754], R98 ;  /* 0x0007546201007387 */ /* 0x000fe20000100800 */
[----:B------:R-:W-:-:S05]  /*1fcd0*/  IADD3 R158, P2, R10, R158, RZ ;  /* 0x0000009e0a9e7210 */ /* 0x000fca0007f5e0ff */
[----:B------:R0:W-:Y:S04]  /*1fce0*/  STL [R1+0x74c], R158 ;  /* 0x00074c9e01007387 */ /* 0x0001e80000100800 */
[----:B0-----:R-:W3:Y:S01]  /*1fcf0*/  LDL.LU R158, [R1+0x71c] ;  /* 0x00071c00019e7983 */ /* 0x001ee20000300800 */
[----:B--2---:R-:W-:-:S05]  /*1fd00*/  IMAD.X R159, R9, 0x1, R159, P1 ;  /* 0x00000001099f7824 */ /* 0x004fca00008e069f */
[----:B------:R0:W-:Y:S01]  /*1fd10*/  STL [R1+0x770], R159 ;  /* 0x0007709f01007387 */ /* 0x0001e20000100800 */
[----:B------:R-:W-:-:S03]  /*1fd20*/  IADD3 R21, P1, R10, R21, RZ ;  /* 0x000000150a157210 */ /* 0x000fc60007f3e0ff */
[----:B0-----:R-:W2:Y:S04]  /*1fd30*/  LDL.LU R159, [R1+0x740] ;  /* 0x00074000019f7983 */ /* 0x001ea80000300800 */
[----:B------:R-:W2:Y:S04]  /*1fd40*/  LDL.LU R160, [R1+0x714] ;  /* 0x0007140001a07983 */ /* 0x000ea80000300800 */
[----:B------:R-:W2:Y:S04]  /*1fd50*/  LDL.LU R146, [R1+0x738] ;  /* 0x0007380001927983 */ /* 0x000ea80000300800 */
[----:B------:R-:W2:Y:S04]  /*1fd60*/  LDL.LU R145, [R1+0x70c] ;  /* 0x00070c0001917983 */ /* 0x000ea80000300800 */
[----:B------:R0:W-:Y:S04]  /*1fd70*/  STL [R1+0x744], R21 ;  /* 0x0007441501007387 */ /* 0x0001e80000100800 */
[----:B------:R-:W2:Y:S04]  /*1fd80*/  LDL.LU R134, [R1+0x730] ;  /* 0x0007300001867983 */ /* 0x000ea80000300800 */
[----:B------:R-:W2:Y:S01]  /*1fd90*/  LDL.LU R133, [R1+0x704] ;  /* 0x0007040001857983 */ /* 0x000ea20000300800 */
[----:B----4-:R-:W-:-:S03]  /*1fda0*/  IMAD.X R161, R9, 0x1, R161, P4 ;  /* 0x0000000109a17824 */ /* 0x010fc600020e06a1 */
[----:B0-----:R-:W4:Y:S04]  /*1fdb0*/  LDL.LU R21, [R1+0x728] ;  /* 0x0007280001157983 */ /* 0x001f280000300800 */
[----:B------:R0:W-:Y:S04]  /*1fdc0*/  STL [R1+0x768], R161 ;  /* 0x000768a101007387 */ /* 0x0001e80000100800 */
[----:B0-----:R-:W4:Y:S01]  /*1fdd0*/  LDL.LU R161, [R1+0x6fc] ;  /* 0x0006fc0001a17983 */ /* 0x001f220000300800 */
[----:B------:R-:W-:-:S03]  /*1fde0*/  IADD3 R22, P4, R10, R22, RZ ;  /* 0x000000160a167210 */ /* 0x000fc60007f9e0ff */
[----:B------:R-:W4:Y:S04]  /*1fdf0*/  LDL.LU R122, [R1+0x720] ;  /* 0x00072000017a7983 */ /* 0x000f280000300800 */
[----:B------:R-:W4:Y:S04]  /*1fe00*/  LDL.LU R121, [R1+0x6f4] ;  /* 0x0006f40001797983 */ /* 0x000f280000300800 */
[----:B------:R0:W-:Y:S04]  /*1fe10*/  STL [R1+0x73c], R22 ;  /* 0x00073c1601007387 */ /* 0x0001e80000100800 */
[----:B------:R-:W4:Y:S01]  /*1fe20*/  LDL.LU R110, [R1+0x718] ;  /* 0x00071800016e7983 */ /* 0x000f220000300800 */
[----:B------:R-:W-:-:S03]  /*1fe30*/  IMAD.X R163, R9, 0x1, R163, P6 ;  /* 0x0000000109a37824 */ /* 0x000fc600030e06a3 */
[----:B------:R-:W4:Y:S04]  /*1fe40*/  LDL.LU R109, [R1+0x6ec] ;  /* 0x0006ec00016d7983 */ /* 0x000f280000300800 */
[----:B------:R1:W-:Y:S04]  /*1fe50*/  STL [R1+0x760], R163 ;  /* 0x000760a301007387 */ /* 0x0003e80000100800 */
[----:B------:R-:W4:Y:S04]  /*1fe60*/  LDL.LU R98, [R1+0x710] ;  /* 0x0007100001627983 */ /* 0x000f280000300800 */
[----:B0-----:R-:W4:Y:S01]  /*1fe70*/  LDL.LU R22, [R1+0x6e4] ;  /* 0x0006e40001167983 */ /* 0x001f220000300800 */
[----:B------:R-:W-:-:S03]  /*1fe80*/  IADD3 R182, P6, R10, R182, RZ ;  /* 0x000000b60ab67210 */ /* 0x000fc60007fde0ff */
[----:B-1----:R-:W4:Y:S01]  /*1fe90*/  LDL.LU R163, [R1+0x708] ;  /* 0x0007080001a37983 */ /* 0x002f220000300800 */
[C---:B------:R-:W-:Y:S01]  /*1fea0*/  IMAD.X R162, R9.reuse, 0x1, R162, P5 ;  /* 0x0000000109a27824 */ /* 0x040fe200028e06a2 */
[----:B------:R-:W-:Y:S01]  /*1feb0*/  IADD3 R185, P5, R10, R185, RZ ;  /* 0x000000b90ab97210 */ /* 0x000fe20007fbe0ff */
[----:B------:R-:W-:-:S04]  /*1fec0*/  IMAD.X R97, R9, 0x1, R97, P3 ;  /* 0x0000000109617824 */ /* 0x000fc800018e0661 */
[----:B------:R0:W-:Y:S04]  /*1fed0*/  STL [R1+0x72c], R185 ;  /* 0x00072cb901007387 */ /* 0x0001e80000100800 */
[----:B------:R-:W-:Y:S04]  /*1fee0*/  STL [R1+0x734], R182 ;  /* 0x000734b601007387 */ /* 0x000fe80000100800 */
[----:B0-----:R-:W4:Y:S01]  /*1fef0*/  LDL.LU R185, [R1+0x6dc] ;  /* 0x0006dc0001b97983 */ /* 0x001f220000300800 */
[----:B------:R-:W-:-:S03]  /*1ff00*/  IADD3 R187, P3, R10, R187, RZ ;  /* 0x000000bb0abb7210 */ /* 0x000fc60007f7e0ff */
[----:B------:R-:W-:Y:S04]  /*1ff10*/  STL [R1+0x758], R162 ;  /* 0x000758a201007387 */ /* 0x000fe80000100800 */
[----:B------:R0:W-:Y:S04]  /*1ff20*/  STL [R1+0x750], R97 ;  /* 0x0007506101007387 */ /* 0x0001e80000100800 */
[----:B0-----:R-:W4:Y:S04]  /*1ff30*/  LDL.LU R97, [R1+0x700] ;  /* 0x0007000001617983 */ /* 0x001f280000300800 */
        /* <DEDUP_REMOVED lines=8> */
[----:B--2---:R-:W-:Y:S01]  /*1ffc0*/  IMAD.X R159, R9, 0x1, R159, P1 ;  /* 0x00000001099f7824 */ /* 0x004fe200008e069f */
[----:B------:R-:W-:-:S04]  /*1ffd0*/  IADD3 R160, P1, R10, R160, RZ ;  /* 0x000000a00aa07210 */ /* 0x000fc80007f3e0ff */
[----:B------:R0:W-:Y:S01]  /*1ffe0*/  STL [R1+0x740], R159 ;  /* 0x0007409f01007387 */ /* 0x0001e20000100800 */
[C---:B------:R-:W-:Y:S01]  /*1fff0*/  IMAD.X R146, R9.reuse, 0x1, R146, P4 ;  /* 0x0000000109927824 */ /* 0x040fe200020e0692 */
[----:B------:R-:W-:Y:S02]  /*20000*/  IADD3 R145, P4, R10, R145, RZ ;  /* 0x000000910a917210 */ /* 0x000fe40007f9e0ff */
[----:B0-----:R-:W2:Y:S04]  /*20010*/  LDL.LU R159, [R1+0x6f0] ;  /* 0x0006f000019f7983 */ /* 0x001ea80000300800 */
[----:B------:R-:W-:Y:S01]  /*20020*/  STL [R1+0x714], R160 ;  /* 0x000714a001007387 */ /* 0x000fe20000100800 */
[----:B------:R-:W-:-:S03]  /*20030*/  IMAD.X R134, R9, 0x1, R134, P6 ;  /* 0x0000000109867824 */ /* 0x000fc600030e0686 */
[----:B------:R-:W-:Y:S01]  /*20040*/  STL [R1+0x738], R146 ;  /* 0x0007389201007387 */ /* 0x000fe20000100800 */
[----:B----4-:R-:W-:-:S03]  /*20050*/  IMAD.X R21, R9, 0x1, R21, P5 ;  /* 0x0000000109157824 */ /* 0x010fc600028e0615 */
[----:B------:R-:W-:Y:S01]  /*20060*/  STL [R1+0x70c], R145 ;  /* 0x00070c9101007387 */ /* 0x000fe20000100800 */
[----:B------:R-:W-:-:S03]  /*20070*/  IADD3 R133, P6, R10, R133, RZ ;  /* 0x000000850a857210 */ /* 0x000fc60007fde0ff */
[----:B------:R0:W-:Y:S04]  /*20080*/  STL [R1+0x728], R21 ;  /* 0x0007281501007387 */ /* 0x0001e80000100800 */
[----:B------:R-:W-:Y:S01]  /*20090*/  STL [R1+0x730], R134 ;  /* 0x0007308601007387 */ /* 0x000fe20000100800 */
[----:B------:R-:W-:-:S03]  /*200a0*/  IADD3 R161, P5, R10, R161, RZ ;  /* 0x000000a10aa17210 */ /* 0x000fc60007fbe0ff */
[----:B0-----:R-:W4:Y:S01]  /*200b0*/  LDL.LU R21, [R1+0x6c4] ;  /* 0x0006c40001157983 */ /* 0x001f220000300800 */
[----:B------:R-:W-:-:S03]  /*200c0*/  IMAD.X R122, R9, 0x1, R122, P3 ;  /* 0x00000001097a7824 */ /* 0x000fc600018e067a */
[----:B------:R-:W-:Y:S01]  /*200d0*/  STL [R1+0x704], R133 ;  /* 0x0007048501007387 */ /* 0x000fe20000100800 */
[----:B------:R-:W-:-:S03]  /*200e0*/  IADD3 R121, P3, R10, R121, RZ ;  /* 0x000000790a797210 */ /* 0x000fc60007f7e0ff */
[----:B------:R0:W-:Y:S01]  /*200f0*/  STL [R1+0x6fc], R161 ;  /* 0x0006fca101007387 */ /* 0x0001e20000100800 */
[----:B------:R-:W-:-:S03]  /*20100*/  IMAD.X R110, R9, 0x1, R110, P2 ;  /* 0x00000001096e7824 */ /* 0x000fc600010e066e */
[----:B0-----:R-:W4:Y:S01]  /*20110*/  LDL.LU R161, [R1+0x6e8] ;  /* 0x0006e80001a17983 */ /* 0x001f220000300800 */
[----:B------:R-:W-:-:S03]  /*20120*/  IADD3 R109, P2, R10, R109, RZ ;  /* 0x0000006d0a6d7210 */ /* 0x000fc60007f5e0ff */
[----:B------:R-:W-:Y:S04]  /*20130*/  STL [R1+0x720], R122 ;  /* 0x0007207a01007387 */ /* 0x000fe80000100800 */
[----:B------:R-:W-:Y:S01]  /*20140*/  STL [R1+0x6f4], R121 ;  /* 0x0006f47901007387 */ /* 0x000fe20000100800 */
[----:B------:R-:W-:-:S03]  /*20150*/  IMAD.X R98, R9, 0x1, R98, P1 ;  /* 0x0000000109627824 */ /* 0x000fc600008e0662 */
[----:B------:R-:W-:Y:S01]  /*20160*/  STL [R1+0x718], R110 ;  /* 0x0007186e01007387 */ /* 0x000fe20000100800 */
[----:B------:R-:W-:-:S03]  /*20170*/  IADD3 R22, P1, R10, R22, RZ ;  /* 0x000000160a167210 */ /* 0x000fc60007f3e0ff */
[----:B------:R-:W-:Y:S01]  /*20180*/  STL [R1+0x6ec], R109 ;  /* 0x0006ec6d01007387 */ /* 0x000fe20000100800 */
[----:B------:R-:W-:-:S03]  /*20190*/  IMAD.X R163, R9, 0x1, R163, P4 ;  /* 0x0000000109a37824 */ /* 0x000fc600020e06a3 */
[----:B------:R-:W4:Y:S04]  /*201a0*/  LDL.LU R184, [R1+0x6bc] ;  /* 0x0006bc0001b87983 */ /* 0x000f280000300800 */
[----:B------:R-:W-:Y:S04]  /*201b0*/  STL [R1+0x710], R98 ;  /* 0x0007106201007387 */ /* 0x000fe80000100800 */
[----:B------:R-:W4:Y:S04]  /*201c0*/  LDL.LU R182, [R1+0x6e0] ;  /* 0x0006e00001b67983 */ /* 0x000f280000300800 */
[----:B------:R-:W-:Y:S04]  /*201d0*/  STL [R1+0x6e4], R22 ;  /* 0x0006e41601007387 */ /* 0x000fe80000100800 */
[----:B------:R0:W-:Y:S04]  /*201e0*/  STL [R1+0x708], R163 ;  /* 0x000708a301007387 */ /* 0x0001e80000100800 */
[----:B0-----:R-:W4:Y:S04]  /*201f0*/  LDL.LU R163, [R1+0x6b4] ;  /* 0x0006b40001a37983 */ /* 0x001f280000300800 */
[----:B------:R-:W4:Y:S01]  /*20200*/  LDL.LU R22, [R1+0x6d8] ;  /* 0x0006d80001167983 */ /* 0x000f220000300800 */
[----:B------:R-:W-:-:S05]  /*20210*/  IADD3 R185, P4, R10, R185, RZ ;  /* 0x000000b90ab97210 */ /* 0x000fca0007f9e0ff */
[----:B------:R0:W-:Y:S04]  /*20220*/  STL [R1+0x6dc], R185 ;  /* 0x0006dcb901007387 */ /* 0x0001e80000100800 */
[----:B0-----:R-:W4:Y:S01]  /*20230*/  LDL.LU R185, [R1+0x6ac] ;  /* 0x0006ac0001b97983 */ /* 0x001f220000300800 */
[----:B------:R-:W-:Y:S01]  /*20240*/  IMAD.X R97, R9, 0x1, R97, P6 ;  /* 0x0000000109617824 */ /* 0x000fe200030e0661 */
[----:B------:R-:W-:-:S05]  /*20250*/  IADD3 R187, P6, R10, R187, RZ ;  /* 0x000000bb0abb7210 */ /* 0x000fca0007fde0ff */
[----:B------:R0:W-:Y:S04]  /*20260*/  STL [R1+0x6d4], R187 ;  /* 0x0006d4bb01007387 */ /* 0x0001e80000100800 */
[----:B0-----:R-:W4:Y:S04]  /*20270*/  LDL.LU R187, [R1+0x6d0] ;  /* 0x0006d00001bb7983 */ /* 0x001f280000300800 */
[----:B------:R-:W-:Y:S01]  /*20280*/  STL [R1+0x700], R97 ;  /* 0x0007006101007387 */ /* 0x000fe20000100800 */
[----:B---3--:R-:W-:-:S05]  /*20290*/  IMAD.X R209, R9, 0x1, R209, P5 ;  /* 0x0000000109d17824 */ /* 0x008fca00028e06d1 */
[----:B------:R0:W-:Y:S04]  /*202a0*/  STL [R1+0x6f8], R209 ;  /* 0x0006f8d101007387 */ /* 0x0001e80000100800 */
[----:B0-----:R-:W3:Y:S01]  /*202b0*/  LDL.LU R209, [R1+0x6a4] ;  /* 0x0006a40001d17983 */ /* 0x001ee20000300800 */
[----:B------:R-:W-:-:S05]  /*202c0*/  IADD3 R158, P5, R10, R158, RZ ;  /* 0x0000009e0a9e7210 */ /* 0x000fca0007fbe0ff */
[----:B------:R0:W-:Y:S04]  /*202d0*/  STL [R1+0x6cc], R158 ;  /* 0x0006cc9e01007387 */ /* 0x0001e80000100800 */
[----:B0-----:R-:W3:Y:S01]  /*202e0*/  LDL.LU R158, [R1+0x6c8] ;  /* 0x0006c800019e7983 */ /* 0x001ee20000300800 */
[----:B--2---:R-:W-:-:S03]  /*202f0*/  IMAD.X R159, R9, 0x1, R159, P3 ;  /* 0x00000001099f7824 */ /* 0x004fc600018e069f */
[----:B------:R-:W2:Y:S04]  /*20300*/  LDL.LU R162, [R1+0x69c] ;  /* 0x00069c0001a27983 */ /* 0x000ea80000300800 */
[----:B------:R-:W2:Y:S04]  /*20310*/  LDL.LU R160, [R1+0x6c0] ;  /* 0x0006c00001a07983 */ /* 0x000ea80000300800 */
[----:B------:R-:W2:Y:S04]  /*20320*/  LDL.LU R146, [R1+0x694] ;  /* 0x0006940001927983 */ /* 0x000ea80000300800 */
[----:B------:R0:W-:Y:S04]  /*20330*/  STL [R1+0x6f0], R159 ;  /* 0x0006f09f01007387 */ /* 0x0001e80000100800 */
[----:B------:R-:W2:Y:S04]  /*20340*/  LDL.LU R145, [R1+0x6b8] ;  /* 0x0006b80001917983 */ /* 0x000ea80000300800 */
[----:B------:R-:W2:Y:S04]  /*20350*/  LDL.LU R134, [R1+0x68c] ;  /* 0x00068c0001867983 */ /* 0x000ea80000300800 */
[----:B0-----:R-:W2:Y:S01]  /*20360*/  LDL.LU R159, [R1+0x6b0] ;  /* 0x0006b000019f7983 */ /* 0x001ea20000300800 */
[----:B----4-:R-:W-:-:S05]  /*20370*/  IADD3 R21, P3, R10, R21, RZ ;  /* 0x000000150a157210 */ /* 0x010fca0007f7e0ff */
[----:B------:R0:W-:Y:S04]  /*20380*/  STL [R1+0x6c4], R21 ;  /* 0x0006c41501007387 */ /* 0x0001e80000100800 */
[----:B0-----:R-:W4:Y:S01]  /*20390*/  LDL.LU R21, [R1+0x684] ;  /* 0x0006840001157983 */ /* 0x001f220000300800 */
[----:B------:R-:W-:-:S03]  /*203a0*/  IMAD.X R161, R9, 0x1, R161, P2 ;  /* 0x0000000109a17824 */ /* 0x000fc600010e06a1 */
[----:B------:R-:W4:Y:S04]  /*203b0*/  LDL.LU R133, [R1+0x6a8] ;  /* 0x0006a80001857983 */ /* 0x000f280000300800 */
[----:B------:R-:W4:Y:S04]  /*203c0*/  LDL.LU R122, [R1+0x67c] ;  /* 0x00067c00017a7983 */ /* 0x000f280000300800 */
[----:B------:R-:W4:Y:S04]  /*203d0*/  LDL.LU R121, [R1+0x6a0] ;  /* 0x0006a00001797983 */ /* 0x000f280000300800 */
[----:B------:R0:W-:Y:S04]  /*203e0*/  STL [R1+0x6e8], R161 ;  /* 0x0006e8a101007387 */ /* 0x0001e80000100800 */
[----:B------:R-:W4:Y:S04]  /*203f0*/  LDL.LU R110, [R1+0x674] ;  /* 0x00067400016e7983 */ /* 0x000f280000300800 */
[----:B------:R-:W4:Y:S01]  /*20400*/  LDL.LU R109, [R1+0x698] ;  /* 0x00069800016d7983 */ /* 0x000f220000300800 */
[----:B------:R-:W-:-:S03]  /*20410*/  IADD3 R184, P2, R10, R184, RZ ;  /* 0x000000b80ab87210 */ /* 0x000fc60007f5e0ff */
[----:B------:R-:W4:Y:S01]  /*20420*/  LDL.LU R98, [R1+0x66c] ;  /* 0x00066c0001627983 */ /* 0x000f220000300800 */
[----:B------:R-:W-:-:S03]  /*20430*/  IMAD.X R182, R9, 0x1, R182, P1 ;  /* 0x0000000109b67824 */ /* 0x000fc600008e06b6 */
[----:B------:R-:W4:Y:S04]  /*20440*/  LDL.LU R97, [R1+0x690] ;  /* 0x0006900001617983 */ /* 0x000f280000300800 */
[----:B0-----:R-:W4:Y:S01]  /*20450*/  LDL.LU R161, [R1+0x664] ;  /* 0x0006640001a17983 */ /* 0x001f220000300800 */
[----:B------:R-:W-:Y:S01]  /*20460*/  IADD3 R163, P1, R10, R163, RZ ;  /* 0x000000a30aa37210 */ /* 0x000fe20007f3e0ff */
[----:B------:R-:W-:-:S04]  /*20470*/  IMAD.X R22, R9, 0x1, R22, P4 ;  /* 0x0000000109167824 */ /* 0x000fc800020e0616 */
[----:B------:R0:W-:Y:S04]  /*20480*/  STL [R1+0x6b4], R163 ;  /* 0x0006b4a301007387 */ /* 0x0001e80000100800 */
[----:B------:R-:W-:Y:S04]  /*20490*/  STL [R1+0x6bc], R184 ;  /* 0x0006bcb801007387 */ /* 0x000fe80000100800 */
[----:B0-----:R-:W4:Y:S04]  /*204a0*/  LDL.LU R163, [R1+0x688] ;  /* 0x0006880001a37983 */ /* 0x001f280000300800 */
[----:B------:R-:W-:Y:S01]  /*204b0*/  STL [R1+0x6e0], R182 ;  /* 0x0006e0b601007387 */ /* 0x000fe20000100800 */
[----:B------:R-:W-:-:S03]  /*204c0*/  IADD3 R185, P4, R10, R185, RZ ;  /* 0x000000b90ab97210 */ /* 0x000fc60007f9e0ff */
[----:B------:R0:W-:Y:S04]  /*204d0*/  STL [R1+0x6d8], R22 ;  /* 0x0006d81601007387 */ /* 0x0001e80000100800 */
[----:B0-----:R-:W4:Y:S04]  /*204e0*/  LDL.LU R22, [R1+0x65c] ;  /* 0x00065c0001167983 */ /* 0x001f280000300800 */
[----:B------:R0:W-:Y:S04]  /*204f0*/  STL [R1+0x6ac], R185 ;  /* 0x0006acb901007387 */ /* 0x0001e80000100800 */
[----:B0-----:R-:W4:Y:S01]  /*20500*/  LDL.LU R185, [R1+0x680] ;  /* 0x0006800001b97983 */ /* 0x001f220000300800 */
[----:B------:R-:W-:-:S05]  /*20510*/  IMAD.X R187, R9, 0x1, R187, P6 ;  /* 0x0000000109bb7824 */ /* 0x000fca00030e06bb */
[----:B------:R0:W-:Y:S04]  /*20520*/  STL [R1+0x6d0], R187 ;  /* 0x0006d0bb01007387 */ /* 0x0001e80000100800 */
[----:B0-----:R-:W4:Y:S01]  /*20530*/  LDL.LU R187, [R1+0x654] ;  /* 0x0006540001bb7983 */ /* 0x001f220000300800 */
[----:B---3--:R-:W-:-:S05]  /*20540*/  IADD3 R209, P6, R10, R209, RZ ;  /* 0x000000d10ad17210 */ /* 0x008fca0007fde0ff */
[----:B------:R0:W-:Y:S04]  /*20550*/  STL [R1+0x6a4], R209 ;  /* 0x0006a4d101007387 */ /* 0x0001e80000100800 */
[----:B0-----:R-:W3:Y:S01]  /*20560*/  LDL.LU R209, [R1+0x678] ;  /* 0x0006780001d17983 */ /* 0x001ee20000300800 */
[----:B------:R-:W-:Y:S01]  /*20570*/  IMAD.X R158, R9, 0x1, R158, P5 ;  /* 0x00000001099e7824 */ /* 0x000fe200028e069e */
[----:B--2---:R-:W-:-:S04]  /*20580*/  IADD3 R162, P5, R10, R162, RZ ;  /* 0x000000a20aa27210 */ /* 0x004fc80007fbe0ff */
[----:B------:R0:W-:Y:S01]  /*20590*/  STL [R1+0x6c8], R158 ;  /* 0x0006c89e01007387 */ /* 0x0001e20000100800 */
[C---:B------:R-:W-:Y:S01]  /*205a0*/  IMAD.X R160, R9.reuse, 0x1, R160, P3 ;  /* 0x0000000109a07824 */ /* 0x040fe200018e06a0 */
[----:B------:R-:W-:Y:S02]  /*205b0*/  IADD3 R146, P3, R10, R146, RZ ;  /* 0x000000920a927210 */ /* 0x000fe40007f7e0ff */
[----:B0-----:R-:W2:Y:S04]  /*205c0*/  LDL.LU R158, [R1+0x64c] ;  /* 0x00064c00019e7983 */ /* 0x001ea80000300800 */
[----:B------:R-:W-:Y:S01]  /*205d0*/  STL [R1+0x69c], R162 ;  /* 0x00069ca201007387 */ /* 0x000fe20000100800 */
[----:B------:R-:W-:-:S03]  /*205e0*/  IMAD.X R145, R9, 0x1, R145, P2 ;  /* 0x0000000109917824 */ /* 0x000fc600010e0691 */
[----:B------:R-:W-:Y:S01]  /*205f0*/  STL [R1+0x6c0], R160 ;  /* 0x0006c0a001007387 */ /* 0x000fe20000100800 */
[----:B------:R-:W-:-:S03]  /*20600*/  IMAD.X R159, R9, 0x1, R159, P1 ;  /* 0x00000001099f7824 */ /* 0x000fc600008e069f */
[----:B------:R-:W-:Y:S01]  /*20610*/  STL [R1+0x694], R146 ;  /* 0x0006949201007387 */ /* 0x000fe20000100800 */
[----:B------:R-:W-:-:S03]  /*20620*/  IADD3 R134, P2, R10, R134, RZ ;  /* 0x000000860a867210 */ /* 0x000fc60007f5e0ff */
[----:B------:R0:W-:Y:S04]  /*20630*/  STL [R1+0x6b0], R159 ;  /* 0x0006b09f01007387 */ /* 0x0001e80000100800 */
[----:B------:R-:W-:Y:S04]  /*20640*/  STL [R1+0x6b8], R145 ;  /* 0x0006b89101007387 */ /* 0x000fe80000100800 */
[----:B0-----:R-:W2:Y:S01]  /*20650*/  LDL.LU R159, [R1+0x670] ;  /* 0x00067000019f7983 */ /* 0x001ea20000300800 */
[----:B----4-:R-:W-:-:S03]  /*20660*/  IADD3 R21, P1, R10, R21, RZ ;  /* 0x000000150a157210 */ /* 0x010fc60007f3e0ff */
[----:B------:R-:W-:Y:S01]  /*20670*/  STL [R1+0x68c], R134 ;  /* 0x00068c8601007387 */ /* 0x000fe20000100800 */
[----:B------:R-:W-:-:S03]  /*20680*/  IMAD.X R133, R9, 0x1, R133, P4 ;  /* 0x0000000109857824 */ /* 0x000fc600020e0685 */
[----:B------:R0:W-:Y:S01]  /*20690*/  STL [R1+0x684], R21 ;  /* 0x0006841501007387 */ /* 0x0001e20000100800 */
[C---:B------:R-:W-:Y:S01]  /*206a0*/  IADD3 R122, P4, R10.reuse, R122, RZ ;  /* 0x0000007a0a7a7210 */ /* 0x040fe20007f9e0ff */
[----:B------:R-:W-:Y:S02]  /*206b0*/  IMAD.X R121, R9, 0x1, R121, P6 ;  /* 0x0000000109797824 */ /* 0x000fe400030e0679 */
[----:B0-----:R-:W4:Y:S01]  /*206c0*/  LDL.LU R21, [R1+0x644] ;  /* 0x0006440001157983 */ /* 0x001f220000300800 */
[----:B------:R-:W-:-:S03]  /*206d0*/  IADD3 R110, P6, R10, R110, RZ ;  /* 0x0000006e0a6e7210 */ /* 0x000fc60007fde0ff */
[----:B------:R-:W-:Y:S01]  /*206e0*/  STL [R1+0x6a8], R133 ;  /* 0x0006a88501007387 */ /* 0x000fe20000100800 */
[----:B------:R-:W-:-:S03]  /*206f0*/  IMAD.X R109, R9, 0x1, R109, P5 ;  /* 0x00000001096d7824 */ /* 0x000fc600028e066d */
[----:B------:R-:W-:Y:S01]  /*20700*/  STL [R1+0x67c], R122 ;  /* 0x00067c7a01007387 */ /* 0x000fe20000100800 */
        /* <DEDUP_REMOVED lines=14> */
[----:B------:R0:W-:Y:S01]  /*207f0*/  STL [R1+0x688], R163 ;  /* 0x000688a301007387 */ /* 0x0001e20000100800 */
[----:B------:R-:W-:-:S03]  /*20800*/  IADD3 R22, P2, R10, R22, RZ ;  /* 0x000000160a167210 */ /* 0x000fc60007f5e0ff */
[----:B0-----:R-:W4:Y:S01]  /*20810*/  LDL.LU R163, [R1+0x658] ;  /* 0x0006580001a37983 */ /* 0x001f220000300800 */
[----:B------:R-:W-:-:S05]  /*20820*/  IMAD.X R185, R9, 0x1, R185, P1 ;  /* 0x0000000109b97824 */ /* 0x000fca00008e06b9 */
[----:B------:R0:W-:Y:S04]  /*20830*/  STL [R1+0x680], R185 ;  /* 0x000680b901007387 */ /* 0x0001e80000100800 */
[----:B0-----:R-:W4:Y:S01]  /*20840*/  LDL.LU R185, [R1+0x62c] ;  /* 0x00062c0001b97983 */ /* 0x001f220000300800 */
[----:B------:R-:W-:-:S03]  /*20850*/  IADD3 R187, P1, R10, R187, RZ ;  /* 0x000000bb0abb7210 */ /* 0x000fc60007f3e0ff */
[----:B------:R-:W-:Y:S04]  /*20860*/  STL [R1+0x65c], R22 ;  /* 0x00065c1601007387 */ /* 0x000fe80000100800 */
[----:B------:R0:W-:Y:S04]  /*20870*/  STL [R1+0x654], R187 ;  /* 0x000654bb01007387 */ /* 0x0001e80000100800 */
[----:B0-----:R-:W4:Y:S01]  /*20880*/  LDL.LU R187, [R1+0x650] ;  /* 0x0006500001bb7983 */ /* 0x001f220000300800 */
[----:B---3--:R-:W-:-:S05]  /*20890*/  IMAD.X R209, R9, 0x1, R209, P4 ;  /* 0x0000000109d17824 */ /* 0x008fca00020e06d1 */
[----:B------:R0:W-:Y:S04]  /*208a0*/  STL [R1+0x678], R209 ;  /* 0x000678d101007387 */ /* 0x0001e80000100800 */
[----:B0-----:R-:W3:Y:S04]  /*208b0*/  LDL.LU R209, [R1+0x624] ;  /* 0x0006240001d17983 */ /* 0x001ee80000300800 */
[----:B------:R-:W3:Y:S04]  /*208c0*/  LDL.LU R162, [R1+0x648] ;  /* 0x0006480001a27983 */ /* 0x000ee80000300800 */
[----:B------:R-:W3:Y:S04]  /*208d0*/  LDL.LU R160, [R1+0x61c] ;  /* 0x00061c0001a07983 */ /* 0x000ee80000300800 */
[----:B------:R-:W3:Y:S01]  /*208e0*/  LDL.LU R146, [R1+0x640] ;  /* 0x0006400001927983 */ /* 0x000ee20000300800 */
[----:B--2---:R-:W-:-:S05]  /*208f0*/  IADD3 R158, P4, R10, R158, RZ ;  /* 0x0000009e0a9e7210 */ /* 0x004fca0007f9e0ff */
[----:B------:R0:W-:Y:S04]  /*20900*/  STL [R1+0x64c], R158 ;  /* 0x00064c9e01007387 */ /* 0x0001e80000100800 */
[----:B------:R-:W2:Y:S04]  /*20910*/  LDL.LU R145, [R1+0x614] ;  /* 0x0006140001917983 */ /* 0x000ea80000300800 */
[----:B------:R-:W2:Y:S04]  /*20920*/  LDL.LU R134, [R1+0x638] ;  /* 0x0006380001867983 */ /* 0x000ea80000300800 */
[----:B0-----:R-:W2:Y:S01]  /*20930*/  LDL.LU R158, [R1+0x60c] ;  /* 0x00060c00019e7983 */ /* 0x001ea20000300800 */
[----:B------:R-:W-:-:S05]  /*20940*/  IMAD.X R159, R9, 0x1, R159, P6 ;  /* 0x00000001099f7824 */ /* 0x000fca00030e069f */
[----:B------:R0:W-:Y:S04]  /*20950*/  STL [R1+0x670], R159 ;  /* 0x0006709f01007387 */ /* 0x0001e80000100800 */
[----:B0-----:R-:W2:Y:S01]  /*20960*/  LDL.LU R159, [R1+0x630] ;  /* 0x00063000019f7983 */ /* 0x001ea20000300800 */
[----:B----4-:R-:W-:-:S03]  /*20970*/  IADD3 R21, P6, R10, R21, RZ ;  /* 0x000000150a157210 */ /* 0x010fc60007fde0ff */
[----:B------:R-:W4:Y:S04]  /*20980*/  LDL.LU R133, [R1+0x604] ;  /* 0x0006040001857983 */ /* 0x000f280000300800 */
[----:B------:R-:W4:Y:S04]  /*20990*/  LDL.LU R122, [R1+0x628] ;  /* 0x00062800017a7983 */ /* 0x000f280000300800 */
[----:B------:R-:W4:Y:S04]  /*209a0*/  LDL.LU R121, [R1+0x5fc] ;  /* 0x0005fc0001797983 */ /* 0x000f280000300800 */
[----:B------:R0:W-:Y:S04]  /*209b0*/  STL [R1+0x644], R21 ;  /* 0x0006441501007387 */ /* 0x0001e80000100800 */
[----:B------:R-:W4:Y:S04]  /*209c0*/  LDL.LU R110, [R1+0x620] ;  /* 0x00062000016e7983 */ /* 0x000f280000300800 */
[----:B------:R-:W4:Y:S04]  /*209d0*/  LDL.LU R109, [R1+0x5f4] ;  /* 0x0005f400016d7983 */ /* 0x000f280000300800 */
[----:B------:R-:W4:Y:S01]  /*209e0*/  LDL.LU R98, [R1+0x618] ;  /* 0x0006180001627983 */ /* 0x000f220000300800 */
[----:B------:R-:W-:-:S03]  /*209f0*/  IMAD.X R184, R9, 0x1, R184, P5 ;  /* 0x0000000109b87824 */ /* 0x000fc600028e06b8 */
[----:B------:R-:W4:Y:S04]  /*20a00*/  LDL.LU R22, [R1+0x5ec] ;  /* 0x0005ec0001167983 */ /* 0x000f280000300800 */
[----:B0-----:R-:W4:Y:S01]  /*20a10*/  LDL.LU R21, [R1+0x610] ;  /* 0x0006100001157983 */ /* 0x001f220000300800 */
[C---:B------:R-:W-:Y:S01]  /*20a20*/  IADD3 R182, P5, R10.reuse, R182, RZ ;  /* 0x000000b60ab67210 */ /* 0x040fe20007fbe0ff */
[----:B------:R-:W-:Y:S01]  /*20a30*/  IMAD.X R161, R9, 0x1, R161, P3 ;  /* 0x0000000109a17824 */ /* 0x000fe200018e06a1 */
[----:B------:R-:W-:-:S04]  /*20a40*/  IADD3 R97, P3, R10, R97, RZ ;  /* 0x000000610a617210 */ /* 0x000fc80007f7e0ff */
[----:B------:R0:W-:Y:S04]  /*20a50*/  STL [R1+0x660], R161 ;  /* 0x000660a101007387 */ /* 0x0001e80000100800 */
[----:B------:R-:W-:Y:S04]  /*20a60*/  STL [R1+0x668], R184 ;  /* 0x000668b801007387 */ /* 0x000fe80000100800 */
[----:B0-----:R-:W4:Y:S01]  /*20a70*/  LDL.LU R161, [R1+0x5e4] ;  /* 0x0005e40001a17983 */ /* 0x001f220000300800 */
[----:B------:R-:W-:-:S03]  /*20a80*/  IMAD.X R163, R9, 0x1, R163, P2 ;  /* 0x0000000109a37824 */ /* 0x000fc600010e06a3 */
[----:B------:R-:W-:Y:S04]  /*20a90*/  STL [R1+0x63c], R182 ;  /* 0x00063cb601007387 */ /* 0x000fe80000100800 */
[----:B------:R0:W-:Y:S04]  /*20aa0*/  STL [R1+0x634], R97 ;  /* 0x0006346101007387 */ /* 0x0001e80000100800 */
[----:B0-----:R-:W4:Y:S04]  /*20ab0*/  LDL.LU R97, [R1+0x608] ;  /* 0x0006080001617983 */ /* 0x001f280000300800 */
[----:B------:R0:W-:Y:S01]  /*20ac0*/  STL [R1+0x658], R163 ;  /* 0x000658a301007387 */ /* 0x0001e20000100800 */
[----:B------:R-:W-:-:S03]  /*20ad0*/  IADD3 R185, P2, R10, R185, RZ ;  /* 0x000000b90ab97210 */ /* 0x000fc60007f5e0ff */
[----:B0-----:R-:W4:Y:S04]  /*20ae0*/  LDL.LU R163, [R1+0x5dc] ;  /* 0x0005dc0001a37983 */ /* 0x001f280000300800 */
[----:B------:R0:W-:Y:S04]  /*20af0*/  STL [R1+0x62c], R185 ;  /* 0x00062cb901007387 */ /* 0x0001e80000100800 */
[----:B0-----:R-:W4:Y:S01]  /*20b00*/  LDL.LU R185, [R1+0x600] ;  /* 0x0006000001b97983 */ /* 0x001f220000300800 */
[----:B------:R-:W-:-:S05]  /*20b10*/  IMAD.X R187, R9, 0x1, R187, P1 ;  /* 0x0000000109bb7824 */ /* 0x000fca00008e06bb */
[----:B------:R0:W-:Y:S04]  /*20b20*/  STL [R1+0x650], R187 ;  /* 0x000650bb01007387 */ /* 0x0001e80000100800 */
[----:B0-----:R-:W4:Y:S01]  /*20b30*/  LDL.LU R187, [R1+0x5d4] ;  /* 0x0005d40001bb7983 */ /* 0x001f220000300800 */
[----:B---3--:R-:W-:Y:S01]  /*20b40*/  IADD3 R209, P1, R10, R209, RZ ;  /* 0x000000d10ad17210 */ /* 0x008fe20007f3e0ff */
[----:B------:R-:W-:-:S04]  /*20b50*/  IMAD.X R162, R9, 0x1, R162, P4 ;  /* 0x0000000109a27824 */ /* 0x000fc800020e06a2 */
[----:B------:R0:W-:Y:S01]  /*20b60*/  STL [R1+0x624], R209 ;  /* 0x000624d101007387 */ /* 0x0001e20000100800 */
[C---:B------:R-:W-:Y:S01]  /*20b70*/  IADD3 R160, P4, R10.reuse, R160, RZ ;  /* 0x000000a00aa07210 */ /* 0x040fe20007f9e0ff */
[C---:B------:R-:W-:Y:S02]  /*20b80*/  IMAD.X R146, R9.reuse, 0x1, R146, P6 ;  /* 0x0000000109927824 */ /* 0x040fe400030e0692 */
[----:B0-----:R-:W3:Y:S04]  /*20b90*/  LDL.LU R209, [R1+0x5f8] ;  /* 0x0005f80001d17983 */ /* 0x001ee80000300800 */
[----:B------:R-:W-:Y:S04]  /*20ba0*/  STL [R1+0x648], R162 ;  /* 0x000648a201007387 */ /* 0x000fe80000100800 */
[----:B------:R-:W-:Y:S01]  /*20bb0*/  STL [R1+0x61c], R160 ;  /* 0x00061ca001007387 */ /* 0x000fe20000100800 */
[C---:B--2---:R-:W-:Y:S01]  /*20bc0*/  IADD3 R145, P6, R10.reuse, R145, RZ ;  /* 0x000000910a917210 */ /* 0x044fe20007fde0ff */
[C---:B------:R-:W-:Y:S01]  /*20bd0*/  IMAD.X R134, R9.reuse, 0x1, R134, P5 ;  /* 0x0000000109867824 */ /* 0x040fe200028e0686 */
[C---:B------:R-:W-:Y:S01]  /*20be0*/  IADD3 R158, P5, R10.reuse, R158, RZ ;  /* 0x0000009e0a9e7210 */ /* 0x040fe20007fbe0ff */
[----:B------:R-:W-:Y:S04]  /*20bf0*/  STL [R1+0x640], R146 ;  /* 0x0006409201007387 */ /* 0x000fe80000100800 */
[----:B------:R0:W-:Y:S04]  /*20c00*/  STL [R1+0x60c], R158 ;  /* 0x00060c9e01007387 */ /* 0x0001e80000100800 */
[----:B------:R-:W-:Y:S04]  /*20c10*/  STL [R1+0x614], R145 ;  /* 0x0006149101007387 */ /* 0x000fe80000100800 */
[----:B0-----:R-:W2:Y:S04]  /*20c20*/  LDL.LU R158, [R1+0x5cc] ;  /* 0x0005cc00019e7983 */ /* 0x001ea80000300800 */
[----:B------:R-:W-:Y:S01]  /*20c30*/  STL [R1+0x638], R134 ;  /* 0x0006388601007387 */ /* 0x000fe20000100800 */
[----:B------:R-:W-:Y:S01]  /*20c40*/  IMAD.X R159, R9, 0x1, R159, P3 ;  /* 0x00000001099f7824 */ /* 0x000fe200018e069f */
[----:B----4-:R-:W-:-:S04]  /*20c50*/  IADD3 R133, P3, R10, R133, RZ ;  /* 0x000000850a857210 */ /* 0x010fc80007f7e0ff */
[----:B------:R0:W-:Y:S01]  /*20c60*/  STL [R1+0x630], R159 ;  /* 0x0006309f01007387 */ /* 0x0001e20000100800 */
[C---:B------:R-:W-:Y:S01]  /*20c70*/  IMAD.X R122, R9.reuse, 0x1, R122, P2 ;  /* 0x00000001097a7824 */ /* 0x040fe200010e067a */
[----:B------:R-:W-:Y:S02]  /*20c80*/  IADD3 R121, P2, R10, R121, RZ ;  /* 0x000000790a797210 */ /* 0x000fe40007f5e0ff */
[----:B0-----:R-:W4:Y:S01]  /*20c90*/  LDL.LU R159, [R1+0x5f0] ;  /* 0x0005f000019f7983 */ /* 0x001f220000300800 */
[----:B------:R-:W-:-:S03]  /*20ca0*/  IMAD.X R110, R9, 0x1, R110, P1 ;  /* 0x00000001096e7824 */ /* 0x000fc600008e066e */
[----:B------:R-:W-:Y:S01]  /*20cb0*/  STL [R1+0x604], R133 ;  /* 0x0006048501007387 */ /* 0x000fe20000100800 */
[----:B------:R-:W-:-:S03]  /*20cc0*/  IADD3 R109, P1, R10, R109, RZ ;  /* 0x0000006d0a6d7210 */ /* 0x000fc60007f3e0ff */
[----:B------:R-:W-:Y:S01]  /*20cd0*/  STL [R1+0x628], R122 ;  /* 0x0006287a01007387 */ /* 0x000fe20000100800 */
[----:B------:R-:W-:-:S03]  /*20ce0*/  IMAD.X R98, R9, 0x1, R98, P4 ;  /* 0x0000000109627824 */ /* 0x000fc600020e0662 */
[----:B------:R-:W-:Y:S01]  /*20cf0*/  STL [R1+0x5fc], R121 ;  /* 0x0005fc7901007387 */ /* 0x000fe20000100800 */
[----:B------:R-:W-:-:S03]  /*20d00*/  IADD3 R22, P4, R10, R22, RZ ;  /* 0x000000160a167210 */ /* 0x000fc60007f9e0ff */
[----:B------:R-:W-:Y:S01]  /*20d10*/  STL [R1+0x620], R110 ;  /* 0x0006206e01007387 */ /* 0x000fe20000100800 */
[----:B------:R-:W-:-:S03]  /*20d20*/  IMAD.X R21, R9, 0x1, R21, P6 ;  /* 0x0000000109157824 */ /* 0x000fc600030e0615 */
[----:B------:R-:W-:Y:S04]  /*20d30*/  STL [R1+0x5f4], R109 ;  /* 0x0005f46d01007387 */ /* 0x000fe80000100800 */
[----:B------:R-:W4:Y:S04]  /*20d40*/  LDL.LU R184, [R1+0x5c4] ;  /* 0x0005c40001b87983 */ /* 0x000f280000300800 */
[----:B------:R-:W-:Y:S04]  /*20d50*/  STL [R1+0x618], R98 ;  /* 0x0006186201007387 */ /* 0x000fe80000100800 */
[----:B------:R-:W4:Y:S04]  /*20d60*/  LDL.LU R182, [R1+0x5e8] ;  /* 0x0005e80001b67983 */ /* 0x000f280000300800 */
[----:B------:R-:W-:Y:S04]  /*20d70*/  STL [R1+0x5ec], R22 ;  /* 0x0005ec1601007387 */ /* 0x000fe80000100800 */
[----:B------:R0:W-:Y:S04]  /*20d80*/  STL [R1+0x610], R21 ;  /* 0x0006101501007387 */ /* 0x0001e80000100800 */
[----:B0-----:R-:W4:Y:S01]  /*20d90*/  LDL.LU R21, [R1+0x5bc] ;  /* 0x0005bc0001157983 */ /* 0x001f220000300800 */
[----:B------:R-:W-:-:S03]  /*20da0*/  IADD3 R161, P6, R10, R161, RZ ;  /* 0x000000a10aa17210 */ /* 0x000fc60007fde0ff */
[----:B------:R-:W4:Y:S04]  /*20db0*/  LDL.LU R22, [R1+0x5e0] ;  /* 0x0005e00001167983 */ /* 0x000f280000300800 */
[----:B------:R0:W-:Y:S04]  /*20dc0*/  STL [R1+0x5e4], R161 ;  /* 0x0005e4a101007387 */ /* 0x0001e80000100800 */
[----:B0-----:R-:W4:Y:S01]  /*20dd0*/  LDL.LU R161, [R1+0x5b4] ;  /* 0x0005b40001a17983 */ /* 0x001f220000300800 */
[----:B------:R-:W-:Y:S01]  /*20de0*/  IMAD.X R97, R9, 0x1, R97, P5 ;  /* 0x0000000109617824 */ /* 0x000fe200028e0661 */
[----:B------:R-:W-:-:S05]  /*20df0*/  IADD3 R163, P5, R10, R163, RZ ;  /* 0x000000a30aa37210 */ /* 0x000fca0007fbe0ff */
[----:B------:R0:W-:Y:S01]  /*20e00*/  STL [R1+0x5dc], R163 ;  /* 0x0005dca301007387 */ /* 0x0001e20000100800 */
[----:B------:R-:W-:-:S03]  /*20e10*/  IMAD.X R185, R9, 0x1, R185, P3 ;  /* 0x0000000109b97824 */ /* 0x000fc600018e06b9 */
[----:B0-----:R-:W4:Y:S04]  /*20e20*/  LDL.LU R163, [R1+0x5d8] ;  /* 0x0005d80001a37983 */ /* 0x001f280000300800 */
[----:B------:R-:W-:Y:S04]  /*20e30*/  STL [R1+0x608], R97 ;  /* 0x0006086101007387 */ /* 0x000fe80000100800 */
[----:B------:R0:W-:Y:S04]  /*20e40*/  STL [R1+0x600], R185 ;  /* 0x000600b901007387 */ /* 0x0001e80000100800 */
[----:B0-----:R-:W4:Y:S01]  /*20e50*/  LDL.LU R185, [R1+0x5ac] ;  /* 0x0005ac0001b97983 */ /* 0x001f220000300800 */
[----:B------:R-:W-:-:S05]  /*20e60*/  IADD3 R187, P3, R10, R187, RZ ;  /* 0x000000bb0abb7210 */ /* 0x000fca0007f7e0ff */
[----:B------:R0:W-:Y:S04]  /*20e70*/  STL [R1+0x5d4], R187 ;  /* 0x0005d4bb01007387 */ /* 0x0001e80000100800 */
[----:B0-----:R-:W4:Y:S04]  /*20e80*/  LDL.LU R187, [R1+0x5d0] ;  /* 0x0005d00001bb7983 */ /* 0x001f280000300800 */
[----:B------:R-:W4:Y:S04]  /*20e90*/  LDL.LU R162, [R1+0x5a4] ;  /* 0x0005a40001a27983 */ /* 0x000f280000300800 */
[----:B------:R-:W4:Y:S04]  /*20ea0*/  LDL.LU R160, [R1+0x5c8] ;  /* 0x0005c80001a07983 */ /* 0x000f280000300800 */
[----:B------:R-:W4:Y:S01]  /*20eb0*/  LDL.LU R146, [R1+0x59c] ;  /* 0x00059c0001927983 */ /* 0x000f220000300800 */
[----:B---3--:R-:W-:-:S05]  /*20ec0*/  IMAD.X R209, R9, 0x1, R209, P2 ;  /* 0x0000000109d17824 */ /* 0x008fca00010e06d1 */
[----:B------:R0:W-:Y:S04]  /*20ed0*/  STL [R1+0x5f8], R209 ;  /* 0x0005f8d101007387 */ /* 0x0001e80000100800 */
[----:B------:R-:W3:Y:S04]  /*20ee0*/  LDL.LU R145, [R1+0x5c0] ;  /* 0x0005c00001917983 */ /* 0x000ee80000300800 */
[----:B------:R-:W3:Y:S04]  /*20ef0*/  LDL.LU R134, [R1+0x594] ;  /* 0x0005940001867983 */ /* 0x000ee80000300800 */
[----:B0-----:R-:W3:Y:S01]  /*20f00*/  LDL.LU R209, [R1+0x5b8] ;  /* 0x0005b80001d17983 */ /* 0x001ee20000300800 */
[----:B--2---:R-:W-:-:S05]  /*20f10*/  IADD3 R158, P2, R10, R158, RZ ;  /* 0x0000009e0a9e7210 */ /* 0x004fca0007f5e0ff */
[----:B------:R0:W-:Y:S04]  /*20f20*/  STL [R1+0x5cc], R158 ;  /* 0x0005cc9e01007387 */ /* 0x0001e80000100800 */
[----:B0-----:R-:W2:Y:S04]  /*20f30*/  LDL.LU R158, [R1+0x58c] ;  /* 0x00058c00019e7983 */ /* 0x001ea80000300800 */
[----:B------:R-:W2:Y:S04]  /*20f40*/  LDL.LU R133, [R1+0x5b0] ;  /* 0x0005b00001857983 */ /* 0x000ea80000300800 */
[----:B------:R-:W2:Y:S01]  /*20f50*/  LDL.LU R122, [R1+0x584] ;  /* 0x00058400017a7983 */ /* 0x000ea20000300800 */
[----:B----4-:R-:W-:-:S03]  /*20f60*/  IMAD.X R159, R9, 0x1, R159, P1 ;  /* 0x00000001099f7824 */ /* 0x010fc600008e069f */
[----:B------:R-:W4:Y:S04]  /*20f70*/  LDL.LU R121, [R1+0x5a8] ;  /* 0x0005a80001797983 */ /* 0x000f280000300800 */
[----:B------:R0:W-:Y:S04]  /*20f80*/  STL [R1+0x5f0], R159 ;  /* 0x0005f09f01007387 */ /* 0x0001e80000100800 */
[----:B------:R-:W4:Y:S04]  /*20f90*/  LDL.LU R110, [R1+0x57c] ;  /* 0x00057c00016e7983 */ /* 0x000f280000300800 */
[----:B------:R-:W4:Y:S04]  /*20fa0*/  LDL.LU R109, [R1+0x5a0] ;  /* 0x0005a000016d7983 */ /* 0x000f280000300800 */
[----:B------:R-:W4:Y:S04]  /*20fb0*/  LDL.LU R98, [R1+0x574] ;  /* 0x0005740001627983 */ /* 0x000f280000300800 */
[----:B------:R-:W4:Y:S04]  /*20fc0*/  LDL.LU R97, [R1+0x598] ;  /* 0x0005980001617983 */ /* 0x000f280000300800 */
[----:B0-----:R-:W4:Y:S01]  /*20fd0*/  LDL.LU R159, [R1+0x56c] ;  /* 0x00056c00019f7983 */ /* 0x001f220000300800 */
[C---:B------:R-:W-:Y:S01]  /*20fe0*/  IADD3 R184, P1, R10.reuse, R184, RZ ;  /* 0x000000b80ab87210 */ /* 0x040fe20007f3e0ff */
        /* <DEDUP_REMOVED lines=12> */
[----:B------:R-:W-:-:S05]  /*210b0*/  IMAD.X R163, R9, 0x1, R163, P5 ;  /* 0x0000000109a37824 */ /* 0x000fca00028e06a3 */
[----:B------:R0:W-:Y:S04]  /*210c0*/  STL [R1+0x5d8], R163 ;  /* 0x0005d8a301007387 */ /* 0x0001e80000100800 */
[----:B0-----:R-:W4:Y:S01]  /*210d0*/  LDL.LU R163, [R1+0x55c] ;  /* 0x00055c0001a37983 */ /* 0x001f220000300800 */
[----:B------:R-:W-:-:S05]  /*210e0*/  IADD3 R185, P5, R10, R185, RZ ;  /* 0x000000b90ab97210 */ /* 0x000fca0007fbe0ff */
[----:B------:R0:W-:Y:S04]  /*210f0*/  STL [R1+0x5ac], R185 ;  /* 0x0005acb901007387 */ /* 0x0001e80000100800 */
[----:B0-----:R-:W4:Y:S01]  /*21100*/  LDL.LU R185, [R1+0x580] ;  /* 0x0005800001b97983 */ /* 0x001f220000300800 */
[----:B------:R-:W-:-:S05]  /*21110*/  IMAD.X R187, R9, 0x1, R187, P3 ;  /* 0x0000000109bb7824 */ /* 0x000fca00018e06bb */
[----:B------:R0:W-:Y:S04]  /*21120*/  STL [R1+0x5d0], R187 ;  /* 0x0005d0bb01007387 */ /* 0x0001e80000100800 */
[----:B0-----:R-:W4:Y:S01]  /*21130*/  LDL.LU R187, [R1+0x554] ;  /* 0x0005540001bb7983 */ /* 0x001f220000300800 */
[C---:B------:R-:W-:Y:S01]  /*21140*/  IADD3 R162, P3, R10.reuse, R162, RZ ;  /* 0x000000a20aa27210 */ /* 0x040fe20007f7e0ff */
[----:B------:R-:W-:Y:S01]  /*21150*/  IMAD.X R160, R9, 0x1, R160, P2 ;  /* 0x0000000109a07824 */ /* 0x000fe200010e06a0 */
[----:B------:R-:W-:-:S03]  /*21160*/  IADD3 R146, P2, R10, R146, RZ ;  /* 0x000000920a927210 */ /* 0x000fc60007f5e0ff */
[----:B------:R-:W-:Y:S04]  /*21170*/  STL [R1+0x5a4], R162 ;  /* 0x0005a4a201007387 */ /* 0x000fe80000100800 */
[----:B------:R-:W-:Y:S04]  /*21180*/  STL [R1+0x5c8], R160 ;  /* 0x0005c8a001007387 */ /* 0x000fe80000100800 */
[----:B------:R-:W-:Y:S01]  /*21190*/  STL [R1+0x59c], R146 ;  /* 0x00059c9201007387 */ /* 0x000fe20000100800 */
[C---:B---3--:R-:W-:Y:S01]  /*211a0*/  IMAD.X R145, R9.reuse, 0x1, R145, P1 ;  /* 0x0000000109917824 */ /* 0x048fe200008e0691 */
[----:B------:R-:W-:Y:S01]  /*211b0*/  IADD3 R134, P1, R10, R134, RZ ;  /* 0x000000860a867210 */ /* 0x000fe20007f3e0ff */
[----:B------:R-:W-:-:S05]  /*211c0*/  IMAD.X R209, R9, 0x1, R209, P4 ;  /* 0x0000000109d17824 */ /* 0x000fca00020e06d1 */
[----:B------:R0:W-:Y:S04]  /*211d0*/  STL [R1+0x5b8], R209 ;  /* 0x0005b8d101007387 */ /* 0x0001e80000100800 */
[----:B------:R-:W-:Y:S04]  /*211e0*/  STL [R1+0x5c0], R145 ;  /* 0x0005c09101007387 */ /* 0x000fe80000100800 */
[----:B0-----:R-:W3:Y:S04]  /*211f0*/  LDL.LU R209, [R1+0x578] ;  /* 0x0005780001d17983 */ /* 0x001ee80000300800 */
[----:B------:R-:W-:Y:S01]  /*21200*/  STL [R1+0x594], R134 ;  /* 0x0005948601007387 */ /* 0x000fe20000100800 */
[----:B--2---:R-:W-:Y:S01]  /*21210*/  IADD3 R158, P4, R10, R158, RZ ;  /* 0x0000009e0a9e7210 */ /* 0x004fe20007f9e0ff */
[----:B------:R-:W-:-:S04]  /*21220*/  IMAD.X R133, R9, 0x1, R133, P6 ;  /* 0x0000000109857824 */ /* 0x000fc800030e0685 */
[----:B------:R0:W-:Y:S01]  /*21230*/  STL [R1+0x58c], R158 ;  /* 0x00058c9e01007387 */ /* 0x0001e20000100800 */
[C---:B------:R-:W-:Y:S01]  /*21240*/  IADD3 R122, P6, R10.reuse, R122, RZ ;  /* 0x0000007a0a7a7210 */ /* 0x040fe20007fde0ff */
[----:B----4-:R-:W-:Y:S02]  /*21250*/  IMAD.X R121, R9, 0x1, R121, P5 ;  /* 0x0000000109797824 */ /* 0x010fe400028e0679 */
[----:B0-----:R-:W2:Y:S01]  /*21260*/  LDL.LU R158, [R1+0x54c] ;  /* 0x00054c00019e7983 */ /* 0x001ea20000300800 */
        /* <DEDUP_REMOVED lines=17> */
[----:B------:R-:W-:-:S05]  /*21380*/  IMAD.X R21, R9, 0x1, R21, P1 ;  /* 0x0000000109157824 */ /* 0x000fca00008e0615 */
[----:B------:R0:W-:Y:S04]  /*21390*/  STL [R1+0x590], R21 ;  /* 0x0005901501007387 */ /* 0x0001e80000100800 */
[----:B0-----:R-:W4:Y:S01]  /*213a0*/  LDL.LU R21, [R1+0x560] ;  /* 0x0005600001157983 */ /* 0x001f220000300800 */
[----:B------:R-:W-:-:S05]  /*213b0*/  IADD3 R22, P1, R10, R22, RZ ;  /* 0x000000160a167210 */ /* 0x000fca0007f3e0ff */
[----:B------:R0:W-:Y:S01]  /*213c0*/  STL [R1+0x564], R22 ;  /* 0x0005641601007387 */ /* 0x0001e20000100800 */
[----:B------:R-:W-:-:S03]  /*213d0*/  IMAD.X R161, R9, 0x1, R161, P4 ;  /* 0x0000000109a17824 */ /* 0x000fc600020e06a1 */
[----:B0-----:R-:W4:Y:S04]  /*213e0*/  LDL.LU R22, [R1+0x534] ;  /* 0x0005340001167983 */ /* 0x001f280000300800 */
[----:B------:R0:W-:Y:S04]  /*213f0*/  STL [R1+0x588], R161 ;  /* 0x000588a101007387 */ /* 0x0001e80000100800 */
[----:B0-----:R-:W4:Y:S01]  /*21400*/  LDL.LU R161, [R1+0x558] ;  /* 0x0005580001a17983 */ /* 0x001f220000300800 */
[----:B------:R-:W-:-:S05]  /*21410*/  IADD3 R163, P4, R10, R163, RZ ;  /* 0x000000a30aa37210 */ /* 0x000fca0007f9e0ff */
[----:B------:R0:W-:Y:S04]  /*21420*/  STL [R1+0x55c], R163 ;  /* 0x00055ca301007387 */ /* 0x0001e80000100800 */
[----:B0-----:R-:W4:Y:S01]  /*21430*/  LDL.LU R163, [R1+0x52c] ;  /* 0x00052c0001a37983 */ /* 0x001f220000300800 */
[----:B------:R-:W-:-:S03]  /*21440*/  IMAD.X R185, R9, 0x1, R185, P6 ;  /* 0x0000000109b97824 */ /* 0x000fc600030e06b9 */
[----:B------:R-:W4:Y:S04]  /*21450*/  LDL.LU R160, [R1+0x550] ;  /* 0x0005500001a07983 */ /* 0x000f280000300800 */
[----:B------:R0:W-:Y:S04]  /*21460*/  STL [R1+0x580], R185 ;  /* 0x000580b901007387 */ /* 0x0001e80000100800 */
[----:B------:R-:W4:Y:S04]  /*21470*/  LDL.LU R146, [R1+0x524] ;  /* 0x0005240001927983 */ /* 0x000f280000300800 */
[----:B------:R-:W4:Y:S01]  /*21480*/  LDL.LU R145, [R1+0x548] ;  /* 0x0005480001917983 */ /* 0x000f220000300800 */
[----:B------:R-:W-:-:S05]  /*21490*/  IADD3 R187, P6, R10, R187, RZ ;  /* 0x000000bb0abb7210 */ /* 0x000fca0007fde0ff */
[----:B------:R1:W-:Y:S04]  /*214a0*/  STL [R1+0x554], R187 ;  /* 0x000554bb01007387 */ /* 0x0003e80000100800 */
[----:B------:R-:W4:Y:S04]  /*214b0*/  LDL.LU R134, [R1+0x51c] ;  /* 0x00051c0001867983 */ /* 0x000f280000300800 */
[----:B------:R-:W4:Y:S04]  /*214c0*/  LDL.LU R133, [R1+0x540] ;  /* 0x0005400001857983 */ /* 0x000f280000300800 */
[----:B0-----:R-:W4:Y:S04]  /*214d0*/  LDL.LU R185, [R1+0x514] ;  /* 0x0005140001b97983 */ /* 0x001f280000300800 */
[----:B-1----:R-:W4:Y:S04]  /*214e0*/  LDL.LU R187, [R1+0x538] ;  /* 0x0005380001bb7983 */ /* 0x002f280000300800 */
[----:B------:R-:W4:Y:S01]  /*214f0*/  LDL.LU R122, [R1+0x50c] ;  /* 0x00050c00017a7983 */ /* 0x000f220000300800 */
[----:B---3--:R-:W-:-:S05]  /*21500*/  IMAD.X R209, R9, 0x1, R209, P5 ;  /* 0x0000000109d17824 */ /* 0x008fca00028e06d1 */
[----:B------:R0:W-:Y:S04]  /*21510*/  STL [R1+0x578], R209 ;  /* 0x000578d101007387 */ /* 0x0001e80000100800 */
[----:B------:R-:W3:Y:S04]  /*21520*/  LDL.LU R121, [R1+0x530] ;  /* 0x0005300001797983 */ /* 0x000ee80000300800 */
[----:B0-----:R-:W3:Y:S01]  /*21530*/  LDL.LU R209, [R1+0x504] ;  /* 0x0005040001d17983 */ /* 0x001ee20000300800 */
[----:B--2---:R-:W-:-:S05]  /*21540*/  IADD3 R158, P5, R10, R158, RZ ;  /* 0x0000009e0a9e7210 */ /* 0x004fca0007fbe0ff */
[----:B------:R0:W-:Y:S04]  /*21550*/  STL [R1+0x54c], R158 ;  /* 0x00054c9e01007387 */ /* 0x0001e80000100800 */
[----:B------:R-:W2:Y:S04]  /*21560*/  LDL.LU R110, [R1+0x528] ;  /* 0x00052800016e7983 */ /* 0x000ea80000300800 */
[----:B------:R-:W2:Y:S04]  /*21570*/  LDL.LU R109, [R1+0x4fc] ;  /* 0x0004fc00016d7983 */ /* 0x000ea80000300800 */
[----:B------:R-:W2:Y:S04]  /*21580*/  LDL.LU R97, [R1+0x520] ;  /* 0x0005200001617983 */ /* 0x000ea80000300800 */
[----:B0-----:R-:W2:Y:S01]  /*21590*/  LDL.LU R158, [R1+0x4f4] ;  /* 0x0004f400019e7983 */ /* 0x001ea20000300800 */
[C---:B----4-:R-:W-:Y:S01]  /*215a0*/  IMAD.X R182, R9.reuse, 0x1, R182, P3 ;  /* 0x0000000109b67824 */ /* 0x050fe200018e06b6 */
[C---:B------:R-:W-:Y:S01]  /*215b0*/  IADD3 R162, P3, R10.reuse, R162, RZ ;  /* 0x000000a20aa27210 */ /* 0x040fe20007f7e0ff */
[----:B------:R-:W-:Y:S01]  /*215c0*/  IMAD.X R159, R9, 0x1, R159, P2 ;  /* 0x00000001099f7824 */ /* 0x000fe200010e069f */
[----:B------:R-:W-:-:S04]  /*215d0*/  IADD3 R98, P2, R10, R98, RZ ;  /* 0x000000620a627210 */ /* 0x000fc80007f5e0ff */
[----:B------:R0:W-:Y:S04]  /*215e0*/  STL [R1+0x568], R159 ;  /* 0x0005689f01007387 */ /* 0x0001e80000100800 */
[----:B------:R-:W-:Y:S04]  /*215f0*/  STL [R1+0x570], R182 ;  /* 0x000570b601007387 */ /* 0x000fe80000100800 */
[----:B0-----:R-:W4:Y:S04]  /*21600*/  LDL.LU R159, [R1+0x518] ;  /* 0x00051800019f7983 */ /* 0x001f280000300800 */
[----:B------:R-:W-:Y:S04]  /*21610*/  STL [R1+0x544], R162 ;  /* 0x000544a201007387 */ /* 0x000fe80000100800 */
[----:B------:R0:W-:Y:S01]  /*21620*/  STL [R1+0x53c], R98 ;  /* 0x00053c6201007387 */ /* 0x0001e20000100800 */
[----:B------:R-:W-:-:S03]  /*21630*/  IMAD.X R21, R9, 0x1, R21, P1 ;  /* 0x0000000109157824 */ /* 0x000fc600008e0615 */
[----:B0-----:R-:W4:Y:S04]  /*21640*/  LDL.LU R98, [R1+0x4ec] ;  /* 0x0004ec0001627983 */ /* 0x001f280000300800 */
[----:B------:R0:W-:Y:S01]  /*21650*/  STL [R1+0x560], R21 ;  /* 0x0005601501007387 */ /* 0x0001e20000100800 */
[----:B------:R-:W-:-:S03]  /*21660*/  IADD3 R22, P1, R10, R22, RZ ;  /* 0x000000160a167210 */ /* 0x000fc60007f3e0ff */
[----:B0-----:R-:W4:Y:S04]  /*21670*/  LDL.LU R21, [R1+0x510] ;  /* 0x0005100001157983 */ /* 0x001f280000300800 */
[----:B------:R0:W-:Y:S01]  /*21680*/  STL [R1+0x534], R22 ;  /* 0x0005341601007387 */ /* 0x0001e20000100800 */
[----:B------:R-:W-:-:S03]  /*21690*/  IMAD.X R161, R9, 0x1, R161, P4 ;  /* 0x0000000109a17824 */ /* 0x000fc600020e06a1 */
[----:B0-----:R-:W4:Y:S04]  /*216a0*/  LDL.LU R22, [R1+0x4e4] ;  /* 0x0004e40001167983 */ /* 0x001f280000300800 */
[----:B------:R0:W-:Y:S04]  /*216b0*/  STL [R1+0x558], R161 ;  /* 0x000558a101007387 */ /* 0x0001e80000100800 */
[----:B0-----:R-:W4:Y:S01]  /*216c0*/  LDL.LU R161, [R1+0x508] ;  /* 0x0005080001a17983 */ /* 0x001f220000300800 */
[----:B------:R-:W-:Y:S01]  /*216d0*/  IADD3 R163, P4, R10, R163, RZ ;  /* 0x000000a30aa37210 */ /* 0x000fe20007f9e0ff */
[----:B------:R-:W-:-:S04]  /*216e0*/  IMAD.X R160, R9, 0x1, R160, P6 ;  /* 0x0000000109a07824 */ /* 0x000fc800030e06a0 */
[----:B------:R0:W-:Y:S01]  /*216f0*/  STL [R1+0x52c], R163 ;  /* 0x00052ca301007387 */ /* 0x0001e20000100800 */
[----:B------:R-:W-:-:S03]  /*21700*/  IADD3 R146, P6, R10, R146, RZ ;  /* 0x000000920a927210 */ /* 0x000fc60007fde0ff */
[----:B0-----:R-:W4:Y:S01]  /*21710*/  LDL.LU R163, [R1+0x4dc] ;  /* 0x0004dc0001a37983 */ /* 0x001f220000300800 */
[----:B------:R-:W-:-:S03]  /*21720*/  IMAD.X R145, R9, 0x1, R145, P5 ;  /* 0x0000000109917824 */ /* 0x000fc600028e0691 */
[----:B------:R-:W-:Y:S04]  /*21730*/  STL [R1+0x550], R160 ;  /* 0x000550a001007387 */ /* 0x000fe80000100800 */
[----:B------:R-:W-:Y:S04]  /*21740*/  STL [R1+0x524], R146 ;  /* 0x0005249201007387 */ /* 0x000fe80000100800 */
[----:B------:R-:W-:Y:S01]  /*21750*/  STL [R1+0x548], R145 ;  /* 0x0005489101007387 */ /* 0x000fe20000100800 */
[C---:B------:R-:W-:Y:S01]  /*21760*/  IADD3 R134, P5, R10.reuse, R134, RZ ;  /* 0x000000860a867210 */ /* 0x040fe20007fbe0ff */
[----:B------:R-:W-:Y:S01]  /*21770*/  IMAD.X R133, R9, 0x1, R133, P3 ;  /* 0x0000000109857824 */ /* 0x000fe200018e0685 */
[----:B------:R-:W-:-:S05]  /*21780*/  IADD3 R185, P3, R10, R185, RZ ;  /* 0x000000b90ab97210 */ /* 0x000fca0007f7e0ff */
[----:B------:R0:W-:Y:S01]  /*21790*/  STL [R1+0x514], R185 ;  /* 0x000514b901007387 */ /* 0x0001e20000100800 */
[----:B------:R-:W-:-:S03]  /*217a0*/  IMAD.X R187, R9, 0x1, R187, P2 ;  /* 0x0000000109bb7824 */ /* 0x000fc600010e06bb */
[----:B------:R-:W-:Y:S04]  /*217b0*/  STL [R1+0x51c], R134 ;  /* 0x00051c8601007387 */ /* 0x000fe80000100800 */
[----:B0-----:R-:W4:Y:S04]  /*217c0*/  LDL.LU R185, [R1+0x500] ;  /* 0x0005000001b97983 */ /* 0x001f280000300800 */
[----:B------:R-:W-:Y:S04]  /*217d0*/  STL [R1+0x540], R133 ;  /* 0x0005408501007387 */ /* 0x000fe80000100800 */
[----:B------:R0:W-:Y:S04]  /*217e0*/  STL [R1+0x538], R187 ;  /* 0x000538bb01007387 */ /* 0x0001e80000100800 */
[----:B0-----:R-:W4:Y:S01]  /*217f0*/  LDL.LU R187, [R1+0x4d4] ;  /* 0x0004d40001bb7983 */ /* 0x001f220000300800 */
[C---:B------:R-:W-:Y:S01]  /*21800*/  IADD3 R122, P2, R10.reuse, R122, RZ ;  /* 0x0000007a0a7a7210 */ /* 0x040fe20007f5e0ff */
[----:B---3--:R-:W-:Y:S01]  /*21810*/  IMAD.X R121, R9, 0x1, R121, P1 ;  /* 0x0000000109797824 */ /* 0x008fe200008e0679 */
[----:B------:R-:W-:-:S05]  /*21820*/  IADD3 R209, P1, R10, R209, RZ ;  /* 0x000000d10ad17210 */ /* 0x000fca0007f3e0ff */
[----:B------:R0:W-:Y:S04]  /*21830*/  STL [R1+0x504], R209 ;  /* 0x000504d101007387 */ /* 0x0001e80000100800 */
[----:B------:R-:W-:Y:S04]  /*21840*/  STL [R1+0x50c], R122 ;  /* 0x00050c7a01007387 */ /* 0x000fe80000100800 */
[----:B0-----:R-:W3:Y:S04]  /*21850*/  LDL.LU R209, [R1+0x4f8] ;  /* 0x0004f80001d17983 */ /* 0x001ee80000300800 */
[----:B------:R-:W-:Y:S01]  /*21860*/  STL [R1+0x530], R121 ;  /* 0x0005307901007387 */ /* 0x000fe20000100800 */
[----:B--2---:R-:W-:Y:S01]  /*21870*/  IMAD.X R110, R9, 0x1, R110, P4 ;  /* 0x00000001096e7824 */ /* 0x004fe200020e066e */
[----:B------:R-:W-:-:S04]  /*21880*/  IADD3 R109, P4, R10, R109, RZ ;  /* 0x0000006d0a6d7210 */ /* 0x000fc80007f9e0ff */
[----:B------:R-:W-:Y:S01]  /*21890*/  STL [R1+0x528], R110 ;  /* 0x0005286e01007387 */ /* 0x000fe20000100800 */
[----:B------:R-:W-:-:S03]  /*218a0*/  IMAD.X R97, R9, 0x1, R97, P6 ;  /* 0x0000000109617824 */ /* 0x000fc600030e0661 */
[----:B------:R-:W2:Y:S01]  /*218b0*/  LDL.LU R182, [R1+0x4cc] ;  /* 0x0004cc0001b67983 */ /* 0x000ea20000300800 */
[----:B------:R-:W-:-:S03]  /*218c0*/  IADD3 R158, P6, R10, R158, RZ ;  /* 0x0000009e0a9e7210 */ /* 0x000fc60007fde0ff */
[----:B------:R-:W-:Y:S04]  /*218d0*/  STL [R1+0x4fc], R109 ;  /* 0x0004fc6d01007387 */ /* 0x000fe80000100800 */
[----:B------:R-:W2:Y:S04]  /*218e0*/  LDL.LU R162, [R1+0x4f0] ;  /* 0x0004f00001a27983 */ /* 0x000ea80000300800 */
[----:B------:R-:W-:Y:S04]  /*218f0*/  STL [R1+0x520], R97 ;  /* 0x0005206101007387 */ /* 0x000fe80000100800 */
[----:B------:R0:W-:Y:S04]  /*21900*/  STL [R1+0x4f4], R158 ;  /* 0x0004f49e01007387 */ /* 0x0001e80000100800 */
[----:B0-----:R-:W2:Y:S04]  /*21910*/  LDL.LU R158, [R1+0x4c4] ;  /* 0x0004c400019e7983 */ /* 0x001ea80000300800 */
[----:B------:R-:W2:Y:S01]  /*21920*/  LDL.LU R97, [R1+0x4e8] ;  /* 0x0004e80001617983 */ /* 0x000ea20000300800 */
[----:B----4-:R-:W-:-:S05]  /*21930*/  IMAD.X R159, R9, 0x1, R159, P5 ;  /* 0x00000001099f7824 */ /* 0x010fca00028e069f */
[----:B------:R0:W-:Y:S04]  /*21940*/  STL [R1+0x518], R159 ;  /* 0x0005189f01007387 */ /* 0x0001e80000100800 */
[----:B0-----:R-:W4:Y:S01]  /*21950*/  LDL.LU R159, [R1+0x4bc] ;  /* 0x0004bc00019f7983 */ /* 0x001f220000300800 */
[----:B------:R-:W-:Y:S01]  /*21960*/  IADD3 R98, P5, R10, R98, RZ ;  /* 0x000000620a627210 */ /* 0x000fe20007fbe0ff */
[----:B------:R-:W-:-:S05]  /*21970*/  IMAD.X R21, R9, 0x1, R21, P3 ;  /* 0x0000000109157824 */ /* 0x000fca00018e0615 */
[----:B------:R0:W-:Y:S01]  /*21980*/  STL [R1+0x510], R21 ;  /* 0x0005101501007387 */ /* 0x0001e20000100800 */
[----:B------:R-:W-:-:S03]  /*21990*/  IADD3 R22, P3, R10, R22, RZ ;  /* 0x000000160a167210 */ /* 0x000fc60007f7e0ff */
        /* <DEDUP_REMOVED lines=15> */
[----:B------:R-:W-:-:S05]  /*21a90*/  IMAD.X R185, R9, 0x1, R185, P1 ;  /* 0x0000000109b97824 */ /* 0x000fca00008e06b9 */
[----:B------:R0:W-:Y:S04]  /*21aa0*/  STL [R1+0x500], R185 ;  /* 0x000500b901007387 */ /* 0x0001e80000100800 */
[----:B0-----:R-:W4:Y:S01]  /*21ab0*/  LDL.LU R185, [R1+0x494] ;  /* 0x0004940001b97983 */ /* 0x001f220000300800 */
[----:B------:R-:W-:-:S03]  /*21ac0*/  IADD3 R187, P1, R10, R187, RZ ;  /* 0x000000bb0abb7210 */ /* 0x000fc60007f3e0ff */
[----:B------:R-:W4:Y:S04]  /*21ad0*/  LDL.LU R122, [R1+0x4b8] ;  /* 0x0004b800017a7983 */ /* 0x000f280000300800 */
[----:B------:R-:W4:Y:S04]  /*21ae0*/  LDL.LU R121, [R1+0x48c] ;  /* 0x00048c0001797983 */ /* 0x000f280000300800 */
[----:B------:R0:W-:Y:S04]  /*21af0*/  STL [R1+0x4d4], R187 ;  /* 0x0004d4bb01007387 */ /* 0x0001e80000100800 */
[----:B0-----:R-:W4:Y:S04]  /*21b00*/  LDL.LU R187, [R1+0x4b0] ;  /* 0x0004b00001bb7983 */ /* 0x001f280000300800 */
[----:B------:R-:W4:Y:S04]  /*21b10*/  LDL.LU R110, [R1+0x484] ;  /* 0x00048400016e7983 */ /* 0x000f280000300800 */
[----:B------:R-:W4:Y:S04]  /*21b20*/  LDL.LU R109, [R1+0x4a8] ;  /* 0x0004a800016d7983 */ /* 0x000f280000300800 */
[----:B------:R-:W4:Y:S01]  /*21b30*/  LDL.LU R98, [R1+0x47c] ;  /* 0x00047c0001627983 */ /* 0x000f220000300800 */
[----:B---3--:R-:W-:-:S05]  /*21b40*/  IMAD.X R209, R9, 0x1, R209, P4 ;  /* 0x0000000109d17824 */ /* 0x008fca00020e06d1 */
[----:B------:R0:W-:Y:S04]  /*21b50*/  STL [R1+0x4f8], R209 ;  /* 0x0004f8d101007387 */ /* 0x0001e80000100800 */
[----:B0-----:R-:W3:Y:S01]  /*21b60*/  LDL.LU R209, [R1+0x4a0] ;  /* 0x0004a00001d17983 */ /* 0x001ee20000300800 */
[C---:B--2---:R-:W-:Y:S01]  /*21b70*/  IADD3 R182, P4, R10.reuse, R182, RZ ;  /* 0x000000b60ab67210 */ /* 0x044fe20007f9e0ff */
[C---:B------:R-:W-:Y:S01]  /*21b80*/  IMAD.X R162, R9.reuse, 0x1, R162, P6 ;  /* 0x0000000109a27824 */ /* 0x040fe200030e06a2 */
[----:B------:R-:W-:Y:S01]  /*21b90*/  IADD3 R158, P6, R10, R158, RZ ;  /* 0x0000009e0a9e7210 */ /* 0x000fe20007fde0ff */
[----:B------:R-:W-:-:S04]  /*21ba0*/  IMAD.X R97, R9, 0x1, R97, P5 ;  /* 0x0000000109617824 */ /* 0x000fc800028e0661 */
[----:B------:R0:W-:Y:S04]  /*21bb0*/  STL [R1+0x4c4], R158 ;  /* 0x0004c49e01007387 */ /* 0x0001e80000100800 */
[----:B------:R-:W-:Y:S04]  /*21bc0*/  STL [R1+0x4cc], R182 ;  /* 0x0004ccb601007387 */ /* 0x000fe80000100800 */
[----:B0-----:R-:W2:Y:S04]  /*21bd0*/  LDL.LU R158, [R1+0x474] ;  /* 0x00047400019e7983 */ /* 0x001ea80000300800 */
[----:B------:R-:W-:Y:S04]  /*21be0*/  STL [R1+0x4f0], R162 ;  /* 0x0004f0a201007387 */ /* 0x000fe80000100800 */
[----:B------:R0:W-:Y:S04]  /*21bf0*/  STL [R1+0x4e8], R97 ;  /* 0x0004e86101007387 */ /* 0x0001e80000100800 */
[----:B0-----:R-:W2:Y:S01]  /*21c00*/  LDL.LU R97, [R1+0x498] ;  /* 0x0004980001617983 */ /* 0x001ea20000300800 */
[----:B----4-:R-:W-:-:S05]  /*21c10*/  IADD3 R159, P5, R10, R159, RZ ;  /* 0x0000009f0a9f7210 */ /* 0x010fca0007fbe0ff */
[----:B------:R0:W-:Y:S04]  /*21c20*/  STL [R1+0x4bc], R159 ;  /* 0x0004bc9f01007387 */ /* 0x0001e80000100800 */
[----:B0-----:R-:W4:Y:S01]  /*21c30*/  LDL.LU R159, [R1+0x46c] ;  /* 0x00046c00019f7983 */ /* 0x001f220000300800 */
[----:B------:R-:W-:-:S05]  /*21c40*/  IMAD.X R21, R9, 0x1, R21, P3 ;  /* 0x0000000109157824 */ /* 0x000fca00018e0615 */
[----:B------:R0:W-:Y:S04]  /*21c50*/  STL [R1+0x4e0], R21 ;  /* 0x0004e01501007387 */ /* 0x0001e80000100800 */
[----:B0-----:R-:W4:Y:S01]  /*21c60*/  LDL.LU R21, [R1+0x490] ;  /* 0x0004900001157983 */ /* 0x001f220000300800 */
[----:B------:R-:W-:-:S05]  /*21c70*/  IADD3 R22, P3, R10, R22, RZ ;  /* 0x000000160a167210 */ /* 0x000fca0007f7e0ff */
[----:B------:R0:W-:Y:S01]  /*21c80*/  STL [R1+0x4b4], R22 ;  /* 0x0004b41601007387 */ /* 0x0001e20000100800 */
[----:B------:R-:W-:-:S03]  /*21c90*/  IMAD.X R161, R9, 0x1, R161, P2 ;  /* 0x0000000109a17824 */ /* 0x000fc600010e06a1 */
[----:B0-----:R-:W4:Y:S01]  /*21ca0*/  LDL.LU R22, [R1+0x464] ;  /* 0x0004640001167983 */ /* 0x001f220000300800 */
[----:B------:R-:W-:-:S03]  /*21cb0*/  IADD3 R160, P2, R10, R160, RZ ;  /* 0x000000a00aa07210 */ /* 0x000fc60007f5e0ff */
[----:B------:R0:W-:Y:S01]  /*21cc0*/  STL [R1+0x4d8], R161 ;  /* 0x0004d8a101007387 */ /* 0x0001e20000100800 */
[C---:B------:R-:W-:Y:S01]  /*21cd0*/  IMAD.X R146, R9.reuse, 0x1, R146, P1 ;  /* 0x0000000109927824 */ /* 0x040fe200008e0692 */
[----:B------:R-:W-:Y:S02]  /*21ce0*/  IADD3 R145, P1, R10, R145, RZ ;  /* 0x000000910a917210 */ /* 0x000fe40007f3e0ff */
[----:B0-----:R-:W4:Y:S04]  /*21cf0*/  LDL.LU R161, [R1+0x488] ;  /* 0x0004880001a17983 */ /* 0x001f280000300800 */
        /* <DEDUP_REMOVED lines=8> */
[----:B0-----:R-:W4:Y:S01]  /*21d80*/  LDL.LU R163, [R1+0x45c] ;  /* 0x00045c0001a37983 */ /* 0x001f220000300800 */
[----:B------:R-:W-:-:S03]  /*21d90*/  IADD3 R185, P6, R10, R185, RZ ;  /* 0x000000b90ab97210 */ /* 0x000fc60007fde0ff */
[----:B------:R-:W-:Y:S04]  /*21da0*/  STL [R1+0x49c], R133 ;  /* 0x00049c8501007387 */ /* 0x000fe80000100800 */
[----:B------:R0:W-:Y:S01]  /*21db0*/  STL [R1+0x494], R185 ;  /* 0x000494b901007387 */ /* 0x0001e20000100800 */
[----:B------:R-:W-:-:S03]  /*21dc0*/  IMAD.X R122, R9, 0x1, R122, P5 ;  /* 0x00000001097a7824 */ /* 0x000fc600028e067a */
[----:B0-----:R-:W4:Y:S01]  /*21dd0*/  LDL.LU R185, [R1+0x480] ;  /* 0x0004800001b97983 */ /* 0x001f220000300800 */
[----:B------:R-:W-:-:S05]  /*21de0*/  IMAD.X R187, R9, 0x1, R187, P3 ;  /* 0x0000000109bb7824 */ /* 0x000fca00018e06bb */
[----:B------:R0:W-:Y:S04]  /*21df0*/  STL [R1+0x4b0], R187 ;  /* 0x0004b0bb01007387 */ /* 0x0001e80000100800 */
[----:B------:R-:W-:Y:S04]  /*21e00*/  STL [R1+0x4b8], R122 ;  /* 0x0004b87a01007387 */ /* 0x000fe80000100800 */
[----:B0-----:R-:W4:Y:S01]  /*21e10*/  LDL.LU R187, [R1+0x454] ;  /* 0x0004540001bb7983 */ /* 0x001f220000300800 */
[C---:B------:R-:W-:Y:S02]  /*21e20*/  IADD3 R121, P5, R10.reuse, R121, RZ ;  /* 0x000000790a797210 */ /* 0x040fe40007fbe0ff */
[C---:B------:R-:W-:Y:S01]  /*21e30*/  IADD3 R110, P3, R10.reuse, R110, RZ ;  /* 0x0000006e0a6e7210 */ /* 0x040fe20007f7e0ff */
[C---:B------:R-:W-:Y:S01]  /*21e40*/  IMAD.X R109, R9.reuse, 0x1, R109, P2 ;  /* 0x00000001096d7824 */ /* 0x040fe200010e066d */
[----:B------:R-:W-:Y:S01]  /*21e50*/  IADD3 R98, P2, R10, R98, RZ ;  /* 0x000000620a627210 */ /* 0x000fe20007f5e0ff */
[----:B------:R-:W-:Y:S04]  /*21e60*/  STL [R1+0x48c], R121 ;  /* 0x00048c7901007387 */ /* 0x000fe80000100800 */
[----:B------:R-:W-:Y:S04]  /*21e70*/  STL [R1+0x484], R110 ;  /* 0x0004846e01007387 */ /* 0x000fe80000100800 */
[----:B------:R-:W4:Y:S04]  /*21e80*/  LDL.LU R182, [R1+0x478] ;  /* 0x0004780001b67983 */ /* 0x000f280000300800 */
[----:B------:R-:W-:Y:S04]  /*21e90*/  STL [R1+0x4a8], R109 ;  /* 0x0004a86d01007387 */ /* 0x000fe80000100800 */
[----:B------:R-:W4:Y:S04]  /*21ea0*/  LDL.LU R162, [R1+0x44c] ;  /* 0x00044c0001a27983 */ /* 0x000f280000300800 */
[----:B------:R-:W-:Y:S01]  /*21eb0*/  STL [R1+0x47c], R98 ;  /* 0x00047c6201007387 */ /* 0x000fe20000100800 */
[----:B---3--:R-:W-:-:S05]  /*21ec0*/  IMAD.X R209, R9, 0x1, R209, P1 ;  /* 0x0000000109d17824 */ /* 0x008fca00008e06d1 */
[----:B------:R0:W-:Y:S04]  /*21ed0*/  STL [R1+0x4a0], R209 ;  /* 0x0004a0d101007387 */ /* 0x0001e80000100800 */
[----:B0-----:R-:W3:Y:S04]  /*21ee0*/  LDL.LU R209, [R1+0x470] ;  /* 0x0004700001d17983 */ /* 0x001ee80000300800 */
[----:B------:R-:W3:Y:S01]  /*21ef0*/  LDL.LU R98, [R1+0x444] ;  /* 0x0004440001627983 */ /* 0x000ee20000300800 */
[----:B--2---:R-:W-:-:S05]  /*21f00*/  IADD3 R158, P1, R10, R158, RZ ;  /* 0x0000009e0a9e7210 */ /* 0x004fca0007f3e0ff */
[----:B------:R0:W-:Y:S04]  /*21f10*/  STL [R1+0x474], R158 ;  /* 0x0004749e01007387 */ /* 0x0001e80000100800 */
[----:B0-----:R-:W2:Y:S01]  /*21f20*/  LDL.LU R158, [R1+0x468] ;  /* 0x00046800019e7983 */ /* 0x001ea20000300800 */
[----:B------:R-:W-:Y:S01]  /*21f30*/  IMAD.X R97, R9, 0x1, R97, P4 ;  /* 0x0000000109617824 */ /* 0x000fe200020e0661 */
[----:B----4-:R-:W-:-:S05]  /*21f40*/  IADD3 R159, P4, R10, R159, RZ ;  /* 0x0000009f0a9f7210 */ /* 0x010fca0007f9e0ff */
[----:B------:R0:W-:Y:S04]  /*21f50*/  STL [R1+0x46c], R159 ;  /* 0x00046c9f01007387 */ /* 0x0001e80000100800 */
[----:B0-----:R-:W4:Y:S04]  /*21f60*/  LDL.LU R159, [R1+0x418] ;  /* 0x00041800019f7983 */ /* 0x001f280000300800 */
[----:B------:R-:W-:Y:S01]  /*21f70*/  STL [R1+0x498], R97 ;  /* 0x0004986101007387 */ /* 0x000fe20000100800 */
[----:B------:R-:W-:-:S05]  /*21f80*/  IMAD.X R21, R9, 0x1, R21, P6 ;  /* 0x0000000109157824 */ /* 0x000fca00030e0615 */
[----:B------:R0:W-:Y:S04]  /*21f90*/  STL [R1+0x490], R21 ;  /* 0x0004901501007387 */ /* 0x0001e80000100800 */
[----:B0-----:R-:W4:Y:S01]  /*21fa0*/  LDL.LU R21, [R1+0x460] ;  /* 0x0004600001157983 */ /* 0x001f220000300800 */
[----:B------:R-:W-:-:S05]  /*21fb0*/  IADD3 R22, P6, R10, R22, RZ ;  /* 0x000000160a167210 */ /* 0x000fca0007fde0ff */
[----:B------:R0:W-:Y:S01]  /*21fc0*/  STL [R1+0x464], R22 ;  /* 0x0004641601007387 */ /* 0x0001e20000100800 */
[----:B------:R-:W-:-:S03]  /*21fd0*/  IMAD.X R161, R9, 0x1, R161, P5 ;  /* 0x0000000109a17824 */ /* 0x000fc600028e06a1 */
[----:B0-----:R-:W4:Y:S04]  /*21fe0*/  LDL.LU R22, [R1+0x410] ;  /* 0x0004100001167983 */ /* 0x001f280000300800 */
[----:B------:R-:W4:Y:S04]  /*21ff0*/  LDL.LU R160, [R1+0x458] ;  /* 0x0004580001a07983 */ /* 0x000f280000300800 */
[----:B------:R-:W4:Y:S04]  /*22000*/  LDL.LU R146, [R1+0x408] ;  /* 0x0004080001927983 */ /* 0x000f280000300800 */
[----:B------:R-:W4:Y:S04]  /*22010*/  LDL.LU R145, [R1+0x450] ;  /* 0x0004500001917983 */ /* 0x000f280000300800 */
[----:B------:R0:W-:Y:S04]  /*22020*/  STL [R1+0x488], R161 ;  /* 0x000488a101007387 */ /* 0x0001e80000100800 */
[----:B------:R-:W4:Y:S04]  /*22030*/  LDL.LU R134, [R1+0x400] ;  /* 0x0004000001867983 */ /* 0x000f280000300800 */
[----:B------:R-:W4:Y:S01]  /*22040*/  LDL.LU R133, [R1+0x448] ;  /* 0x0004480001857983 */ /* 0x000f220000300800 */
[----:B------:R-:W-:-:S03]  /*22050*/  IADD3 R163, P5, R10, R163, RZ ;  /* 0x000000a30aa37210 */ /* 0x000fc60007fbe0ff */
[----:B0-----:R-:W4:Y:S04]  /*22060*/  LDL.LU R161, [R1+0x3f8] ;  /* 0x0003f80001a17983 */ /* 0x001f280000300800 */
[----:B------:R0:W-:Y:S04]  /*22070*/  STL [R1+0x45c], R163 ;  /* 0x00045ca301007387 */ /* 0x0001e80000100800 */
[----:B0-----:R-:W4:Y:S04]  /*22080*/  LDL.LU R163, [R1+0x440] ;  /* 0x0004400001a37983 */ /* 0x001f280000300800 */
[----:B------:R-:W4:Y:S01]  /*22090*/  LDL.LU R122, [R1+0x3f0] ;  /* 0x0003f000017a7983 */ /* 0x000f220000300800 */
[----:B------:R-:W-:-:S03]  /*220a0*/  IMAD.X R185, R9, 0x1, R185, P3 ;  /* 0x0000000109b97824 */ /* 0x000fc600018e06b9 */
[----:B------:R-:W4:Y:S04]  /*220b0*/  LDL.LU R121, [R1+0x414] ;  /* 0x0004140001797983 */ /* 0x000f280000300800 */
[----:B------:R0:W-:Y:S04]  /*220c0*/  STL [R1+0x480], R185 ;  /* 0x000480b901007387 */ /* 0x0001e80000100800 */
[----:B0-----:R-:W4:Y:S04]  /*220d0*/  LDL.LU R185, [R1+0x3e8] ;  /* 0x0003e80001b97983 */ /* 0x001f280000300800 */
[----:B------:R-:W4:Y:S01]  /*220e0*/  LDL.LU R110, [R1+0x40c] ;  /* 0x00040c00016e7983 */ /* 0x000f220000300800 */
[----:B------:R-:W-:-:S03]  /*220f0*/  IADD3 R187, P3, R10, R187, RZ ;  /* 0x000000bb0abb7210 */ /* 0x000fc60007f7e0ff */
[----:B------:R-:W4:Y:S04]  /*22100*/  LDL.LU R109, [R1+0x3e0] ;  /* 0x0003e000016d7983 */ /* 0x000f280000300800 */
[----:B------:R-:W4:Y:S04]  /*22110*/  LDL.LU R97, [R1+0x404] ;  /* 0x0004040001617983 */ /* 0x000f280000300800 */
[----:B------:R0:W-:Y:S04]  /*22120*/  STL [R1+0x454], R187 ;  /* 0x000454bb01007387 */ /* 0x0001e80000100800 */
[----:B0-----:R-:W4:Y:S01]  /*22130*/  LDL.LU R187, [R1+0x3d8] ;  /* 0x0003d80001bb7983 */ /* 0x001f220000300800 */
[C---:B------:R-:W-:Y:S01]  /*22140*/  IMAD.X R182, R9.reuse, 0x1, R182, P2 ;  /* 0x0000000109b67824 */ /* 0x040fe200010e06b6 */
[C---:B------:R-:W-:Y:S01]  /*22150*/  IADD3 R162, P2, R10.reuse, R162, RZ ;  /* 0x000000a20aa27210 */ /* 0x040fe20007f5e0ff */
[----:B---3--:R-:W-:Y:S01]  /*22160*/  IMAD.X R209, R9, 0x1, R209, P1 ;  /* 0x0000000109d17824 */ /* 0x008fe200008e06d1 */
[----:B------:R-:W-:-:S04]  /*22170*/  IADD3 R98, P1, R10, R98, RZ ;  /* 0x000000620a627210 */ /* 0x000fc80007f3e0ff */
[----:B------:R0:W-:Y:S04]  /*22180*/  STL [R1+0x470], R209 ;  /* 0x000470d101007387 */ /* 0x0001e80000100800 */
[----:B------:R-:W-:Y:S04]  /*22190*/  STL [R1+0x478], R182 ;  /* 0x000478b601007387 */ /* 0x000fe80000100800 */
[----:B0-----:R-:W3:Y:S04]  /*221a0*/  LDL.LU R209, [R1+0x3fc] ;  /* 0x0003fc0001d17983 */ /* 0x001ee80000300800 */
[----:B------:R-:W-:Y:S04]  /*221b0*/  STL [R1+0x44c], R162 ;  /* 0x00044ca201007387 */ /* 0x000fe80000100800 */
[----:B------:R0:W-:Y:S04]  /*221c0*/  STL [R1+0x444], R98 ;  /* 0x0004446201007387 */ /* 0x0001e80000100800 */
[----:B0-----:R-:W3:Y:S01]  /*221d0*/  LDL.LU R98, [R1+0x3d0] ;  /* 0x0003d00001627983 */ /* 0x001ee20000300800 */
[----:B--2---:R-:W-:-:S05]  /*221e0*/  IMAD.X R158, R9, 0x1, R158, P4 ;  /* 0x00000001099e7824 */ /* 0x004fca00020e069e */
        /* <DEDUP_REMOVED lines=8> */
[----:B------:R-:W-:Y:S01]  /*22270*/  IADD3 R22, P6, R10, R22, RZ ;  /* 0x000000160a167210 */ /* 0x000fe20007fde0ff */
[----:B------:R-:W-:-:S04]  /*22280*/  IMAD.X R160, R9, 0x1, R160, P5 ;  /* 0x0000000109a07824 */ /* 0x000fc800028e06a0 */
[----:B------:R0:W-:Y:S01]  /*22290*/  STL [R1+0x410], R22 ;  /* 0x0004101601007387 */ /* 0x0001e20000100800 */
[C---:B------:R-:W-:Y:S01]  /*222a0*/  IADD3 R146, P5, R10.reuse, R146, RZ ;  /* 0x000000920a927210 */ /* 0x040fe20007fbe0ff */
[C---:B------:R-:W-:Y:S02]  /*222b0*/  IMAD.X R145, R9.reuse, 0x1, R145, P3 ;  /* 0x0000000109917824 */ /* 0x040fe400018e0691 */
[----:B0-----:R-:W4:Y:S04]  /*222c0*/  LDL.LU R22, [R1+0x3c0] ;  /* 0x0003c00001167983 */ /* 0x001f280000300800 */
[----:B------:R-:W-:Y:S01]  /*222d0*/  STL [R1+0x458], R160 ;  /* 0x000458a001007387 */ /* 0x000fe20000100800 */
[----:B------:R-:W-:Y:S01]  /*222e0*/  IADD3 R134, P3, R10, R134, RZ ;  /* 0x000000860a867210 */ /* 0x000fe20007f7e0ff */
[----:B------:R-:W-:-:S02]  /*222f0*/  IMAD.X R133, R9, 0x1, R133, P2 ;  /* 0x0000000109857824 */ /* 0x000fc400010e0685 */
[----:B------:R-:W-:Y:S01]  /*22300*/  STL [R1+0x408], R146 ;  /* 0x0004089201007387 */ /* 0x000fe20000100800 */
[----:B------:R-:W-:-:S03]  /*22310*/  IADD3 R161, P2, R10, R161, RZ ;  /* 0x000000a10aa17210 */ /* 0x000fc60007f5e0ff */
[----:B------:R-:W-:Y:S04]  /*22320*/  STL [R1+0x450], R145 ;  /* 0x0004509101007387 */ /* 0x000fe80000100800 */
[----:B------:R0:W-:Y:S04]  /*22330*/  STL [R1+0x3f8], R161 ;  /* 0x0003f8a101007387 */ /* 0x0001e80000100800 */
[----:B------:R-:W-:Y:S01]  /*22340*/  STL [R1+0x400], R134 ;  /* 0x0004008601007387 */ /* 0x000fe20000100800 */
[----:B------:R-:W-:-:S03]  /*22350*/  IMAD.X R163, R9, 0x1, R163, P1 ;  /* 0x0000000109a37824 */ /* 0x000fc600008e06a3 */
[----:B0-----:R-:W4:Y:S04]  /*22360*/  LDL.LU R161, [R1+0x3e4] ;  /* 0x0003e40001a17983 */ /* 0x001f280000300800 */
[----:B------:R-:W-:Y:S01]  /*22370*/  STL [R1+0x448], R133 ;  /* 0x0004488501007387 */ /* 0x000fe20000100800 */
[C---:B------:R-:W-:Y:S01]  /*22380*/  IADD3 R122, P1, R10.reuse, R122, RZ ;  /* 0x0000007a0a7a7210 */ /* 0x040fe20007f3e0ff */
[C---:B------:R-:W-:Y:S02]  /*22390*/  IMAD.X R121, R9.reuse, 0x1, R121, P4 ;  /* 0x0000000109797824 */ /* 0x040fe400020e0679 */
[----:B------:R0:W-:Y:S04]  /*223a0*/  STL [R1+0x440], R163 ;  /* 0x000440a301007387 */ /* 0x0001e80000100800 */
[----:B0-----:R-:W4:Y:S01]  /*223b0*/  LDL.LU R163, [R1+0x3b8] ;  /* 0x0003b80001a37983 */ /* 0x001f220000300800 */
[----:B------:R-:W-:Y:S01]  /*223c0*/  IADD3 R185, P4, R10, R185, RZ ;  /* 0x000000b90ab97210 */ /* 0x000fe20007f9e0ff */
[----:B------:R-:W-:-:S04]  /*223d0*/  IMAD.X R110, R9, 0x1, R110, P6 ;  /* 0x00000001096e7824 */ /* 0x000fc800030e066e */
[----:B------:R0:W-:Y:S01]  /*223e0*/  STL [R1+0x3e8], R185 ;  /* 0x0003e8b901007387 */ /* 0x0001e20000100800 */
[----:B------:R-:W-:-:S03]  /*223f0*/  IADD3 R109, P6, R10, R109, RZ ;  /* 0x0000006d0a6d7210 */ /* 0x000fc60007fde0ff */
[----:B------:R-:W-:Y:S01]  /*22400*/  STL [R1+0x3f0], R122 ;  /* 0x0003f07a01007387 */ /* 0x000fe20000100800 */
[----:B------:R-:W-:-:S03]  /*22410*/  IMAD.X R97, R9, 0x1, R97, P5 ;  /* 0x0000000109617824 */ /* 0x000fc600028e0661 */
[----:B0-----:R-:W4:Y:S04]  /*22420*/  LDL.LU R185, [R1+0x3dc] ;  /* 0x0003dc0001b97983 */ /* 0x001f280000300800 */
[----:B------:R-:W-:Y:S04]  /*22430*/  STL [R1+0x414], R121 ;  /* 0x0004147901007387 */ /* 0x000fe80000100800 */
[----:B------:R-:W-:Y:S01]  /*22440*/  STL [R1+0x40c], R110 ;  /* 0x00040c6e01007387 */ /* 0x000fe20000100800 */
[----:B------:R-:W-:-:S03]  /*22450*/  IADD3 R187, P5, R10, R187, RZ ;  /* 0x000000bb0abb7210 */ /* 0x000fc60007fbe0ff */
[----:B------:R-:W4:Y:S04]  /*22460*/  LDL.LU R182, [R1+0x3b0] ;  /* 0x0003b00001b67983 */ /* 0x000f280000300800 */
[----:B------:R-:W-:Y:S04]  /*22470*/  STL [R1+0x3e0], R109 ;  /* 0x0003e06d01007387 */ /* 0x000fe80000100800 */
[----:B------:R-:W4:Y:S04]  /*22480*/  LDL.LU R162, [R1+0x3d4] ;  /* 0x0003d40001a27983 */ /* 0x000f280000300800 */
[----:B------:R-:W-:Y:S04]  /*22490*/  STL [R1+0x404], R97 ;  /* 0x0004046101007387 */ /* 0x000fe80000100800 */
[----:B------:R0:W-:Y:S04]  /*224a0*/  STL [R1+0x3d8], R187 ;  /* 0x0003d8bb01007387 */ /* 0x0001e80000100800 */
[----:B0-----:R-:W4:Y:S04]  /*224b0*/  LDL.LU R187, [R1+0x3a8] ;  /* 0x0003a80001bb7983 */ /* 0x001f280000300800 */
[----:B------:R-:W4:Y:S01]  /*224c0*/  LDL.LU R97, [R1+0x3cc] ;  /* 0x0003cc0001617983 */ /* 0x000f220000300800 */
[----:B---3--:R-:W-:-:S05]  /*224d0*/  IMAD.X R209, R9, 0x1, R209, P3 ;  /* 0x0000000109d17824 */ /* 0x008fca00018e06d1 */
[----:B------:R0:W-:Y:S04]  /*224e0*/  STL [R1+0x3fc], R209 ;  /* 0x0003fcd101007387 */ /* 0x0001e80000100800 */
[----:B0-----:R-:W3:Y:S01]  /*224f0*/  LDL.LU R209, [R1+0x3a0] ;  /* 0x0003a00001d17983 */ /* 0x001ee20000300800 */
[----:B------:R-:W-:Y:S01]  /*22500*/  IADD3 R98, P3, R10, R98, RZ ;  /* 0x000000620a627210 */ /* 0x000fe20007f7e0ff */
[----:B--2---:R-:W-:-:S05]  /*22510*/  IMAD.X R158, R9, 0x1, R158, P2 ;  /* 0x00000001099e7824 */ /* 0x004fca00010e069e */
[----:B------:R0:W-:Y:S04]  /*22520*/  STL [R1+0x3f4], R158 ;  /* 0x0003f49e01007387 */ /* 0x0001e80000100800 */
[----:B0-----:R-:W2:Y:S04]  /*22530*/  LDL.LU R158, [R1+0x3c4] ;  /* 0x0003c400019e7983 */ /* 0x001ea80000300800 */
[----:B------:R-:W-:Y:S01]  /*22540*/  STL [R1+0x3d0], R98 ;  /* 0x0003d06201007387 */ /* 0x000fe20000100800 */
[----:B----4-:R-:W-:-:S05]  /*22550*/  IADD3 R159, P2, R10, R159, RZ ;  /* 0x0000009f0a9f7210 */ /* 0x010fca0007f5e0ff */
[----:B------:R0:W-:Y:S04]  /*22560*/  STL [R1+0x3c8], R159 ;  /* 0x0003c89f01007387 */ /* 0x0001e80000100800 */
[----:B0-----:R-:W4:Y:S01]  /*22570*/  LDL.LU R159, [R1+0x398] ;  /* 0x00039800019f7983 */ /* 0x001f220000300800 */
[----:B------:R-:W-:-:S05]  /*22580*/  IMAD.X R21, R9, 0x1, R21, P1 ;  /* 0x0000000109157824 */ /* 0x000fca00008e0615 */
[----:B------:R0:W-:Y:S04]  /*22590*/  STL [R1+0x3ec], R21 ;  /* 0x0003ec1501007387 */ /* 0x0001e80000100800 */
[----:B0-----:R-:W4:Y:S01]  /*225a0*/  LDL.LU R21, [R1+0x3bc] ;  /* 0x0003bc0001157983 */ /* 0x001f220000300800 */
[----:B------:R-:W-:-:S03]  /*225b0*/  IADD3 R22, P1, R10, R22, RZ ;  /* 0x000000160a167210 */ /* 0x000fc60007f3e0ff */
[----:B------:R-:W4:Y:S04]  /*225c0*/  LDL.LU R160, [R1+0x390] ;  /* 0x0003900001a07983 */ /* 0x000f280000300800 */
[----:B------:R-:W4:Y:S04]  /*225d0*/  LDL.LU R146, [R1+0x3b4] ;  /* 0x0003b40001927983 */ /* 0x000f280000300800 */
[----:B------:R-:W4:Y:S04]  /*225e0*/  LDL.LU R145, [R1+0x388] ;  /* 0x0003880001917983 */ /* 0x000f280000300800 */
[----:B------:R-:W-:Y:S04]  /*225f0*/  STL [R1+0x3c0], R22 ;  /* 0x0003c01601007387 */ /* 0x000fe80000100800 */
[----:B------:R-:W4:Y:S04]  /*22600*/  LDL.LU R134, [R1+0x3ac] ;  /* 0x0003ac0001867983 */ /* 0x000f280000300800 */
[----:B------:R-:W4:Y:S04]  /*22610*/  LDL.LU R133, [R1+0x380] ;  /* 0x0003800001857983 */ /* 0x000f280000300800 */
[----:B------:R-:W4:Y:S01]  /*22620*/  LDL.LU R122, [R1+0x3a4] ;  /* 0x0003a400017a7983 */ /* 0x000f220000300800 */
[----:B------:R-:W-:-:S05]  /*22630*/  IMAD.X R161, R9, 0x1, R161, P4 ;  /* 0x0000000109a17824 */ /* 0x000fca00020e06a1 */
[----:B------:R0:W-:Y:S04]  /*22640*/  STL [R1+0x3e4], R161 ;  /* 0x0003e4a101007387 */ /* 0x0001e80000100800 */
[----:B0-----:R-:W4:Y:S01]  /*22650*/  LDL.LU R161, [R1+0x378] ;  /* 0x0003780001a17983 */ /* 0x001f220000300800 */
[----:B------:R-:W-:-:S03]  /*22660*/  IADD3 R163, P4, R10, R163, RZ ;  /* 0x000000a30aa37210 */ /* 0x000fc60007f9e0ff */
[----:B------:R-:W4:Y:S04]  /*22670*/  LDL.LU R121, [R1+0x39c] ;  /* 0x00039c0001797983 */ /* 0x000f280000300800 */
[----:B------:R-:W4:Y:S04]  /*22680*/  LDL.LU R110, [R1+0x370] ;  /* 0x00037000016e7983 */ /* 0x000f280000300800 */
[----:B------:R0:W-:Y:S04]  /*22690*/  STL [R1+0x3b8], R163 ;  /* 0x0003b8a301007387 */ /* 0x0001e80000100800 */
[----:B0-----:R-:W4:Y:S01]  /*226a0*/  LDL.LU R163, [R1+0x394] ;  /* 0x0003940001a37983 */ /* 0x001f220000300800 */
[----:B------:R-:W-:-:S03]  /*226b0*/  IMAD.X R185, R9, 0x1, R185, P6 ;  /* 0x0000000109b97824 */ /* 0x000fc600030e06b9 */
[----:B------:R-:W4:Y:S04]  /*226c0*/  LDL.LU R109, [R1+0x368] ;  /* 0x00036800016d7983 */ /* 0x000f280000300800 */
[----:B------:R-:W4:Y:S04]  /*226d0*/  LDL.LU R98, [R1+0x38c] ;  /* 0x00038c0001627983 */ /* 0x000f280000300800 */
[----:B------:R-:W4:Y:S01]  /*226e0*/  LDL.LU R22, [R1+0x360] ;  /* 0x0003600001167983 */ /* 0x000f220000300800 */
[----:B------:R-:W-:-:S03]  /*226f0*/  IADD3 R182, P6, R10, R182, RZ ;  /* 0x000000b60ab67210 */ /* 0x000fc60007fde0ff */
[----:B------:R0:W-:Y:S01]  /*22700*/  STL [R1+0x3dc], R185 ;  /* 0x0003dcb901007387 */ /* 0x0001e20000100800 */
[----:B------:R-:W-:-:S03]  /*22710*/  IMAD.X R162, R9, 0x1, R162, P5 ;  /* 0x0000000109a27824 */ /* 0x000fc600028e06a2 */
[----:B0-----:R-:W4:Y:S01]  /*22720*/  LDL.LU R185, [R1+0x384] ;  /* 0x0003840001b97983 */ /* 0x001f220000300800 */
[----:B------:R-:W-:-:S05]  /*22730*/  IADD3 R187, P5, R10, R187, RZ ;  /* 0x000000bb0abb7210 */ /* 0x000fca0007fbe0ff */
[----:B------:R0:W-:Y:S04]  /*22740*/  STL [R1+0x3a8], R187 ;  /* 0x0003a8bb01007387 */ /* 0x0001e80000100800 */
[----:B------:R-:W-:Y:S04]  /*22750*/  STL [R1+0x3b0], R182 ;  /* 0x0003b0b601007387 */ /* 0x000fe80000100800 */
[----:B0-----:R-:W4:Y:S01]  /*22760*/  LDL.LU R187, [R1+0x358] ;  /* 0x0003580001bb7983 */ /* 0x001f220000300800 */
[----:B------:R-:W-:-:S03]  /*22770*/  IMAD.X R97, R9, 0x1, R97, P3 ;  /* 0x0000000109617824 */ /* 0x000fc600018e0661 */
[----:B------:R-:W-:Y:S04]  /*22780*/  STL [R1+0x3d4], R162 ;  /* 0x0003d4a201007387 */ /* 0x000fe80000100800 */
[----:B------:R0:W-:Y:S04]  /*22790*/  STL [R1+0x3cc], R97 ;  /* 0x0003cc6101007387 */ /* 0x0001e80000100800 */
[----:B0-----:R-:W4:Y:S01]  /*227a0*/  LDL.LU R97, [R1+0x37c] ;  /* 0x00037c0001617983 */ /* 0x001f220000300800 */
[----:B---3--:R-:W-:-:S05]  /*227b0*/  IADD3 R209, P3, R10, R209, RZ ;  /* 0x000000d10ad17210 */ /* 0x008fca0007f7e0ff */
        /* <DEDUP_REMOVED lines=8> */
[----:B------:R-:W-:Y:S01]  /*22840*/  IMAD.X R21, R9, 0x1, R21, P1 ;  /* 0x0000000109157824 */ /* 0x000fe200008e0615 */
[----:B------:R-:W-:-:S04]  /*22850*/  IADD3 R160, P1, R10, R160, RZ ;  /* 0x000000a00aa07210 */ /* 0x000fc80007f3e0ff */
        /* <DEDUP_REMOVED lines=9> */
[----:B------:R-:W-:Y:S04]  /*228f0*/  STL [R1+0x388], R145 ;  /* 0x0003889101007387 */ /* 0x000fe80000100800 */
[----:B------:R-:W-:Y:S04]  /*22900*/  STL [R1+0x3ac], R134 ;  /* 0x0003ac8601007387 */ /* 0x000fe80000100800 */
[----:B------:R-:W-:Y:S01]  /*22910*/  STL [R1+0x380], R133 ;  /* 0x0003808501007387 */ /* 0x000fe20000100800 */
[----:B------:R-:W-:Y:S01]  /*22920*/  IADD3 R161, P5, R10, R161, RZ ;  /* 0x000000a10aa17210 */ /* 0x000fe20007fbe0ff */
[----:B------:R-:W-:-:S04]  /*22930*/  IMAD.X R121, R9, 0x1, R121, P3 ;  /* 0x0000000109797824 */ /* 0x000fc800018e0679 */
[----:B------:R0:W-:Y:S04]  /*22940*/  STL [R1+0x378], R161 ;  /* 0x000378a101007387 */ /* 0x0001e80000100800 */
[----:B------:R-:W-:Y:S01]  /*22950*/  STL [R1+0x3a4], R122 ;  /* 0x0003a47a01007387 */ /* 0x000fe20000100800 */
[----:B------:R-:W-:-:S03]  /*22960*/  IADD3 R110, P3, R10, R110, RZ ;  /* 0x0000006e0a6e7210 */ /* 0x000fc60007f7e0ff */
[----:B0-----:R-:W4:Y:S01]  /*22970*/  LDL.LU R161, [R1+0x340] ;  /* 0x0003400001a17983 */ /* 0x001f220000300800 */
[----:B------:R-:W-:Y:S01]  /*22980*/  IMAD.X R163, R9, 0x1, R163, P2 ;  /* 0x0000000109a37824 */ /* 0x000fe200010e06a3 */
[----:B------:R-:W-:-:S04]  /*22990*/  IADD3 R109, P2, R10, R109, RZ ;  /* 0x0000006d0a6d7210 */ /* 0x000fc80007f5e0ff */
[----:B------:R0:W-:Y:S01]  /*229a0*/  STL [R1+0x394], R163 ;  /* 0x000394a301007387 */ /* 0x0001e20000100800 */
[----:B------:R-:W-:-:S03]  /*229b0*/  IMAD.X R98, R9, 0x1, R98, P1 ;  /* 0x0000000109627824 */ /* 0x000fc600008e0662 */
[----:B------:R-:W-:Y:S01]  /*229c0*/  STL [R1+0x39c], R121 ;  /* 0x00039c7901007387 */ /* 0x000fe20000100800 */
[----:B------:R-:W-:-:S03]  /*229d0*/  IADD3 R22, P1, R10, R22, RZ ;  /* 0x000000160a167210 */ /* 0x000fc60007f3e0ff */
[----:B0-----:R-:W4:Y:S04]  /*229e0*/  LDL.LU R163, [R1+0x364] ;  /* 0x0003640001a37983 */ /* 0x001f280000300800 */
[----:B------:R-:W-:Y:S04]  /*229f0*/  STL [R1+0x370], R110 ;  /* 0x0003706e01007387 */ /* 0x000fe80000100800 */
[----:B------:R-:W-:Y:S01]  /*22a00*/  STL [R1+0x368], R109 ;  /* 0x0003686d01007387 */ /* 0x000fe20000100800 */
[----:B------:R-:W-:-:S03]  /*22a10*/  IMAD.X R185, R9, 0x1, R185, P4 ;  /* 0x0000000109b97824 */ /* 0x000fc600020e06b9 */
[----:B------:R-:W4:Y:S04]  /*22a20*/  LDL.LU R184, [R1+0x338] ;  /* 0x0003380001b87983 */ /* 0x000f280000300800 */
[----:B------:R-:W-:Y:S04]  /*22a30*/  STL [R1+0x38c], R98 ;  /* 0x00038c6201007387 */ /* 0x000fe80000100800 */
[----:B------:R-:W4:Y:S04]  /*22a40*/  LDL.LU R182, [R1+0x35c] ;  /* 0x00035c0001b67983 */ /* 0x000f280000300800 */
[----:B------:R-:W-:Y:S04]  /*22a50*/  STL [R1+0x360], R22 ;  /* 0x0003601601007387 */ /* 0x000fe80000100800 */
[----:B------:R0:W-:Y:S01]  /*22a60*/  STL [R1+0x384], R185 ;  /* 0x000384b901007387 */ /* 0x0001e20000100800 */
[----:B------:R-:W-:-:S03]  /*22a70*/  IADD3 R187, P4, R10, R187, RZ ;  /* 0x000000bb0abb7210 */ /* 0x000fc60007f9e0ff */
[----:B0-----:R-:W4:Y:S04]  /*22a80*/  LDL.LU R185, [R1+0x330] ;  /* 0x0003300001b97983 */ /* 0x001f280000300800 */
[----:B------:R-:W4:Y:S04]  /*22a90*/  LDL.LU R22, [R1+0x354] ;  /* 0x0003540001167983 */ /* 0x000f280000300800 */
[----:B------:R0:W-:Y:S04]  /*22aa0*/  STL [R1+0x358], R187 ;  /* 0x000358bb01007387 */ /* 0x0001e80000100800 */
[----:B0-----:R-:W4:Y:S01]  /*22ab0*/  LDL.LU R187, [R1+0x328] ;  /* 0x0003280001bb7983 */ /* 0x001f220000300800 */
[----:B------:R-:W-:Y:S01]  /*22ac0*/  IMAD.X R97, R9, 0x1, R97, P6 ;  /* 0x0000000109617824 */ /* 0x000fe200030e0661 */
[----:B---3--:R-:W-:-:S05]  /*22ad0*/  IADD3 R209, P6, R10, R209, RZ ;  /* 0x000000d10ad17210 */ /* 0x008fca0007fde0ff */
[----:B------:R0:W-:Y:S04]  /*22ae0*/  STL [R1+0x350], R209 ;  /* 0x000350d101007387 */ /* 0x0001e80000100800 */
[----:B0-----:R-:W3:Y:S04]  /*22af0*/  LDL.LU R209, [R1+0x34c] ;  /* 0x00034c0001d17983 */ /* 0x001ee80000300800 */
[----:B------:R-:W-:Y:S01]  /*22b00*/  STL [R1+0x37c], R97 ;  /* 0x00037c6101007387 */ /* 0x000fe20000100800 */
[----:B--2---:R-:W-:-:S05]  /*22b10*/  IMAD.X R158, R9, 0x1, R158, P5 ;  /* 0x00000001099e7824 */ /* 0x004fca00028e069e */
[----:B------:R0:W-:Y:S04]  /*22b20*/  STL [R1+0x374], R158 ;  /* 0x0003749e01007387 */ /* 0x0001e80000100800 */
[----:B0-----:R-:W2:Y:S01]  /*22b30*/  LDL.LU R158, [R1+0x320] ;  /* 0x00032000019e7983 */ /* 0x001ea20000300800 */
[----:B----4-:R-:W-:-:S05]  /*22b40*/  IADD3 R159, P5, R10, R159, RZ ;  /* 0x0000009f0a9f7210 */ /* 0x010fca0007fbe0ff */
[----:B------:R0:W-:Y:S04]  /*22b50*/  STL [R1+0x348], R159 ;  /* 0x0003489f01007387 */ /* 0x0001e80000100800 */
[----:B0-----:R-:W4:Y:S04]  /*22b60*/  LDL.LU R159, [R1+0x344] ;  /* 0x00034400019f7983 */ /* 0x001f280000300800 */
[----:B------:R-:W4:Y:S04]  /*22b70*/  LDL.LU R162, [R1+0x318] ;  /* 0x0003180001a27983 */ /* 0x000f280000300800 */
[----:B------:R-:W4:Y:S04]  /*22b80*/  LDL.LU R160, [R1+0x33c] ;  /* 0x00033c0001a07983 */ /* 0x000f280000300800 */
[----:B------:R-:W4:Y:S01]  /*22b90*/  LDL.LU R146, [R1+0x310] ;  /* 0x0003100001927983 */ /* 0x000f220000300800 */
[----:B------:R-:W-:-:S05]  /*22ba0*/  IMAD.X R21, R9, 0x1, R21, P3 ;  /* 0x0000000109157824 */ /* 0x000fca00018e0615 */
[----:B------:R0:W-:Y:S04]  /*22bb0*/  STL [R1+0x36c], R21 ;  /* 0x00036c1501007387 */ /* 0x0001e80000100800 */
[----:B------:R-:W4:Y:S04]  /*22bc0*/  LDL.LU R145, [R1+0x334] ;  /* 0x0003340001917983 */ /* 0x000f280000300800 */
[----:B------:R-:W4:Y:S04]  /*22bd0*/  LDL.LU R134, [R1+0x308] ;  /* 0x0003080001867983 */ /* 0x000f280000300800 */
[----:B------:R-:W4:Y:S04]  /*22be0*/  LDL.LU R133, [R1+0x32c] ;  /* 0x00032c0001857983 */ /* 0x000f280000300800 */
[----:B------:R-:W4:Y:S04]  /*22bf0*/  LDL.LU R122, [R1+0x300] ;  /* 0x00030000017a7983 */ /* 0x000f280000300800 */
[----:B0-----:R-:W4:Y:S04]  /*22c00*/  LDL.LU R21, [R1+0x324] ;  /* 0x0003240001157983 */ /* 0x001f280000300800 */
[----:B------:R-:W4:Y:S04]  /*22c10*/  LDL.LU R121, [R1+0x2f8] ;  /* 0x0002f80001797983 */ /* 0x000f280000300800 */
[----:B------:R-:W4:Y:S01]  /*22c20*/  LDL.LU R110, [R1+0x31c] ;  /* 0x00031c00016e7983 */ /* 0x000f220000300800 */
[----:B------:R-:W-:-:S05]  /*22c30*/  IADD3 R161, P3, R10, R161, RZ ;  /* 0x000000a10aa17210 */ /* 0x000fca0007f7e0ff */
[----:B------:R0:W-:Y:S04]  /*22c40*/  STL [R1+0x340], R161 ;  /* 0x000340a101007387 */ /* 0x0001e80000100800 */
[----:B0-----:R-:W4:Y:S04]  /*22c50*/  LDL.LU R161, [R1+0x2f0] ;  /* 0x0002f00001a17983 */ /* 0x001f280000300800 */
[----:B------:R-:W4:Y:S01]  /*22c60*/  LDL.LU R109, [R1+0x314] ;  /* 0x00031400016d7983 */ /* 0x000f220000300800 */
[----:B------:R-:W-:-:S03]  /*22c70*/  IMAD.X R163, R9, 0x1, R163, P2 ;  /* 0x0000000109a37824 */ /* 0x000fc600010e06a3 */
[----:B------:R-:W4:Y:S04]  /*22c80*/  LDL.LU R98, [R1+0x2e8] ;  /* 0x0002e80001627983 */ /* 0x000f280000300800 */
[----:B------:R-:W4:Y:S04]  /*22c90*/  LDL.LU R97, [R1+0x30c] ;  /* 0x00030c0001617983 */ /* 0x000f280000300800 */
[----:B------:R0:W-:Y:S01]  /*22ca0*/  STL [R1+0x364], R163 ;  /* 0x000364a301007387 */ /* 0x0001e20000100800 */
[----:B------:R-:W-:-:S03]  /*22cb0*/  IADD3 R184, P2, R10, R184, RZ ;  /* 0x000000b80ab87210 */ /* 0x000fc60007f5e0ff */
[----:B0-----:R-:W4:Y:S01]  /*22cc0*/  LDL.LU R163, [R1+0x2e0] ;  /* 0x0002e00001a37983 */ /* 0x001f220000300800 */
        /* <DEDUP_REMOVED lines=15> */
[----:B--2---:R-:W-:-:S05]  /*22dc0*/  IADD3 R158, P6, R10, R158, RZ ;  /* 0x0000009e0a9e7210 */ /* 0x004fca0007fde0ff */
[----:B------:R0:W-:Y:S04]  /*22dd0*/  STL [R1+0x320], R158 ;  /* 0x0003209e01007387 */ /* 0x0001e80000100800 */
[----:B0-----:R-:W2:Y:S01]  /*22de0*/  LDL.LU R158, [R1+0x2f4] ;  /* 0x0002f400019e7983 */ /* 0x001ea20000300800 */
[----:B----4-:R-:W-:Y:S01]  /*22df0*/  IMAD.X R159, R9, 0x1, R159, P5 ;  /* 0x00000001099f7824 */ /* 0x010fe200028e069f */
[----:B------:R-:W-:-:S04]  /*22e00*/  IADD3 R162, P5, R10, R162, RZ ;  /* 0x000000a20aa27210 */ /* 0x000fc80007fbe0ff */
[----:B------:R0:W-:Y:S01]  /*22e10*/  STL [R1+0x344], R159 ;  /* 0x0003449f01007387 */ /* 0x0001e20000100800 */
[C---:B------:R-:W-:Y:S01]  /*22e20*/  IMAD.X R160, R9.reuse, 0x1, R160, P3 ;  /* 0x0000000109a07824 */ /* 0x040fe200018e06a0 */
[----:B------:R-:W-:Y:S02]  /*22e30*/  IADD3 R146, P3, R10, R146, RZ ;  /* 0x000000920a927210 */ /* 0x000fe40007f7e0ff */
[----:B0-----:R-:W4:Y:S04]  /*22e40*/  LDL.LU R159, [R1+0x2c8] ;  /* 0x0002c800019f7983 */ /* 0x001f280000300800 */
[----:B------:R-:W-:Y:S04]  /*22e50*/  STL [R1+0x318], R162 ;  /* 0x000318a201007387 */ /* 0x000fe80000100800 */
[----:B------:R-:W-:Y:S01]  /*22e60*/  STL [R1+0x33c], R160 ;  /* 0x00033ca001007387 */ /* 0x000fe20000100800 */
[----:B------:R-:W-:-:S03]  /*22e70*/  IMAD.X R145, R9, 0x1, R145, P2 ;  /* 0x0000000109917824 */ /* 0x000fc600010e0691 */
[----:B------:R-:W-:Y:S01]  /*22e80*/  STL [R1+0x310], R146 ;  /* 0x0003109201007387 */ /* 0x000fe20000100800 */
[----:B------:R-:W-:-:S03]  /*22e90*/  IADD3 R134, P2, R10, R134, RZ ;  /* 0x000000860a867210 */ /* 0x000fc60007f5e0ff */
[----:B------:R-:W-:Y:S01]  /*22ea0*/  STL [R1+0x334], R145 ;  /* 0x0003349101007387 */ /* 0x000fe20000100800 */
[----:B------:R-:W-:-:S03]  /*22eb0*/  IMAD.X R133, R9, 0x1, R133, P1 ;  /* 0x0000000109857824 */ /* 0x000fc600008e0685 */
[----:B------:R-:W-:Y:S01]  /*22ec0*/  STL [R1+0x308], R134 ;  /* 0x0003088601007387 */ /* 0x000fe20000100800 */
[----:B------:R-:W-:Y:S01]  /*22ed0*/  IMAD.X R21, R9, 0x1, R21, P4 ;  /* 0x0000000109157824 */ /* 0x000fe200020e0615 */
[----:B------:R-:W-:-:S04]  /*22ee0*/  IADD3 R122, P1, R10, R122, RZ ;  /* 0x0000007a0a7a7210 */ /* 0x000fc80007f3e0ff */
[----:B------:R0:W-:Y:S01]  /*22ef0*/  STL [R1+0x324], R21 ;  /* 0x0003241501007387 */ /* 0x0001e20000100800 */
[C---:B------:R-:W-:Y:S01]  /*22f00*/  IADD3 R121, P4, R10.reuse, R121, RZ ;  /* 0x000000790a797210 */ /* 0x040fe20007f9e0ff */
[C---:B------:R-:W-:Y:S02]  /*22f10*/  IMAD.X R110, R9.reuse, 0x1, R110, P6 ;  /* 0x00000001096e7824 */ /* 0x040fe400030e066e */
[----:B------:R-:W-:Y:S04]  /*22f20*/  STL [R1+0x32c], R133 ;  /* 0x00032c8501007387 */ /* 0x000fe80000100800 */
[----:B0-----:R-:W4:Y:S04]  /*22f30*/  LDL.LU R21, [R1+0x2ec] ;  /* 0x0002ec0001157983 */ /* 0x001f280000300800 */
[----:B------:R-:W-:Y:S01]  /*22f40*/  STL [R1+0x300], R122 ;  /* 0x0003007a01007387 */ /* 0x000fe20000100800 */
        /* <DEDUP_REMOVED lines=20> */
[----:B------:R-:W-:-:S05]  /*23090*/  IMAD.X R187, R9, 0x1, R187, P1 ;  /* 0x0000000109bb7824 */ /* 0x000fca00008e06bb */
[----:B------:R0:W-:Y:S04]  /*230a0*/  STL [R1+0x2fc], R187 ;  /* 0x0002fcbb01007387 */ /* 0x0001e80000100800 */
[----:B0-----:R-:W4:Y:S01]  /*230b0*/  LDL.LU R187, [R1+0x2a8] ;  /* 0x0002a80001bb7983 */ /* 0x001f220000300800 */
[----:B------:R-:W-:-:S05]  /*230c0*/  IADD3 R22, P2, R10, R22, RZ ;  /* 0x000000160a167210 */ /* 0x000fca0007f5e0ff */
[----:B------:R-:W-:Y:S01]  /*230d0*/  STL [R1+0x2d8], R22 ;  /* 0x0002d81601007387 */ /* 0x000fe20000100800 */
[----:B---3--:R-:W-:-:S05]  /*230e0*/  IADD3 R209, P1, R10, R209, RZ ;  /* 0x000000d10ad17210 */ /* 0x008fca0007f3e0ff */
[----:B------:R0:W-:Y:S04]  /*230f0*/  STL [R1+0x2d0], R209 ;  /* 0x0002d0d101007387 */ /* 0x0001e80000100800 */
[----:B0-----:R-:W3:Y:S01]  /*23100*/  LDL.LU R209, [R1+0x2cc] ;  /* 0x0002cc0001d17983 */ /* 0x001ee20000300800 */
[----:B--2---:R-:W-:-:S05]  /*23110*/  IMAD.X R158, R9, 0x1, R158, P4 ;  /* 0x00000001099e7824 */ /* 0x004fca00020e069e */
[----:B------:R0:W-:Y:S04]  /*23120*/  STL [R1+0x2f4], R158 ;  /* 0x0002f49e01007387 */ /* 0x0001e80000100800 */
[----:B0-----:R-:W2:Y:S04]  /*23130*/  LDL.LU R158, [R1+0x2a0] ;  /* 0x0002a000019e7983 */ /* 0x001ea80000300800 */
[----:B------:R-:W2:Y:S04]  /*23140*/  LDL.LU R162, [R1+0x2c4] ;  /* 0x0002c40001a27983 */ /* 0x000ea80000300800 */
[----:B------:R-:W2:Y:S04]  /*23150*/  LDL.LU R160, [R1+0x298] ;  /* 0x0002980001a07983 */ /* 0x000ea80000300800 */
[----:B------:R-:W2:Y:S01]  /*23160*/  LDL.LU R146, [R1+0x2bc] ;  /* 0x0002bc0001927983 */ /* 0x000ea20000300800 */
[----:B----4-:R-:W-:-:S05]  /*23170*/  IADD3 R159, P4, R10, R159, RZ ;  /* 0x0000009f0a9f7210 */ /* 0x010fca0007f9e0ff */
        /* <DEDUP_REMOVED lines=8> */
[----:B------:R-:W-:-:S05]  /*23200*/  IMAD.X R21, R9, 0x1, R21, P6 ;  /* 0x0000000109157824 */ /* 0x000fca00030e0615 */
[----:B------:R0:W-:Y:S04]  /*23210*/  STL [R1+0x2ec], R21 ;  /* 0x0002ec1501007387 */ /* 0x0001e80000100800 */
[----:B0-----:R-:W4:Y:S04]  /*23220*/  LDL.LU R21, [R1+0x29c] ;  /* 0x00029c0001157983 */ /* 0x001f280000300800 */
[----:B------:R-:W4:Y:S04]  /*23230*/  LDL.LU R109, [R1+0x270] ;  /* 0x00027000016d7983 */ /* 0x000f280000300800 */
[----:B------:R-:W4:Y:S04]  /*23240*/  LDL.LU R98, [R1+0x294] ;  /* 0x0002940001627983 */ /* 0x000f280000300800 */
[----:B------:R-:W4:Y:S01]  /*23250*/  LDL.LU R22, [R1+0x268] ;  /* 0x0002680001167983 */ /* 0x000f220000300800 */
[----:B------:R-:W-:-:S05]  /*23260*/  IADD3 R161, P6, R10, R161, RZ ;  /* 0x000000a10aa17210 */ /* 0x000fca0007fde0ff */
[----:B------:R0:W-:Y:S01]  /*23270*/  STL [R1+0x2c0], R161 ;  /* 0x0002c0a101007387 */ /* 0x0001e20000100800 */
[----:B------:R-:W-:-:S03]  /*23280*/  IMAD.X R184, R9, 0x1, R184, P5 ;  /* 0x0000000109b87824 */ /* 0x000fc600028e06b8 */
[----:B0-----:R-:W4:Y:S01]  /*23290*/  LDL.LU R161, [R1+0x28c] ;  /* 0x00028c0001a17983 */ /* 0x001f220000300800 */
[C---:B------:R-:W-:Y:S01]  /*232a0*/  IADD3 R182, P5, R10.reuse, R182, RZ ;  /* 0x000000b60ab67210 */ /* 0x040fe20007fbe0ff */
[----:B------:R-:W-:Y:S01]  /*232b0*/  IMAD.X R163, R9, 0x1, R163, P3 ;  /* 0x0000000109a37824 */ /* 0x000fe200018e06a3 */
[----:B------:R-:W-:-:S04]  /*232c0*/  IADD3 R97, P3, R10, R97, RZ ;  /* 0x000000610a617210 */ /* 0x000fc80007f7e0ff */
[----:B------:R0:W-:Y:S04]  /*232d0*/  STL [R1+0x2dc], R163 ;  /* 0x0002dca301007387 */ /* 0x0001e80000100800 */
[----:B------:R-:W-:Y:S04]  /*232e0*/  STL [R1+0x2e4], R184 ;  /* 0x0002e4b801007387 */ /* 0x000fe80000100800 */
[----:B0-----:R-:W4:Y:S04]  /*232f0*/  LDL.LU R163, [R1+0x260] ;  /* 0x0002600001a37983 */ /* 0x001f280000300800 */
[----:B------:R-:W-:Y:S01]  /*23300*/  STL [R1+0x2b8], R182 ;  /* 0x0002b8b601007387 */ /* 0x000fe20000100800 */
[----:B------:R-:W-:-:S03]  /*23310*/  IMAD.X R185, R9, 0x1, R185, P2 ;  /* 0x0000000109b97824 */ /* 0x000fc600010e06b9 */
[----:B------:R0:W-:Y:S04]  /*23320*/  STL [R1+0x2b0], R97 ;  /* 0x0002b06101007387 */ /* 0x0001e80000100800 */
[----:B0-----:R-:W4:Y:S04]  /*23330*/  LDL.LU R97, [R1+0x284] ;  /* 0x0002840001617983 */ /* 0x001f280000300800 */
[----:B------:R0:W-:Y:S04]  /*23340*/  STL [R1+0x2d4], R185 ;  /* 0x0002d4b901007387 */ /* 0x0001e80000100800 */
[----:B0-----:R-:W4:Y:S01]  /*23350*/  LDL.LU R185, [R1+0x258] ;  /* 0x0002580001b97983 */ /* 0x001f220000300800 */
[----:B------:R-:W-:-:S05]  /*23360*/  IADD3 R187, P2, R10, R187, RZ ;  /* 0x000000bb0abb7210 */ /* 0x000fca0007f5e0ff */
[----:B------:R0:W-:Y:S04]  /*23370*/  STL [R1+0x2a8], R187 ;  /* 0x0002a8bb01007387 */ /* 0x0001e80000100800 */
[----:B0-----:R-:W4:Y:S01]  /*23380*/  LDL.LU R187, [R1+0x27c] ;  /* 0x00027c0001bb7983 */ /* 0x001f220000300800 */
[----:B---3--:R-:W-:-:S05]  /*23390*/  IMAD.X R209, R9, 0x1, R209, P1 ;  /* 0x0000000109d17824 */ /* 0x008fca00008e06d1 */
[----:B------:R0:W-:Y:S04]  /*233a0*/  STL [R1+0x2cc], R209 ;  /* 0x0002ccd101007387 */ /* 0x0001e80000100800 */
[----:B0-----:R-:W3:Y:S01]  /*233b0*/  LDL.LU R209, [R1+0x250] ;  /* 0x0002500001d17983 */ /* 0x001ee20000300800 */
[----:B--2---:R-:W-:Y:S01]  /*233c0*/  IADD3 R158, P1, R10, R158, RZ ;  /* 0x0000009e0a9e7210 */ /* 0x004fe20007f3e0ff */
[----:B------:R-:W-:-:S04]  /*233d0*/  IMAD.X R162, R9, 0x1, R162, P4 ;  /* 0x0000000109a27824 */ /* 0x000fc800020e06a2 */
[----:B------:R0:W-:Y:S01]  /*233e0*/  STL [R1+0x2a0], R158 ;  /* 0x0002a09e01007387 */ /* 0x0001e20000100800 */
[C---:B------:R-:W-:Y:S01]  /*233f0*/  IADD3 R160, P4, R10.reuse, R160, RZ ;  /* 0x000000a00aa07210 */ /* 0x040fe20007f9e0ff */
[C---:B------:R-:W-:Y:S02]  /*23400*/  IMAD.X R146, R9.reuse, 0x1, R146, P6 ;  /* 0x0000000109927824 */ /* 0x040fe400030e0692 */
[----:B0-----:R-:W2:Y:S04]  /*23410*/  LDL.LU R158, [R1+0x274] ;  /* 0x00027400019e7983 */ /* 0x001ea80000300800 */
[----:B------:R-:W-:Y:S04]  /*23420*/  STL [R1+0x2c4], R162 ;  /* 0x0002c4a201007387 */ /* 0x000fe80000100800 */
[----:B------:R-:W-:Y:S04]  /*23430*/  STL [R1+0x298], R160 ;  /* 0x000298a001007387 */ /* 0x000fe80000100800 */
[----:B------:R-:W-:Y:S01]  /*23440*/  STL [R1+0x2bc], R146 ;  /* 0x0002bc9201007387 */ /* 0x000fe20000100800 */
[----:B----4-:R-:W-:Y:S01]  /*23450*/  IADD3 R145, P6, R10, R145, RZ ;  /* 0x000000910a917210 */ /* 0x010fe20007fde0ff */
[----:B------:R-:W-:-:S04]  /*23460*/  IMAD.X R134, R9, 0x1, R134, P5 ;  /* 0x0000000109867824 */ /* 0x000fc800028e0686 */
[----:B------:R-:W-:Y:S01]  /*23470*/  STL [R1+0x290], R145 ;  /* 0x0002909101007387 */ /* 0x000fe20000100800 */
[C---:B------:R-:W-:Y:S01]  /*23480*/  IADD3 R133, P5, R10.reuse, R133, RZ ;  /* 0x000000850a857210 */ /* 0x040fe20007fbe0ff */
[C---:B------:R-:W-:Y:S01]  /*23490*/  IMAD.X R122, R9.reuse, 0x1, R122, P3 ;  /* 0x00000001097a7824 */ /* 0x040fe200018e067a */
[----:B------:R-:W-:Y:S01]  /*234a0*/  IADD3 R159, P3, R10, R159, RZ ;  /* 0x0000009f0a9f7210 */ /* 0x000fe20007f7e0ff */
[----:B------:R-:W-:Y:S01]  /*234b0*/  STL [R1+0x2b4], R134 ;  /* 0x0002b48601007387 */ /* 0x000fe20000100800 */
[----:B------:R-:W-:-:S03]  /*234c0*/  IMAD.X R121, R9, 0x1, R121, P2 ;  /* 0x0000000109797824 */ /* 0x000fc600010e0679 */
[----:B------:R0:W-:Y:S01]  /*234d0*/  STL [R1+0x280], R159 ;  /* 0x0002809f01007387 */ /* 0x0001e20000100800 */
[----:B------:R-:W-:-:S03]  /*234e0*/  IADD3 R110, P2, R10, R110, RZ ;  /* 0x0000006e0a6e7210 */ /* 0x000fc60007f5e0ff */
[----:B------:R-:W-:Y:S04]  /*234f0*/  STL [R1+0x288], R133 ;  /* 0x0002888501007387 */ /* 0x000fe80000100800 */
[----:B0-----:R-:W4:Y:S04]  /*23500*/  LDL.LU R159, [R1+0x248] ;  /* 0x00024800019f7983 */ /* 0x001f280000300800 */
[----:B------:R-:W-:Y:S01]  /*23510*/  STL [R1+0x2ac], R122 ;  /* 0x0002ac7a01007387 */ /* 0x000fe20000100800 */
        /* <DEDUP_REMOVED lines=8> */
[----:B------:R-:W-:Y:S04]  /*235a0*/  STL [R1+0x270], R109 ;  /* 0x0002706d01007387 */ /* 0x000fe80000100800 */
[----:B------:R-:W4:Y:S04]  /*235b0*/  LDL.LU R184, [R1+0x240] ;  /* 0x0002400001b87983 */ /* 0x000f280000300800 */
[----:B------:R-:W-:Y:S04]  /*235c0*/  STL [R1+0x294], R98 ;  /* 0x0002946201007387 */ /* 0x000fe80000100800 */
[----:B------:R-:W4:Y:S01]  /*235d0*/  LDL.LU R182, [R1+0x264] ;  /* 0x0002640001b67983 */ /* 0x000f220000300800 */
[----:B------:R-:W-:-:S03]  /*235e0*/  IMAD.X R161, R9, 0x1, R161, P6 ;  /* 0x0000000109a17824 */ /* 0x000fc600030e06a1 */
        /* <DEDUP_REMOVED lines=10> */
[----:B0-----:R-:W4:Y:S01]  /*23690*/  LDL.LU R185, [R1+0x254] ;  /* 0x0002540001b97983 */ /* 0x001f220000300800 */
[----:B------:R-:W-:-:S03]  /*236a0*/  IMAD.X R187, R9, 0x1, R187, P3 ;  /* 0x0000000109bb7824 */ /* 0x000fc600018e06bb */
[----:B------:R-:W-:Y:S04]  /*236b0*/  STL [R1+0x284], R97 ;  /* 0x0002846101007387 */ /* 0x000fe80000100800 */
[----:B------:R0:W-:Y:S04]  /*236c0*/  STL [R1+0x27c], R187 ;  /* 0x00027cbb01007387 */ /* 0x0001e80000100800 */
[----:B0-----:R-:W4:Y:S01]  /*236d0*/  LDL.LU R187, [R1+0x228] ;  /* 0x0002280001bb7983 */ /* 0x001f220000300800 */
[----:B---3--:R-:W-:-:S05]  /*236e0*/  IADD3 R209, P3, R10, R209, RZ ;  /* 0x000000d10ad17210 */ /* 0x008fca0007f7e0ff */
[----:B------:R0:W-:Y:S04]  /*236f0*/  STL [R1+0x250], R209 ;  /* 0x000250d101007387 */ /* 0x0001e80000100800 */
[----:B0-----:R-:W3:Y:S04]  /*23700*/  LDL.LU R209, [R1+0x24c] ;  /* 0x00024c0001d17983 */ /* 0x001ee80000300800 */
[----:B------:R-:W3:Y:S04]  /*23710*/  LDL.LU R162, [R1+0x220] ;  /* 0x0002200001a27983 */ /* 0x000ee80000300800 */
[----:B------:R-:W3:Y:S04]  /*23720*/  LDL.LU R160, [R1+0x244] ;  /* 0x0002440001a07983 */ /* 0x000ee80000300800 */
[----:B------:R-:W3:Y:S01]  /*23730*/  LDL.LU R146, [R1+0x218] ;  /* 0x0002180001927983 */ /* 0x000ee20000300800 */
[----:B--2---:R-:W-:-:S05]  /*23740*/  IMAD.X R158, R9, 0x1, R158, P2 ;  /* 0x00000001099e7824 */ /* 0x004fca00010e069e */
[----:B------:R0:W-:Y:S04]  /*23750*/  STL [R1+0x274], R158 ;  /* 0x0002749e01007387 */ /* 0x0001e80000100800 */
[----:B------:R-:W2:Y:S04]  /*23760*/  LDL.LU R145, [R1+0x23c] ;  /* 0x00023c0001917983 */ /* 0x000ea80000300800 */
[----:B------:R-:W2:Y:S04]  /*23770*/  LDL.LU R134, [R1+0x210] ;  /* 0x0002100001867983 */ /* 0x000ea80000300800 */
[----:B------:R-:W2:Y:S04]  /*23780*/  LDL.LU R133, [R1+0x234] ;  /* 0x0002340001857983 */ /* 0x000ea80000300800 */
[----:B------:R-:W2:Y:S04]  /*23790*/  LDL.LU R122, [R1+0x208] ;  /* 0x00020800017a7983 */ /* 0x000ea80000300800 */
[----:B0-----:R-:W2:Y:S04]  /*237a0*/  LDL.LU R158, [R1+0x22c] ;  /* 0x00022c00019e7983 */ /* 0x001ea80000300800 */
[----:B------:R-:W2:Y:S04]  /*237b0*/  LDL.LU R121, [R1+0x200] ;  /* 0x0002000001797983 */ /* 0x000ea80000300800 */
[----:B------:R-:W2:Y:S01]  /*237c0*/  LDL.LU R110, [R1+0x224] ;  /* 0x00022400016e7983 */ /* 0x000ea20000300800 */
[----:B----4-:R-:W-:-:S05]  /*237d0*/  IADD3 R159, P2, R10, R159, RZ ;  /* 0x0000009f0a9f7210 */ /* 0x010fca0007f5e0ff */
[----:B------:R0:W-:Y:S04]  /*237e0*/  STL [R1+0x248], R159 ;  /* 0x0002489f01007387 */ /* 0x0001e80000100800 */
[----:B0-----:R-:W4:Y:S04]  /*237f0*/  LDL.LU R159, [R1+0x1f8] ;  /* 0x0001f800019f7983 */ /* 0x001f280000300800 */
[----:B------:R-:W4:Y:S04]  /*23800*/  LDL.LU R109, [R1+0x21c] ;  /* 0x00021c00016d7983 */ /* 0x000f280000300800 */
[----:B------:R-:W4:Y:S04]  /*23810*/  LDL.LU R98, [R1+0x1f0] ;  /* 0x0001f00001627983 */ /* 0x000f280000300800 */
[----:B------:R-:W4:Y:S01]  /*23820*/  LDL.LU R97, [R1+0x214] ;  /* 0x0002140001617983 */ /* 0x000f220000300800 */
[----:B------:R-:W-:-:S05]  /*23830*/  IMAD.X R21, R9, 0x1, R21, P1 ;  /* 0x0000000109157824 */ /* 0x000fca00008e0615 */
        /* <DEDUP_REMOVED lines=8> */
[----:B0-----:R-:W4:Y:S04]  /*238c0*/  LDL.LU R161, [R1+0x20c] ;  /* 0x00020c0001a17983 */ /* 0x001f280000300800 */
[----:B------:R-:W-:Y:S04]  /*238d0*/  STL [R1+0x264], R182 ;  /* 0x000264b601007387 */ /* 0x000fe80000100800 */
        /* <DEDUP_REMOVED lines=11> */
[----:B---3--:R-:W-:Y:S01]  /*23990*/  IMAD.X R209, R9, 0x1, R209, P3 ;  /* 0x0000000109d17824 */ /* 0x008fe200018e06d1 */
[----:B------:R-:W-:-:S04]  /*239a0*/  IADD3 R162, P3, R10, R162, RZ ;  /* 0x000000a20aa27210 */ /* 0x000fc80007f7e0ff */
[----:B------:R0:W-:Y:S01]  /*239b0*/  STL [R1+0x24c], R209 ;  /* 0x00024cd101007387 */ /* 0x0001e20000100800 */
[C---:B------:R-:W-:Y:S01]  /*239c0*/  IMAD.X R160, R9.reuse, 0x1, R160, P2 ;  /* 0x0000000109a07824 */ /* 0x040fe200010e06a0 */
[C---:B------:R-:W-:Y:S02]  /*239d0*/  IADD3 R146, P2, R10.reuse, R146, RZ ;  /* 0x000000920a927210 */ /* 0x040fe40007f5e0ff */
[----:B0-----:R-:W3:Y:S04]  /*239e0*/  LDL.LU R209, [R1+0x1d0] ;  /* 0x0001d00001d17983 */ /* 0x001ee80000300800 */
[----:B------:R-:W-:Y:S04]  /*239f0*/  STL [R1+0x220], R162 ;  /* 0x000220a201007387 */ /* 0x000fe80000100800 */
[----:B------:R-:W-:Y:S04]  /*23a00*/  STL [R1+0x244], R160 ;  /* 0x000244a001007387 */ /* 0x000fe80000100800 */
[----:B------:R-:W-:Y:S01]  /*23a10*/  STL [R1+0x218], R146 ;  /* 0x0002189201007387 */ /* 0x000fe20000100800 */
[----:B--2---:R-:W-:Y:S01]  /*23a20*/  IMAD.X R145, R9, 0x1, R145, P1 ;  /* 0x0000000109917824 */ /* 0x004fe200008e0691 */
[----:B------:R-:W-:-:S04]  /*23a30*/  IADD3 R134, P1, R10, R134, RZ ;  /* 0x000000860a867210 */ /* 0x000fc80007f3e0ff */
[----:B------:R-:W-:Y:S01]  /*23a40*/  STL [R1+0x23c], R145 ;  /* 0x00023c9101007387 */ /* 0x000fe20000100800 */
[----:B------:R-:W-:-:S03]  /*23a50*/  IMAD.X R133, R9, 0x1, R133, P4 ;  /* 0x0000000109857824 */ /* 0x000fc600020e0685 */
[----:B------:R-:W-:Y:S01]  /*23a60*/  STL [R1+0x210], R134 ;  /* 0x0002108601007387 */ /* 0x000fe20000100800 */
[C---:B------:R-:W-:Y:S01]  /*23a70*/  IADD3 R122, P4, R10.reuse, R122, RZ ;  /* 0x0000007a0a7a7210 */ /* 0x040fe20007f9e0ff */
[----:B------:R-:W-:Y:S01]  /*23a80*/  IMAD.X R158, R9, 0x1, R158, P6 ;  /* 0x00000001099e7824 */ /* 0x000fe200030e069e */
[----:B------:R-:W-:-:S04]  /*23a90*/  IADD3 R121, P6, R10, R121, RZ ;  /* 0x000000790a797210 */ /* 0x000fc80007fde0ff */
[----:B------:R0:W-:Y:S01]  /*23aa0*/  STL [R1+0x22c], R158 ;  /* 0x00022c9e01007387 */ /* 0x0001e20000100800 */
[----:B------:R-:W-:-:S03]  /*23ab0*/  IMAD.X R110, R9, 0x1, R110, P5 ;  /* 0x00000001096e7824 */ /* 0x000fc600028e066e */
[----:B------:R-:W-:Y:S04]  /*23ac0*/  STL [R1+0x234], R133 ;  /* 0x0002348501007387 */ /* 0x000fe80000100800 */
[----:B0-----:R-:W2:Y:S04]  /*23ad0*/  LDL.LU R158, [R1+0x1f4] ;  /* 0x0001f400019e7983 */ /* 0x001ea80000300800 */
[----:B------:R-:W-:Y:S01]  /*23ae0*/  STL [R1+0x208], R122 ;  /* 0x0002087a01007387 */ /* 0x000fe20000100800 */
[----:B----4-:R-:W-:Y:S01]  /*23af0*/  IADD3 R159, P5, R10, R159, RZ ;  /* 0x0000009f0a9f7210 */ /* 0x010fe20007fbe0ff */
[----:B------:R-:W-:-:S04]  /*23b00*/  IMAD.X R109, R9, 0x1, R109, P3 ;  /* 0x00000001096d7824 */ /* 0x000fc800018e066d */
[----:B------:R0:W-:Y:S01]  /*23b10*/  STL [R1+0x1f8], R159 ;  /* 0x0001f89f01007387 */ /* 0x0001e20000100800 */
[----:B------:R-:W-:-:S03]  /*23b20*/  IADD3 R98, P3, R10, R98, RZ ;  /* 0x000000620a627210 */ /* 0x000fc60007f7e0ff */
[----:B------:R-:W-:Y:S01]  /*23b30*/  STL [R1+0x200], R121 ;  /* 0x0002007901007387 */ /* 0x000fe20000100800 */
[----:B------:R-:W-:-:S03]  /*23b40*/  IMAD.X R97, R9, 0x1, R97, P2 ;  /* 0x0000000109617824 */ /* 0x000fc600010e0661 */
[----:B0-----:R-:W4:Y:S04]  /*23b50*/  LDL.LU R159, [R1+0x1c8] ;  /* 0x0001c800019f7983 */ /* 0x001f280000300800 */
[----:B------:R-:W-:Y:S04]  /*23b60*/  STL [R1+0x224], R110 ;  /* 0x0002246e01007387 */ /* 0x000fe80000100800 */
[----:B------:R-:W-:Y:S04]  /*23b70*/  STL [R1+0x21c], R109 ;  /* 0x00021c6d01007387 */ /* 0x000fe80000100800 */
[----:B------:R-:W4:Y:S01]  /*23b80*/  LDL.LU R182, [R1+0x1ec] ;  /* 0x0001ec0001b67983 */ /* 0x000f220000300800 */
[----:B------:R-:W-:-:S03]  /*23b90*/  IADD3 R21, P2, R10, R21, RZ ;  /* 0x000000150a157210 */ /* 0x000fc60007f5e0ff */
        /* <DEDUP_REMOVED lines=9> */
[----:B------:R-:W-:Y:S01]  /*23c30*/  IADD3 R22, P1, R10, R22, RZ ;  /* 0x000000160a167210 */ /* 0x000fe20007f3e0ff */
[----:B------:R-:W-:-:S05]  /*23c40*/  IMAD.X R163, R9, 0x1, R163, P4 ;  /* 0x0000000109a37824 */ /* 0x000fca00020e06a3 */
[----:B------:R0:W-:Y:S04]  /*23c50*/  STL [R1+0x204], R163 ;  /* 0x000204a301007387 */ /* 0x0001e80000100800 */
[----:B0-----:R-:W4:Y:S04]  /*23c60*/  LDL.LU R163, [R1+0x1b0] ;  /* 0x0001b00001a37983 */ /* 0x001f280000300800 */
[----:B------:R-:W-:Y:S04]  /*23c70*/  STL [R1+0x1e0], R22 ;  /* 0x0001e01601007387 */ /* 0x000fe80000100800 */
[----:B------:R-:W4:Y:S01]  /*23c80*/  LDL.LU R97, [R1+0x1d4] ;  /* 0x0001d40001617983 */ /* 0x000f220000300800 */
[----:B------:R-:W-:-:S05]  /*23c90*/  IADD3 R185, P4, R10, R185, RZ ;  /* 0x000000b90ab97210 */ /* 0x000fca0007f9e0ff */
[----:B------:R0:W-:Y:S04]  /*23ca0*/  STL [R1+0x1d8], R185 ;  /* 0x0001d8b901007387 */ /* 0x0001e80000100800 */
[----:B0-----:R-:W4:Y:S01]  /*23cb0*/  LDL.LU R185, [R1+0x1a8] ;  /* 0x0001a80001b97983 */ /* 0x001f220000300800 */
[----:B------:R-:W-:-:S05]  /*23cc0*/  IMAD.X R187, R9, 0x1, R187, P6 ;  /* 0x0000000109bb7824 */ /* 0x000fca00030e06bb */
[----:B------:R0:W-:Y:S04]  /*23cd0*/  STL [R1+0x1fc], R187 ;  /* 0x0001fcbb01007387 */ /* 0x0001e80000100800 */
[----:B0-----:R-:W4:Y:S04]  /*23ce0*/  LDL.LU R187, [R1+0x1cc] ;  /* 0x0001cc0001bb7983 */ /* 0x001f280000300800 */
[----:B------:R-:W4:Y:S04]  /*23cf0*/  LDL.LU R160, [R1+0x1a0] ;  /* 0x0001a00001a07983 */ /* 0x000f280000300800 */
[----:B------:R-:W4:Y:S01]  /*23d00*/  LDL.LU R146, [R1+0x1c4] ;  /* 0x0001c40001927983 */ /* 0x000f220000300800 */
[----:B---3--:R-:W-:-:S05]  /*23d10*/  IADD3 R209, P6, R10, R209, RZ ;  /* 0x000000d10ad17210 */ /* 0x008fca0007fde0ff */
[----:B------:R0:W-:Y:S04]  /*23d20*/  STL [R1+0x1d0], R209 ;  /* 0x0001d0d101007387 */ /* 0x0001e80000100800 */
[----:B------:R-:W3:Y:S04]  /*23d30*/  LDL.LU R145, [R1+0x198] ;  /* 0x0001980001917983 */ /* 0x000ee80000300800 */
[----:B------:R-:W3:Y:S04]  /*23d40*/  LDL.LU R134, [R1+0x1bc] ;  /* 0x0001bc0001867983 */ /* 0x000ee80000300800 */
[----:B------:R-:W3:Y:S04]  /*23d50*/  LDL.LU R133, [R1+0x190] ;  /* 0x0001900001857983 */ /* 0x000ee80000300800 */
[----:B0-----:R-:W3:Y:S04]  /*23d60*/  LDL.LU R209, [R1+0x1b4] ;  /* 0x0001b40001d17983 */ /* 0x001ee80000300800 */
[----:B------:R-:W3:Y:S04]  /*23d70*/  LDL.LU R122, [R1+0x188] ;  /* 0x00018800017a7983 */ /* 0x000ee80000300800 */
[----:B------:R-:W3:Y:S01]  /*23d80*/  LDL.LU R121, [R1+0x1ac] ;  /* 0x0001ac0001797983 */ /* 0x000ee20000300800 */
[----:B--2---:R-:W-:-:S05]  /*23d90*/  IMAD.X R158, R9, 0x1, R158, P5 ;  /* 0x00000001099e7824 */ /* 0x004fca00028e069e */
[----:B------:R0:W-:Y:S04]  /*23da0*/  STL [R1+0x1f4], R158 ;  /* 0x0001f49e01007387 */ /* 0x0001e80000100800 */
[----:B0-----:R-:W2:Y:S04]  /*23db0*/  LDL.LU R158, [R1+0x180] ;  /* 0x00018000019e7983 */ /* 0x001ea80000300800 */
[----:B------:R-:W2:Y:S04]  /*23dc0*/  LDL.LU R110, [R1+0x1a4] ;  /* 0x0001a400016e7983 */ /* 0x000ea80000300800 */
[----:B------:R-:W2:Y:S04]  /*23dd0*/  LDL.LU R109, [R1+0x178] ;  /* 0x00017800016d7983 */ /* 0x000ea80000300800 */
[----:B------:R-:W2:Y:S01]  /*23de0*/  LDL.LU R22, [R1+0x19c] ;  /* 0x00019c0001167983 */ /* 0x000ea20000300800 */
[----:B----4-:R-:W-:-:S05]  /*23df0*/  IADD3 R159, P5, R10, R159, RZ ;  /* 0x0000009f0a9f7210 */ /* 0x010fca0007fbe0ff */
        /* <DEDUP_REMOVED lines=27> */
[----:B------:R-:W-:Y:S01]  /*23fb0*/  IADD3 R160, P6, R10, R160, RZ ;  /* 0x000000a00aa07210 */ /* 0x000fe20007fde0ff */
[----:B------:R-:W-:-:S04]  /*23fc0*/  IMAD.X R146, R9, 0x1, R146, P5 ;  /* 0x0000000109927824 */ /* 0x000fc800028e0692 */
[----:B------:R-:W-:Y:S04]  /*23fd0*/  STL [R1+0x1a0], R160 ;  /* 0x0001a0a001007387 */ /* 0x000fe80000100800 */
[----:B------:R-:W-:Y:S01]  /*23fe0*/  STL [R1+0x1c4], R146 ;  /* 0x0001c49201007387 */ /* 0x000fe20000100800 */
[----:B---3--:R-:W-:Y:S01]  /*23ff0*/  IADD3 R145, P5, R10, R145, RZ ;  /* 0x000000910a917210 */ /* 0x008fe20007fbe0ff */
[----:B------:R-:W-:-:S04]  /*24000*/  IMAD.X R134, R9, 0x1, R134, P3 ;  /* 0x0000000109867824 */ /* 0x000fc800018e0686 */
[----:B------:R-:W-:Y:S01]  /*24010*/  STL [R1+0x198], R145 ;  /* 0x0001989101007387 */ /* 0x000fe20000100800 */
[C---:B------:R-:W-:Y:S01]  /*24020*/  IADD3 R133, P3, R10.reuse, R133, RZ ;  /* 0x000000850a857210 */ /* 0x040fe20007f7e0ff */
[----:B------:R-:W-:Y:S01]  /*24030*/  IMAD.X R209, R9, 0x1, R209, P2 ;  /* 0x0000000109d17824 */ /* 0x000fe200010e06d1 */
[----:B------:R-:W-:-:S04]  /*24040*/  IADD3 R122, P2, R10, R122, RZ ;  /* 0x0000007a0a7a7210 */ /* 0x000fc80007f5e0ff */
[----:B------:R0:W-:Y:S01]  /*24050*/  STL [R1+0x1b4], R209 ;  /* 0x0001b4d101007387 */ /* 0x0001e20000100800 */
[----:B------:R-:W-:-:S03]  /*24060*/  IMAD.X R121, R9, 0x1, R121, P1 ;  /* 0x0000000109797824 */ /* 0x000fc600008e0679 */
[----:B------:R-:W-:Y:S04]  /*24070*/  STL [R1+0x1bc], R134 ;  /* 0x0001bc8601007387 */ /* 0x000fe80000100800 */
[----:B0-----:R-:W3:Y:S04]  /*24080*/  LDL.LU R209, [R1+0x150] ;  /* 0x0001500001d17983 */ /* 0x001ee80000300800 */
[----:B------:R-:W-:Y:S01]  /*24090*/  STL [R1+0x190], R133 ;  /* 0x0001908501007387 */ /* 0x000fe20000100800 */
[----:B--2---:R-:W-:Y:S01]  /*240a0*/  IADD3 R158, P1, R10, R158, RZ ;  /* 0x0000009e0a9e7210 */ /* 0x004fe20007f3e0ff */
[----:B------:R-:W-:-:S04]  /*240b0*/  IMAD.X R110, R9, 0x1, R110, P4 ;  /* 0x00000001096e7824 */ /* 0x000fc800020e066e */
[----:B------:R0:W-:Y:S01]  /*240c0*/  STL [R1+0x180], R158 ;  /* 0x0001809e01007387 */ /* 0x0001e20000100800 */
[----:B------:R-:W-:-:S03]  /*240d0*/  IADD3 R109, P4, R10, R109, RZ ;  /* 0x0000006d0a6d7210 */ /* 0x000fc60007f9e0ff */
[----:B------:R-:W-:Y:S01]  /*240e0*/  STL [R1+0x188], R122 ;  /* 0x0001887a01007387 */ /* 0x000fe20000100800 */
[----:B------:R-:W-:-:S03]  /*240f0*/  IMAD.X R22, R9, 0x1, R22, P6 ;  /* 0x0000000109167824 */ /* 0x000fc600030e0616 */
[----:B0-----:R-:W2:Y:S04]  /*24100*/  LDL.LU R158, [R1+0x174] ;  /* 0x00017400019e7983 */ /* 0x001ea80000300800 */
[----:B------:R-:W-:Y:S04]  /*24110*/  STL [R1+0x1ac], R121 ;  /* 0x0001ac7901007387 */ /* 0x000fe80000100800 */
[----:B------:R-:W-:Y:S04]  /*24120*/  STL [R1+0x1a4], R110 ;  /* 0x0001a46e01007387 */ /* 0x000fe80000100800 */
[----:B------:R-:W2:Y:S04]  /*24130*/  LDL.LU R162, [R1+0x16c] ;  /* 0x00016c0001a27983 */ /* 0x000ea80000300800 */
[----:B------:R-:W-:Y:S04]  /*24140*/  STL [R1+0x178], R109 ;  /* 0x0001786d01007387 */ /* 0x000fe80000100800 */
[----:B------:R-:W2:Y:S01]  /*24150*/  LDL.LU R160, [R1+0x140] ;  /* 0x0001400001a07983 */ /* 0x000ea20000300800 */
[----:B----4-:R-:W-:-:S03]  /*24160*/  IADD3 R159, P6, R10, R159, RZ ;  /* 0x0000009f0a9f7210 */ /* 0x010fc60007fde0ff */
        /* <DEDUP_REMOVED lines=11> */
[----:B------:R-:W-:Y:S01]  /*24220*/  STL [R1+0x168], R98 ;  /* 0x0001686201007387 */ /* 0x000fe20000100800 */
[----:B------:R-:W-:-:S05]  /*24230*/  IADD3 R163, P3, R10, R163, RZ ;  /* 0x000000a30aa37210 */ /* 0x000fca0007f7e0ff */
[----:B------:R0:W-:Y:S01]  /*24240*/  STL [R1+0x160], R163 ;  /* 0x000160a301007387 */ /* 0x0001e20000100800 */
[----:B------:R-:W-:-:S03]  /*24250*/  IMAD.X R97, R9, 0x1, R97, P2 ;  /* 0x0000000109617824 */ /* 0x000fc600010e0661 */
[----:B0-----:R-:W4:Y:S04]  /*24260*/  LDL.LU R163, [R1+0x154] ;  /* 0x0001540001a37983 */ /* 0x001f280000300800 */
[----:B------:R-:W4:Y:S04]  /*24270*/  LDL.LU R146, [R1+0x128] ;  /* 0x0001280001927983 */ /* 0x000f280000300800 */
[----:B------:R-:W4:Y:S04]  /*24280*/  LDL.LU R145, [R1+0x120] ;  /* 0x0001200001917983 */ /* 0x000f280000300800 */
[----:B------:R-:W-:Y:S04]  /*24290*/  STL [R1+0x184], R97 ;  /* 0x0001846101007387 */ /* 0x000fe80000100800 */
[----:B------:R-:W4:Y:S01]  /*242a0*/  LDL.LU R134, [R1+0x118] ;  /* 0x0001180001867983 */ /* 0x000f220000300800 */
[----:B------:R-:W-:-:S05]  /*242b0*/  IADD3 R185, P2, R10, R185, RZ ;  /* 0x000000b90ab97210 */ /* 0x000fca0007f5e0ff */
[----:B------:R0:W-:Y:S04]  /*242c0*/  STL [R1+0x158], R185 ;  /* 0x000158b901007387 */ /* 0x0001e80000100800 */
[----:B------:R-:W4:Y:S04]  /*242d0*/  LDL.LU R133, [R1+0x13c] ;  /* 0x00013c0001857983 */ /* 0x000f280000300800 */
[----:B------:R-:W4:Y:S01]  /*242e0*/  LDL.LU R122, [R1+0x110] ;  /* 0x00011000017a7983 */ /* 0x000f220000300800 */
[----:B------:R-:W-:-:S05]  /*242f0*/  IMAD.X R187, R9, 0x1, R187, P1 ;  /* 0x0000000109bb7824 */ /* 0x000fca00008e06bb */
[----:B------:R1:W-:Y:S04]  /*24300*/  STL [R1+0x17c], R187 ;  /* 0x00017cbb01007387 */ /* 0x0003e80000100800 */
[----:B------:R-:W4:Y:S04]  /*24310*/  LDL.LU R121, [R1+0x134] ;  /* 0x0001340001797983 */ /* 0x000f280000300800 */
[----:B------:R-:W4:Y:S04]  /*24320*/  LDL.LU R110, [R1+0x108] ;  /* 0x00010800016e7983 */ /* 0x000f280000300800 */
[----:B0-----:R-:W4:Y:S04]  /*24330*/  LDL.LU R185, [R1+0x12c] ;  /* 0x00012c0001b97983 */ /* 0x001f280000300800 */
[----:B------:R-:W4:Y:S04]  /*24340*/  LDL.LU R109, [R1+0x100] ;  /* 0x00010000016d7983 */ /* 0x000f280000300800 */
[----:B------:R-:W4:Y:S04]  /*24350*/  LDL.LU R98, [R1+0x124] ;  /* 0x0001240001627983 */ /* 0x000f280000300800 */
[----:B-1----:R-:W4:Y:S01]  /*24360*/  LDL.LU R187, [R1+0xf8] ;  /* 0x0000f80001bb7983 */ /* 0x002f220000300800 */
[----:B---3--:R-:W-:-:S05]  /*24370*/  IADD3 R209, P1, R10, R209, RZ ;  /* 0x000000d10ad17210 */ /* 0x008fca0007f3e0ff */
[----:B------:R0:W-:Y:S04]  /*24380*/  STL [R1+0x150], R209 ;  /* 0x000150d101007387 */ /* 0x0001e80000100800 */
[----:B------:R-:W3:Y:S04]  /*24390*/  LDL.LU R97, [R1+0x11c] ;  /* 0x00011c0001617983 */ /* 0x000ee80000300800 */
[----:B0-----:R-:W3:Y:S01]  /*243a0*/  LDL.LU R209, [R1+0xf0] ;  /* 0x0000f00001d17983 */ /* 0x001ee20000300800 */
[C---:B------:R-:W-:Y:S02]  /*243b0*/  IMAD.X R8, R9.reuse, 0x1, R8, P1 ;  /* 0x0000000109087824 */ /* 0x040fe400008e0608 */
[----:B--2---:R-:W-:Y:S01]  /*243c0*/  IMAD.X R158, R9, 0x1, R158, P4 ;  /* 0x00000001099e7824 */ /* 0x004fe200020e069e */
[----:B------:R-:W-:-:S04]  /*243d0*/  IADD3 R2, P4, R10, R2, RZ ;  /* 0x000000020a027210 */ /* 0x000fc80007f9e0ff */
[----:B------:R-:W-:Y:S04]  /*243e0*/  STL [R1+0x174], R158 ;  /* 0x0001749e01007387 */ /* 0x000fe80000100800 */
[----:B------:R0:W-:Y:S01]  /*243f0*/  STL [R1+0x148], R2 ;  /* 0x0001480201007387 */ /* 0x0001e20000100800 */
[----:B------:R-:W-:-:S03]  /*24400*/  IMAD.X R162, R9, 0x1, R162, P6 ;  /* 0x0000000109a27824 */ /* 0x000fc600030e06a2 */
[----:B0-----:R-:W2:Y:S01]  /*24410*/  LDL.LU R2, [R1+0xe60] ;  /* 0x000e600001027983 */ /* 0x001ea20000300800 */
[----:B------:R-:W-:-:S03]  /*24420*/  IADD3 R160, P6, R10, R160, RZ ;  /* 0x000000a00aa07210 */ /* 0x000fc60007fde0ff */
[----:B------:R-:W2:Y:S01]  /*24430*/  LDL.LU R158, [R1+0x114] ;  /* 0x00011400019e7983 */ /* 0x000ea20000300800 */
[----:B----4-:R-:W-:Y:S01]  /*24440*/  IMAD.X R159, R9, 0x1, R159, P5 ;  /* 0x00000001099f7824 */ /* 0x010fe200028e069f */
[----:B------:R-:W-:-:S04]  /*24450*/  IADD3 R22, P5, R10, R22, RZ ;  /* 0x000000160a167210 */ /* 0x000fc80007fbe0ff */
[----:B------:R0:W-:Y:S04]  /*24460*/  STL [R1+0x164], R159 ;  /* 0x0001649f01007387 */ /* 0x0001e80000100800 */
[----:B------:R-:W-:Y:S04]  /*24470*/  STL [R1+0x16c], R162 ;  /* 0x00016ca201007387 */ /* 0x000fe80000100800 */
[----:B0-----:R-:W4:Y:S04]  /*24480*/  LDL.LU R159, [R1+0xe8] ;  /* 0x0000e800019f7983 */ /* 0x001f280000300800 */
[----:B------:R-:W-:Y:S04]  /*24490*/  STL [R1+0x140], R160 ;  /* 0x000140a001007387 */ /* 0x000fe80000100800 */
[----:B------:R0:W-:Y:S01]  /*244a0*/  STL [R1+0x138], R22 ;  /* 0x0001381601007387 */ /* 0x0001e20000100800 */
[----:B------:R-:W-:-:S03]  /*244b0*/  IMAD.X R6, R9, 0x1, R6, P4 ;  /* 0x0000000109067824 */ /* 0x000fc600020e0606 */
[----:B0-----:R-:W4:Y:S01]  /*244c0*/  LDL.LU R22, [R1+0x10c] ;  /* 0x00010c0001167983 */ /* 0x001f220000300800 */
[----:B------:R-:W-:-:S05]  /*244d0*/  IMAD.X R21, R9, 0x1, R21, P3 ;  /* 0x0000000109157824 */ /* 0x000fca00018e0615 */
[----:B------:R0:W-:Y:S04]  /*244e0*/  STL [R1+0x15c], R21 ;  /* 0x00015c1501007387 */ /* 0x0001e80000100800 */
[----:B0-----:R-:W4:Y:S01]  /*244f0*/  LDL.LU R21, [R1+0xe0] ;  /* 0x0000e00001157983 */ /* 0x001f220000300800 */
[----:B------:R-:W-:-:S05]  /*24500*/  IADD3 R161, P3, R10, R161, RZ ;  /* 0x000000a10aa17210 */ /* 0x000fca0007f7e0ff */
[----:B------:R0:W-:Y:S04]  /*24510*/  STL [R1+0x130], R161 ;  /* 0x000130a101007387 */ /* 0x0001e80000100800 */
[----:B0-----:R-:W4:Y:S01]  /*24520*/  LDL.LU R161, [R1+0x104] ;  /* 0x0001040001a17983 */ /* 0x001f220000300800 */
[----:B------:R-:W-:Y:S01]  /*24530*/  IMAD.X R163, R9, 0x1, R163, P2 ;  /* 0x0000000109a37824 */ /* 0x000fe200010e06a3 */
[----:B------:R-:W-:-:S04]  /*24540*/  IADD3 R146, P2, R10, R146, RZ ;  /* 0x000000920a927210 */ /* 0x000fc80007f5e0ff */
[----:B------:R0:W-:Y:S01]  /*24550*/  STL [R1+0x154], R163 ;  /* 0x000154a301007387 */ /* 0x0001e20000100800 */
[----:B------:R-:W-:-:S03]  /*24560*/  IADD3 R145, P1, R10, R145, RZ ;  /* 0x000000910a917210 */ /* 0x000fc60007f3e0ff */
[----:B0-----:R-:W4:Y:S01]  /*24570*/  LDL.LU R163, [R1+0xd8] ;  /* 0x0000d80001a37983 */ /* 0x001f220000300800 */
[----:B------:R-:W-:-:S03]  /*24580*/  IADD3 R134, P4, R10, R134, RZ ;  /* 0x000000860a867210 */ /* 0x000fc60007f9e0ff */
[----:B------:R0:W-:Y:S01]  /*24590*/  STL [R1+0x14c], R8 ;  /* 0x00014c0801007387 */ /* 0x0001e20000100800 */
[----:B------:R-:W-:-:S03]  /*245a0*/  IMAD.X R133, R9, 0x1, R133, P6 ;  /* 0x0000000109857824 */ /* 0x000fc600030e0685 */
[----:B0-----:R-:W4:Y:S01]  /*245b0*/  LDL.LU R8, [R1+0xe5c] ;  /* 0x000e5c0001087983 */ /* 0x001f220000300800 */
[----:B------:R-:W-:-:S03]  /*245c0*/  IADD3 R122, P6, R10, R122, RZ ;  /* 0x0000007a0a7a7210 */ /* 0x000fc60007fde0ff */
[----:B------:R-:W-:Y:S04]  /*245d0*/  STL [R1+0x128], R146 ;  /* 0x0001289201007387 */ /* 0x000fe80000100800 */
[----:B------:R0:W-:Y:S04]  /*245e0*/  STL [R1+0x144], R6 ;  /* 0x0001440601007387 */ /* 0x0001e80000100800 */
[----:B0-----:R-:W4:Y:S01]  /*245f0*/  LDL.LU R6, [R1+0xe58] ;  /* 0x000e580001067983 */ /* 0x001f220000300800 */
[----:B------:R-:W-:-:S03]  /*24600*/  IMAD.X R121, R9, 0x1, R121, P5 ;  /* 0x0000000109797824 */ /* 0x000fc600028e0679 */
[----:B------:R-:W-:Y:S01]  /*24610*/  STL [R1+0x120], R145 ;  /* 0x0001209101007387 */ /* 0x000fe20000100800 */
[C---:B------:R-:W-:Y:S01]  /*24620*/  IADD3 R110, P5, R10.reuse, R110, RZ ;  /* 0x0000006e0a6e7210 */ /* 0x040fe20007fbe0ff */
[C---:B------:R-:W-:Y:S02]  /*24630*/  IMAD.X R185, R9.reuse, 0x1, R185, P3 ;  /* 0x0000000109b97824 */ /* 0x040fe400018e06b9 */
[----:B------:R-:W-:Y:S04]  /*24640*/  STL [R1+0x118], R134 ;  /* 0x0001188601007387 */ /* 0x000fe80000100800 */
[----:B------:R-:W-:Y:S01]  /*24650*/  STL [R1+0x13c], R133 ;  /* 0x00013c8501007387 */ /* 0x000fe20000100800 */
[----:B------:R-:W-:Y:S01]  /*24660*/  IADD3 R109, P3, R10, R109, RZ ;  /* 0x0000006d0a6d7210 */ /* 0x000fe20007f7e0ff */
[----:B------:R-:W-:-:S02]  /*24670*/  IMAD.X R98, R9, 0x1, R98, P2 ;  /* 0x0000000109627824 */ /* 0x000fc400010e0662 */
[----:B------:R-:W-:Y:S01]  /*24680*/  STL [R1+0x110], R122 ;  /* 0x0001107a01007387 */ /* 0x000fe20000100800 */
[----:B------:R-:W-:-:S03]  /*24690*/  IADD3 R187, P2, R10, R187, RZ ;  /* 0x000000bb0abb7210 */ /* 0x000fc60007f5e0ff */
[----:B------:R0:W-:Y:S04]  /*246a0*/  STL [R1+0x12c], R185 ;  /* 0x00012cb901007387 */ /* 0x0001e80000100800 */
[----:B------:R-:W-:Y:S04]  /*246b0*/  STL [R1+0x134], R121 ;  /* 0x0001347901007387 */ /* 0x000fe80000100800 */
[----:B0-----:R-:W4:Y:S04]  /*246c0*/  LDL.LU R185, [R1+0xfc] ;  /* 0x0000fc0001b97983 */ /* 0x001f280000300800 */
[----:B------:R-:W-:Y:S04]  /*246d0*/  STL [R1+0x108], R110 ;  /* 0x0001086e01007387 */ /* 0x000fe80000100800 */
[----:B------:R0:W-:Y:S04]  /*246e0*/  STL [R1+0xf8], R187 ;  /* 0x0000f8bb01007387 */ /* 0x0001e80000100800 */
[----:B------:R-:W-:Y:S04]  /*246f0*/  STL [R1+0x100], R109 ;  /* 0x0001006d01007387 */ /* 0x000fe80000100800 */
[----:B0-----:R-:W4:Y:S04]  /*24700*/  LDL.LU R187, [R1+0xf4] ;  /* 0x0000f40001bb7983 */ /* 0x001f280000300800 */
[----:B------:R-:W-:Y:S01]  /*24710*/  STL [R1+0x124], R98 ;  /* 0x0001246201007387 */ /* 0x000fe20000100800 */
[----:B---3--:R-:W-:Y:S01]  /*24720*/  IMAD.X R97, R9, 0x1, R97, P1 ;  /* 0x0000000109617824 */ /* 0x008fe200008e0661 */
[----:B------:R-:W-:-:S05]  /*24730*/  IADD3 R209, P1, R10, R209, RZ ;  /* 0x000000d10ad17210 */ /* 0x000fca0007f3e0ff */
[----:B------:R0:W-:Y:S04]  /*24740*/  STL [R1+0xf0], R209 ;  /* 0x0000f0d101007387 */ /* 0x0001e80000100800 */
[----:B0-----:R-:W3:Y:S04]  /*24750*/  LDL.LU R209, [R1+0xec] ;  /* 0x0000ec0001d17983 */ /* 0x001ee80000300800 */
[----:B------:R-:W-:Y:S04]  /*24760*/  STL [R1+0x11c], R97 ;  /* 0x00011c6101007387 */ /* 0x000fe80000100800 */
[----:B------:R-:W3:Y:S04]  /*24770*/  LDL.LU R162, [R1+0xc0] ;  /* 0x0000c00001a27983 */ /* 0x000ee80000300800 */
[----:B------:R-:W3:Y:S01]  /*24780*/  LDL.LU R160, [R1+0xe4] ;  /* 0x0000e40001a07983 */ /* 0x000ee20000300800 */
[----:B--2---:R-:W-:-:S05]  /*24790*/  IMAD.X R158, R9, 0x1, R158, P4 ;  /* 0x00000001099e7824 */ /* 0x004fca00020e069e */
[----:B------:R0:W-:Y:S04]  /*247a0*/  STL [R1+0x114], R158 ;  /* 0x0001149e01007387 */ /* 0x0001e80000100800 */
[----:B0-----:R-:W2:Y:S04]  /*247b0*/  LDL.LU R158, [R1+0xb8] ;  /* 0x0000b800019e7983 */ /* 0x001ea80000300800 */
[----:B------:R-:W2:Y:S01]  /*247c0*/  LDL.LU R146, [R1+0xdc] ;  /* 0x0000dc0001927983 */ /* 0x000ea20000300800 */
[----:B----4-:R-:W-:-:S05]  /*247d0*/  IADD3 R159, P4, R10, R159, RZ ;  /* 0x0000009f0a9f7210 */ /* 0x010fca0007f9e0ff */
[----:B------:R0:W-:Y:S04]  /*247e0*/  STL [R1+0xe8], R159 ;  /* 0x0000e89f01007387 */ /* 0x0001e80000100800 */
[----:B0-----:R-:W4:Y:S01]  /*247f0*/  LDL.LU R159, [R1+0xb0] ;  /* 0x0000b000019f7983 */ /* 0x001f220000300800 */
[----:B------:R-:W-:-:S03]  /*24800*/  IMAD.X R22, R9, 0x1, R22, P6 ;  /* 0x0000000109167824 */ /* 0x000fc600030e0616 */
[----:B------:R-:W4:Y:S04]  /*24810*/  LDL.LU R145, [R1+0xa8] ;  /* 0x0000a80001917983 */ /* 0x000f280000300800 */
[----:B------:R0:W-:Y:S04]  /*24820*/  STL [R1+0x10c], R22 ;  /* 0x00010c1601007387 */ /* 0x0001e80000100800 */
[----:B------:R-:W4:Y:S01]  /*24830*/  LDL.LU R134, [R1+0xa0] ;  /* 0x0000a00001867983 */ /* 0x000f220000300800 */
[----:B------:R-:W-:-:S05]  /*24840*/  IADD3 R21, P6, R10, R21, RZ ;  /* 0x000000150a157210 */ /* 0x000fca0007fde0ff */
[----:B------:R1:W-:Y:S04]  /*24850*/  STL [R1+0xe0], R21 ;  /* 0x0000e01501007387 */ /* 0x0003e80000100800 */
[----:B------:R-:W4:Y:S01]  /*24860*/  LDL.LU R133, [R1+0x98] ;  /* 0x0000980001857983 */ /* 0x000f220000300800 */
[----:B------:R-:W-:-:S05]  /*24870*/  IMAD.X R161, R9, 0x1, R161, P5 ;  /* 0x0000000109a17824 */ /* 0x000fca00028e06a1 */
[----:B------:R1:W-:Y:S04]  /*24880*/  STL [R1+0x104], R161 ;  /* 0x000104a101007387 */ /* 0x0003e80000100800 */
[----:B------:R-:W4:Y:S04]  /*24890*/  LDL.LU R122, [R1+0xbc] ;  /* 0x0000bc00017a7983 */ /* 0x000f280000300800 */
[----:B------:R-:W4:Y:S01]  /*248a0*/  LDL.LU R121, [R1+0x90] ;  /* 0x0000900001797983 */ /* 0x000f220000300800 */
[----:B------:R-:W-:-:S05]  /*248b0*/  IADD3 R163, P5, R10, R163, RZ ;  /* 0x000000a30aa37210 */ /* 0x000fca0007fbe0ff */
[----:B------:R1:W-:Y:S04]  /*248c0*/  STL [R1+0xd8], R163 ;  /* 0x0000d8a301007387 */ /* 0x0003e80000100800 */
[----:B------:R-:W4:Y:S04]  /*248d0*/  LDL.LU R110, [R1+0xb4] ;  /* 0x0000b400016e7983 */ /* 0x000f280000300800 */
[----:B------:R-:W4:Y:S04]  /*248e0*/  LDL.LU R109, [R1+0x88] ;  /* 0x00008800016d7983 */ /* 0x000f280000300800 */
[----:B------:R-:W4:Y:S04]  /*248f0*/  LDL.LU R98, [R1+0xac] ;  /* 0x0000ac0001627983 */ /* 0x000f280000300800 */
[----:B------:R-:W4:Y:S04]  /*24900*/  LDL.LU R97, [R1+0x80] ;  /* 0x0000800001617983 */ /* 0x000f280000300800 */
[----:B0-----:R-:W4:Y:S04]  /*24910*/  LDL.LU R22, [R1+0xa4] ;  /* 0x0000a40001167983 */ /* 0x001f280000300800 */
[----:B-1----:R-:W4:Y:S04]  /*24920*/  LDL.LU R21, [R1+0x78] ;  /* 0x0000780001157983 */ /* 0x002f280000300800 */
[----:B------:R-:W4:Y:S04]  /*24930*/  LDL.LU R161, [R1+0x9c] ;  /* 0x00009c0001a17983 */ /* 0x000f280000300800 */
[----:B------:R-:W4:Y:S01]  /*24940*/  LDL.LU R163, [R1+0x94] ;  /* 0x0000940001a37983 */ /* 0x000f220000300800 */
[----:B------:R-:W-:Y:S01]  /*24950*/  IMAD.X R185, R9, 0x1, R185, P3 ;  /* 0x0000000109b97824 */ /* 0x000fe200018e06b9 */
[----:B------:R-:W-:-:S05]  /*24960*/  IADD3 R7, P3, R10, R7, RZ ;  /* 0x000000070a077210 */ /* 0x000fca0007f7e0ff */
[----:B------:R0:W-:Y:S04]  /*24970*/  STL [R1+0xd0], R7 ;  /* 0x0000d00701007387 */ /* 0x0001e80000100800 */
[----:B------:R1:W-:Y:S04]  /*24980*/  STL [R1+0xfc], R185 ;  /* 0x0000fcb901007387 */ /* 0x0003e80000100800 */
[----:B0-----:R-:W4:Y:S01]  /*24990*/  LDL.LU R7, [R1+0xe54] ;  /* 0x000e540001077983 */ /* 0x001f220000300800 */
[----:B------:R-:W-:Y:S01]  /*249a0*/  IMAD.X R187, R9, 0x1, R187, P2 ;  /* 0x0000000109bb7824 */ /* 0x000fe200010e06bb */
[----:B------:R-:W-:-:S02]  /*249b0*/  IADD3 R3, P2, R10, R3, RZ ;  /* 0x000000030a037210 */ /* 0x000fc40007f5e0ff */
[----:B-1----:R-:W4:Y:S04]  /*249c0*/  LDL.LU R185, [R1+0x8c] ;  /* 0x00008c0001b97983 */ /* 0x002f280000300800 */
[----:B------:R0:W-:Y:S04]  /*249d0*/  STL [R1+0xf4], R187 ;  /* 0x0000f4bb01007387 */ /* 0x0001e80000100800 */
[----:B0-----:R-:W4:Y:S04]  /*249e0*/  LDL.LU R187, [R1+0x84] ;  /* 0x0000840001bb7983 */ /* 0x001f280000300800 */
[----:B------:R0:W-:Y:S04]  /*249f0*/  STL [R1+0xc8], R3 ;  /* 0x0000c80301007387 */ /* 0x0001e80000100800 */
[----:B0-----:R-:W4:Y:S01]  /*24a00*/  LDL.LU R3, [R1+0xe50] ;  /* 0x000e500001037983 */ /* 0x001f220000300800 */
[----:B---3--:R-:W-:-:S05]  /*24a10*/  IMAD.X R209, R9, 0x1, R209, P1 ;  /* 0x0000000109d17824 */ /* 0x008fca00008e06d1 */
[----:B------:R0:W-:Y:S01]  /*24a20*/  STL [R1+0xec], R209 ;  /* 0x0000ecd101007387 */ /* 0x0001e20000100800 */
[C---:B------:R-:W-:Y:S01]  /*24a30*/  IADD3 R162, P1, R10.reuse, R162, RZ ;  /* 0x000000a20aa27210 */ /* 0x040fe20007f3e0ff */
[C---:B------:R-:W-:Y:S02]  /*24a40*/  IMAD.X R160, R9.reuse, 0x1, R160, P4 ;  /* 0x0000000109a07824 */ /* 0x040fe400020e06a0 */
[----:B0-----:R-:W3:Y:S01]  /*24a50*/  LDL.LU R209, [R1+0x50] ;  /* 0x0000500001d17983 */ /* 0x001ee20000300800 */
[C---:B------:R-:W-:Y:S02]  /*24a60*/  IMAD.X R0, R9.reuse, 0x1, R0, P3 ;  /* 0x0000000109007824 */ /* 0x040fe400018e0600 */
[C---:B------:R-:W-:Y:S01]  /*24a70*/  IMAD.X R4, R9.reuse, 0x1, R4, P2 ;  /* 0x0000000109047824 */ /* 0x040fe200010e0604 */
[----:B--2---:R-:W-:Y:S01]  /*24a80*/  IADD3 R158, P4, R10, R158, RZ ;  /* 0x0000009e0a9e7210 */ /* 0x004fe20007f9e0ff */
[----:B------:R-:W-:-:S04]  /*24a90*/  IMAD.X R146, R9, 0x1, R146, P6 ;  /* 0x0000000109927824 */ /* 0x000fc800030e0692 */
[----:B------:R0:W-:Y:S04]  /*24aa0*/  STL [R1+0xb8], R158 ;  /* 0x0000b89e01007387 */ /* 0x0001e80000100800 */
[----:B------:R-:W-:Y:S04]  /*24ab0*/  STL [R1+0xc0], R162 ;  /* 0x0000c0a201007387 */ /* 0x000fe80000100800 */
[----:B0-----:R-:W2:Y:S04]  /*24ac0*/  LDL.LU R158, [R1+0xc40] ;  /* 0x000c4000019e7983 */ /* 0x001ea80000300800 */
[----:B------:R-:W-:Y:S01]  /*24ad0*/  STL [R1+0xe4], R160 ;  /* 0x0000e4a001007387 */ /* 0x000fe20000100800 */
[C---:B----4-:R-:W-:Y:S01]  /*24ae0*/  IADD3 R159, P6, R10.reuse, R159, RZ ;  /* 0x0000009f0a9f7210 */ /* 0x050fe20007fde0ff */
[----:B------:R-:W-:Y:S01]  /*24af0*/  IMAD.X R3, R9, 0x1, R3, P5 ;  /* 0x0000000109037824 */ /* 0x000fe200028e0603 */
[----:B------:R-:W-:-:S04]  /*24b00*/  IADD3 R145, P5, R10, R145, RZ ;  /* 0x000000910a917210 */ /* 0x000fc80007fbe0ff */
[----:B------:R0:W-:Y:S04]  /*24b10*/  STL [R1+0xd4], R3 ;  /* 0x0000d40301007387 */ /* 0x0001e80000100800 */
[----:B------:R-:W-:Y:S04]  /*24b20*/  STL [R1+0xdc], R146 ;  /* 0x0000dc9201007387 */ /* 0x000fe80000100800 */
[----:B0-----:R-:W4:Y:S04]  /*24b30*/  LDL.LU R3, [R1+0xe4c] ;  /* 0x000e4c0001037983 */ /* 0x001f280000300800 */
[----:B------:R0:W-:Y:S04]  /*24b40*/  STL [R1+0xb0], R159 ;  /* 0x0000b09f01007387 */ /* 0x0001e80000100800 */
[----:B0-----:R-:W2:Y:S04]  /*24b50*/  LDL.LU R159, [R1+0x4c] ;  /* 0x00004c00019f7983 */ /* 0x001ea80000300800 */
[----:B------:R0:W-:Y:S04]  /*24b60*/  STL [R1+0xcc], R0 ;  /* 0x0000cc0001007387 */ /* 0x0001e80000100800 */
[----:B0-----:R-:W3:Y:S04]  /*24b70*/  LDL.LU R0, [R1+0xe48] ;  /* 0x000e480001007983 */ /* 0x001ee80000300800 */
[----:B------:R-:W-:Y:S04]  /*24b80*/  STL [R1+0xa8], R145 ;  /* 0x0000a89101007387 */ /* 0x000fe80000100800 */
[----:B------:R0:W-:Y:S04]  /*24b90*/  STL [R1+0xc4], R4 ;  /* 0x0000c40401007387 */ /* 0x0001e80000100800 */
[----:B0-----:R-:W2:Y:S01]  /*24ba0*/  LDL.LU R4, [R1+0xe44] ;  /* 0x000e440001047983 */ /* 0x001ea20000300800 */
[C---:B------:R-:W-:Y:S01]  /*24bb0*/  IADD3 R134, P3, R10.reuse, R134, RZ ;  /* 0x000000860a867210 */ /* 0x040fe20007f7e0ff */
[C---:B------:R-:W-:Y:S01]  /*24bc0*/  IMAD.X R122, R9.reuse, 0x1, R122, P1 ;  /* 0x00000001097a7824 */ /* 0x040fe200008e067a */
[C---:B------:R-:W-:Y:S01]  /*24bd0*/  IADD3 R133, P2, R10.reuse, R133, RZ ;  /* 0x000000850a857210 */ /* 0x040fe20007f5e0ff */
[C---:B------:R-:W-:Y:S01]  /*24be0*/  IMAD.X R110, R9.reuse, 0x1, R110, P4 ;  /* 0x00000001096e7824 */ /* 0x040fe200020e066e */
[C---:B------:R-:W-:Y:S01]  /*24bf0*/  IADD3 R121, P1, R10.reuse, R121, RZ ;  /* 0x000000790a797210 */ /* 0x040fe20007f3e0ff */
[----:B------:R-:W-:Y:S01]  /*24c00*/  STL [R1+0xa0], R134 ;  /* 0x0000a08601007387 */ /* 0x000fe20000100800 */
[C---:B------:R-:W-:Y:S01]  /*24c10*/  IADD3 R109, P4, R10.reuse, R109, RZ ;  /* 0x0000006d0a6d7210 */ /* 0x040fe20007f9e0ff */
[C---:B------:R-:W-:Y:S01]  /*24c20*/  IMAD.X R98, R9.reuse, 0x1, R98, P6 ;  /* 0x0000000109627824 */ /* 0x040fe200030e0662 */
[----:B------:R-:W-:Y:S01]  /*24c30*/  IADD3 R97, P6, R10, R97, RZ ;  /* 0x000000610a617210 */ /* 0x000fe20007fde0ff */
[----:B------:R-:W-:Y:S01]  /*24c40*/  STL [R1+0x98], R133 ;  /* 0x0000988501007387 */ /* 0x000fe20000100800 */
[----:B------:R-:W-:-:S02]  /*24c50*/  IMAD.X R22, R9, 0x1, R22, P5 ;  /* 0x0000000109167824 */ /* 0x000fc400028e0616 */
[----:B------:R-:W-:Y:S01]  /*24c60*/  IMAD.X R161, R9, 0x1, R161, P3 ;  /* 0x0000000109a17824 */ /* 0x000fe200018e06a1 */
[----:B------:R-:W-:Y:S01]  /*24c70*/  STL [R1+0xbc], R122 ;  /* 0x0000bc7a01007387 */ /* 0x000fe20000100800 */
[----:B------:R-:W-:-:S03]  /*24c80*/  IADD3 R21, P5, R10, R21, RZ ;  /* 0x000000150a157210 */ /* 0x000fc60007fbe0ff */
[----:B------:R-:W-:Y:S01]  /*24c90*/  STL [R1+0x90], R121 ;  /* 0x0000907901007387 */ /* 0x000fe20000100800 */
[----:B------:R-:W-:-:S03]  /*24ca0*/  IMAD.X R163, R9, 0x1, R163, P2 ;  /* 0x0000000109a37824 */ /* 0x000fc600010e06a3 */
[----:B------:R-:W-:Y:S04]  /*24cb0*/  STL [R1+0xb4], R110 ;  /* 0x0000b46e01007387 */ /* 0x000fe80000100800 */
[----:B------:R-:W-:Y:S04]  /*24cc0*/  STL [R1+0x88], R109 ;  /* 0x0000886d01007387 */ /* 0x000fe80000100800 */
[----:B------:R-:W-:Y:S04]  /*24cd0*/  STL [R1+0xac], R98 ;  /* 0x0000ac6201007387 */ /* 0x000fe80000100800 */
[----:B------:R-:W-:Y:S04]  /*24ce0*/  STL [R1+0x80], R97 ;  /* 0x0000806101007387 */ /* 0x000fe80000100800 */
[----:B------:R-:W-:Y:S04]  /*24cf0*/  STL [R1+0xa4], R22 ;  /* 0x0000a41601007387 */ /* 0x000fe80000100800 */
[----:B------:R-:W-:Y:S01]  /*24d00*/  STS.U8 [R13+UR7+0x7f80], R252 ;  /* 0x007f80fc0d007988 */ /* 0x000fe20008000007 */
[----:B------:R0:W-:Y:S06]  /*24d10*/  MEMBAR.ALL.CTA ;  /* 0x0000000000007992 */ /* 0x0001ec0000008000 */
[----:B0-----:R-:W0:Y:S01]  /*24d20*/  FENCE.VIEW.ASYNC.S ;  /* 0x00000000000073c6 */ /* 0x001e220000000000 */
[----:B------:R-:W-:Y:S01]  /*24d30*/  IMAD.X R185, R9, 0x1, R185, P1 ;  /* 0x0000000109b97824 */ /* 0x000fe200008e06b9 */
[----:B0-----:R-:W-:Y:S01]  /*24d40*/  BAR.SYNC.DEFER_BLOCKING 0x0 ;  /* 0x0000000000007b1d */ /* 0x001fe20000010000 */
[----:B------:R-:W-:-:S05]  /*24d50*/  IADD3 R6, P1, R10, R6, RZ ;  /* 0x000000060a067210 */ /* 0x000fca0007f3e0ff */
[----:B------:R-:W-:Y:S01]  /*24d60*/  UMOV UR13, 0x40000040 ;  /* 0x40000040000d7882 */ /* 0x000fe20000000000 */
[----:B------:R-:W-:Y:S01]  /*24d70*/  UMOV UR15, 0x40000040 ;  /* 0x40000040000f7882 */ /* 0x000fe20000000000 */
[----:B------:R-:W-:-:S06]  /*24d80*/  WARPGROUP.ARRIVE ;  /* 0x00000000000079c5 */ /* 0x000fcc0000000000 */
[----:B------:R-:W-:-:S12]  /*24d90*/  QGMMA.64x128x32.F32.E4M3.E4M3 R24, gdesc[UR12], R24 ;  /* 0x01e000000c1879f3 */ /* 0x000fd80008700818 */
[----:B------:R-:W-:Y:S01]  /*24da0*/  QGMMA.64x128x32.F32.E4M3.E4M3 R24, gdesc[UR8], R24 ;  /* 0x01e00000081879f3 */ /* 0x000fe20008700818 */
[C---:B----4-:R-:W-:Y:S02]  /*24db0*/  IADD3 R3, P2, R10.reuse, R3, RZ ;  /* 0x000000030a037210 */ /* 0x050fe40007f5e0ff */
[----:B--2---:R-:W-:-:S05]  /*24dc0*/  IADD3 R4, P3, R10, R4, RZ ;  /* 0x000000040a047210 */ /* 0x004fca0007f7e0ff */
[----:B------:R0:W-:Y:S04]  /*24dd0*/  STL [R1+0x70], R4 ;  /* 0x0000700401007387 */ /* 0x0001e80000100800 */
[----:B------:R-:W-:Y:S04]  /*24de0*/  STL [R1+0x78], R21 ;  /* 0x0000781501007387 */ /* 0x000fe80000100800 */
[----:B0-----:R-:W2:Y:S01]  /*24df0*/  LDL.LU R4, [R1+0xe40] ;  /* 0x000e400001047983 */ /* 0x001ea20000300800 */
[----:B------:R-:W-:Y:S03]  /*24e00*/  QGMMA.64x128x32.F32.E4M3.E4M3 R24, gdesc[UR40], R24 ;  /* 0x01e00000281879f3 */ /* 0x000fe60008700818 */
[----:B------:R-:W-:Y:S04]  /*24e10*/  STL [R1+0x9c], R161 ;  /* 0x00009ca101007387 */ /* 0x000fe80000100800 */
[----:B------:R0:W-:Y:S04]  /*24e20*/  STL [R1+0x68], R3 ;  /* 0x0000680301007387 */ /* 0x0001e80000100800 */
[----:B0-----:R-:W4:Y:S04]  /*24e30*/  LDL.LU R3, [R1+0xe3c] ;  /* 0x000e3c0001037983 */ /* 0x001f280000300800 */
[----:B------:R-:W-:Y:S04]  /*24e40*/  STL [R1+0x94], R163 ;  /* 0x000094a301007387 */ /* 0x000fe80000100800 */
[----:B------:R0:W-:Y:S04]  /*24e50*/  STL [R1+0x60], R6 ;  /* 0x0000600601007387 */ /* 0x0001e80000100800 */
[----:B0-----:R-:W4:Y:S01]  /*24e60*/  LDL.LU R6, [R1+0xe38] ;  /* 0x000e380001067983 */ /* 0x001f220000300800 */
[----:B------:R-:W-:Y:S01]  /*24e70*/  IMAD.X R187, R9, 0x1, R187, P4 ;  /* 0x0000000109bb7824 */ /* 0x000fe200020e06bb */
[----:B------:R-:W-:-:S02]  /*24e80*/  IADD3 R2, P4, R10, R2, RZ ;  /* 0x000000020a027210 */ /* 0x000fc40007f9e0ff */
[----:B------:R-:W-:Y:S04]  /*24e90*/  STL [R1+0x8c], R185 ;  /* 0x00008cb901007387 */ /* 0x000fe80000100800 */
[----:B------:R0:W-:Y:S01]  /*24ea0*/  STL [R1+0x58], R2 ;  /* 0x0000580201007387 */ /* 0x0001e20000100800 */
[----:B---3--:R-:W-:-:S03]  /*24eb0*/  IMAD.X R0, R9, 0x1, R0, P2 ;  /* 0x0000000109007824 */ /* 0x008fc600010e0600 */
[----:B0-----:R0:W5:Y:S04]  /*24ec0*/  LDL.LU R2, [R1+0xe34] ;  /* 0x000e340001027983 */ /* 0x0011680000300800 */
[----:B------:R-:W-:Y:S01]  /*24ed0*/  STL [R1+0x84], R187 ;  /* 0x000084bb01007387 */ /* 0x000fe20000100800 */
[----:B------:R-:W-:-:S12]  /*24ee0*/  QGMMA.64x128x32.F32.E4M3.E4M3 R24, gdesc[UR36], R24 ;  /* 0x01e00000241879f3 */ /* 0x000fd80008700818 */
[----:B------:R-:W-:Y:S01]  /*24ef0*/  QGMMA.64x128x32.F32.E4M3.E4M3 R24, gdesc[UR32], R24 ;  /* 0x01e00000201879f3 */ /* 0x000fe20008700818 */
[C---:B--2---:R-:W-:Y:S01]  /*24f00*/  IMAD.X R4, R9.reuse, 0x1, R4, P5 ;  /* 0x0000000109047824 */ /* 0x044fe200028e0604 */
[C---:B------:R-:W-:Y:S01]  /*24f10*/  IADD3 R5, P5, R10.reuse, R5, RZ ;  /* 0x000000050a057210 */ /* 0x040fe20007fbe0ff */
[----:B----4-:R-:W-:Y:S01]  /*24f20*/  IMAD.X R3, R9, 0x1, R3, P6 ;  /* 0x0000000109037824 */ /* 0x010fe200030e0603 */
[----:B------:R-:W-:-:S04]  /*24f30*/  IADD3 R209, P6, R10, R209, RZ ;  /* 0x000000d10ad17210 */ /* 0x000fc80007fde0ff */
[----:B------:R1:W-:Y:S04]  /*24f40*/  STL [R1+0x7c], R3 ;  /* 0x00007c0301007387 */ /* 0x0003e80000100800 */
[----:B------:R-:W-:Y:S01]  /*24f50*/  QGMMA.64x128x32.F32.E4M3.E4M3 R24, gdesc[UR28], R24 ;  /* 0x01e000001c1879f3 */ /* 0x000fe20008700818 */
[----:B-1----:R0:W5:Y:S01]  /*24f60*/  LDL.LU R3, [R1+0xe30] ;  /* 0x000e300001037983 */ /* 0x0021620000300800 */
[----:B------:R-:W-:-:S03]  /*24f70*/  IMAD.X R6, R9, 0x1, R6, P3 ;  /* 0x0000000109067824 */ /* 0x000fc600018e0606 */
[----:B------:R1:W-:Y:S04]  /*24f80*/  STL [R1+0x74], R4 ;  /* 0x0000740401007387 */ /* 0x0003e80000100800 */
[----:B-1----:R0:W5:Y:S04]  /*24f90*/  LDL.LU R4, [R1+0xe2c] ;  /* 0x000e2c0001047983 */ /* 0x0021680000300800 */
[----:B------:R-:W-:Y:S04]  /*24fa0*/  STL [R1+0x50], R209 ;  /* 0x000050d101007387 */ /* 0x000fe80000100800 */
[----:B------:R1:W-:Y:S04]  /*24fb0*/  STL [R1+0x48], R5 ;  /* 0x0000480501007387 */ /* 0x0003e80000100800 */
[----:B-1----:R0:W5:Y:S04]  /*24fc0*/  LDL.LU R5, [R1+0xe28] ;  /* 0x000e280001057983 */ /* 0x0021680000300800 */
[----:B------:R1:W-:Y:S04]  /*24fd0*/  STL [R1+0x6c], R6 ;  /* 0x00006c0601007387 */ /* 0x0003e80000100800 */
[----:B-1----:R0:W5:Y:S04]  /*24fe0*/  LDL.LU R6, [R1+0xe24] ;  /* 0x000e240001067983 */ /* 0x0021680000300800 */
[----:B------:R1:W-:Y:S04]  /*24ff0*/  STL [R1+0x64], R0 ;  /* 0x0000640001007387 */ /* 0x0003e80000100800 */
[----:B-1----:R-:W2:Y:S01]  /*25000*/  LDL.LU R0, [R1+0xe20] ;  /* 0x000e200001007983 */ /* 0x002ea20000300800 */
[----:B------:R-:W-:Y:S01]  /*25010*/  IADD3 R158, P3, R158, UR16, RZ ;  /* 0x000000109e9e7c10 */ /* 0x000fe2000ff7e0ff */
[----:B------:R-:W-:-:S02]  /*25020*/  IMAD.X R7, R9, 0x1, R7, P1 ;  /* 0x0000000109077824 */ /* 0x000fc400008e0607 */
[C---:B------:R-:W-:Y:S02]  /*25030*/  IMAD.X R8, R9.reuse, 0x1, R8, P4 ;  /* 0x0000000109087824 */ /* 0x040fe400020e0608 */
[----:B------:R-:W-:Y:S01]  /*25040*/  STL [R1+0xc40], R158 ;  /* 0x000c409e01007387 */ /* 0x000fe20000100800 */
[C---:B------:R-:W-:Y:S02]  /*25050*/  IMAD.X R11, R9.reuse, 0x1, R11, P5 ;  /* 0x00000001090b7824 */ /* 0x040fe400028e060b */
[----:B------:R-:W-:Y:S01]  /*25060*/  IMAD.X R159, R9, 0x1, R159, P6 ;  /* 0x00000001099f7824 */ /* 0x000fe200030e069f */
[----:B------:R1:W-:Y:S04]  /*25070*/  STL [R1+0x5c], R7 ;  /* 0x00005c0701007387 */ /* 0x0003e80000100800 */
[----:B-1----:R0:W5:Y:S04]  /*25080*/  LDL.LU R7, [R1+0xe1c] ;  /* 0x000e1c0001077983 */ /* 0x0021680000300800 */
[----:B------:R1:W-:Y:S04]  /*25090*/  STL [R1+0x54], R8 ;  /* 0x0000540801007387 */ /* 0x0003e80000100800 */
[----:B-1----:R0:W5:Y:S04]  /*250a0*/  LDL.LU R8, [R1+0xe18] ;  /* 0x000e180001087983 */ /* 0x0021680000300800 */
[----:B------:R1:W-:Y:S01]  /*250b0*/  STL [R1+0x44], R11 ;  /* 0x0000440b01007387 */ /* 0x0003e20000100800 */
[----:B------:R-:W-:Y:S03]  /*250c0*/  QGMMA.64x128x32.F32.E4M3.E4M3 R24, gdesc[UR24], R24 ;  /* 0x01e00000181879f3 */ /* 0x000fe60008700818 */
[----:B-1----:R0:W5:Y:S04]  /*250d0*/  LDL.LU R11, [R1+0xe14] ;  /* 0x000e1400010b7983 */ /* 0x0021680000300800 */
[----:B------:R-:W-:Y:S01]  /*250e0*/  STL [R1+0x4c], R159 ;  /* 0x00004c9f01007387 */ /* 0x000fe20000100800 */
[----:B------:R-:W-:-:S04]  /*250f0*/  UIADD3 UR4, UR4, 0x1, URZ ;  /* 0x0000000104047890 */ /* 0x000fc8000fffe03f */
[----:B------:R-:W-:Y:S01]  /*25100*/  QGMMA.64x128x32.F32.E4M3.E4M3 R24, gdesc[UR20], R24, gsb0 ;  /* 0x01e00000141879f3 */ /* 0x000fe20008000818 */
[----:B--2---:R-:W-:-:S05]  /*25110*/  IADD3.X R0, R0, UR6, RZ, P3, !PT ;  /* 0x0000000600007c10 */ /* 0x004fca0009ffe4ff */
[----:B------:R1:W-:Y:S04]  /*25120*/  STL [R1+0xc3c], R0 ;  /* 0x000c3c0001007387 */ /* 0x0003e80000100800 */
[----:B-1----:R0:W5:Y:S01]  /*25130*/  LDL.LU R0, [R1+0xe10] ;  /* 0x000e100001007983 */ /* 0x0021620000300800 */
[----:B------:R-:W-:Y:S01]  /*25140*/  ISETP.NE.U32.AND P0, PT, R12, UR4, PT ;  /* 0x000000040c007c0c */ /* 0x000fe2000bf05070 */
[----:B------:R-:W-:-:S12]  /*25150*/  WARPGROUP.DEPBAR.LE gsb0, 0x0 ;  /* 0x00008000000079c5 */ /* 0x000fd80000010000 */
[----:B0-----:R-:W-:Y:S05]  /*25160*/  @P0 BRA `(.L_x_2) ;  /* 0xfffffea000380947 */ /* 0x001fea000383ffff */
.L_x_1:
[----:B------:R-:W2:Y:S01]  /*25170*/  LDL.LU R21, [R1+0xe0c] ;  /* 0x000e0c0001157983 */ /* 0x000ea20000300800 */
[----:B------:R-:W-:Y:S01]  /*25180*/  F2FP.SATFINITE.E4M3.F32.PACK_AB_MERGE_C R84, R85, R84, RZ ;  /* 0x000000545554723e */ /* 0x000fe200048070ff */
[----:B------:R-:W-:Y:S01]  /*25190*/  ULDC UR4, c[0x0][0x244] ;  /* 0x0000910000047ab9 */ /* 0x000fe20000000800 */
[----:B------:R-:W-:Y:S01]  /*251a0*/  F2FP.SATFINITE.E4M3.F32.PACK_AB_MERGE_C R9, R31, R30, RZ ;  /* 0x0000001e1f09723e */ /* 0x000fe200048070ff */
[----:B------:R-:W0:Y:S01]  /*251b0*/  S2R R121, SR_TID.X ;  /* 0x0000000000797919 */ /* 0x000e220000002100 */
[----:B-----5:R-:W-:Y:S01]  /*251c0*/  F2FP.SATFINITE.E4M3.F32.PACK_AB_MERGE_C R7, R55, R54, RZ ;  /* 0x000000363707723e */ /* 0x020fe200048070ff */
[----:B------:R-:W-:Y:S01]  /*251d0*/  ULDC.64 UR8, c[0x0][0x228] ;  /* 0x00008a0000087ab9 */ /* 0x000fe20000000a00 */
[----:B------:R-:W-:Y:S01]  /*251e0*/  F2FP.SATFINITE.E4M3.F32.PACK_AB_MERGE_C R95, R81, R80, RZ ;  /* 0x00000050515f723e */ /* 0x000fe200048070ff */
[----:B------:R-:W3:Y:S01]  /*251f0*/  LDL.LU R119, [R1+0xe08] ;  /* 0x000e080001777983 */ /* 0x000ee20000300800 */
[----:B------:R-:W-:Y:S01]  /*25200*/  F2FP.SATFINITE.E4M3.F32.PACK_AB_MERGE_C R32, R33, R32, RZ ;  /* 0x000000202120723e */ /* 0x000fe200048070ff */
[----:B------:R-:W-:Y:S01]  /*25210*/  ULDC UR10, c[0x0][0x22c] ;  /* 0x00008b00000a7ab9 */ /* 0x000fe20000000800 */
[----:B------:R-:W-:Y:S01]  /*25220*/  F2FP.SATFINITE.E4M3.F32.PACK_AB_MERGE_C R24, R25, R24, RZ ;  /* 0x000000181918723e */ /* 0x000fe200048070ff */
[----:B------:R-:W1:Y:S01]  /*25230*/  S2R R20, SR_TID.X ;  /* 0x0000000000147919 */ /* 0x000e620000002100 */
[----:B------:R-:W-:-:S02]  /*25240*/  F2FP.SATFINITE.E4M3.F32.PACK_AB_MERGE_C R28, R29, R28, RZ ;  /* 0x0000001c1d1c723e */ /* 0x000fc400048070ff */
[----:B------:R-:W-:Y:S01]  /*25250*/  F2FP.SATFINITE.E4M3.F32.PACK_AB_MERGE_C R8, R27, R26, RZ ;  /* 0x0000001a1b08723e */ /* 0x000fe200048070ff */
[----:B------:R-:W4:Y:S01]  /*25260*/  S2R R22, SR_TID.X ;  /* 0x0000000000167919 */ /* 0x000f220000002100 */
[----:B------:R-:W-:Y:S02]  /*25270*/  F2FP.SATFINITE.E4M3.F32.PACK_AB_MERGE_C R10, R35, R34, RZ ;  /* 0x00000022230a723e */ /* 0x000fe400048070ff */
[----:B------:R-:W-:Y:S02]  /*25280*/  F2FP.SATFINITE.E4M3.F32.PACK_AB_MERGE_C R11, R41, R40, RZ ;  /* 0x00000028290b723e */ /* 0x000fe400048070ff */
[----:B------:R-:W-:Y:S02]  /*25290*/  F2FP.SATFINITE.E4M3.F32.PACK_AB_MERGE_C R15, R45, R44, RZ ;  /* 0x0000002c2d0f723e */ /* 0x000fe400048070ff */
[----:B------:R-:W-:Y:S02]  /*252a0*/  F2FP.SATFINITE.E4M3.F32.PACK_AB_MERGE_C R49, R49, R48, RZ ;  /* 0x000000303131723e */ /* 0x000fe400048070ff */
[----:B------:R-:W-:-:S02]  /*252b0*/  LOP3.LUT R105, R32, 0xffff, RZ, 0xc0, !PT ;  /* 0x0000ffff20697812 */ /* 0x000fc400078ec0ff */
[----:B------:R-:W-:Y:S02]  /*252c0*/  F2FP.SATFINITE.E4M3.F32.PACK_AB_MERGE_C R4, R39, R38, RZ ;  /* 0x000000262704723e */ /* 0x000fe400048070ff */
[----:B------:R-:W-:Y:S02]  /*252d0*/  F2FP.SATFINITE.E4M3.F32.PACK_AB_MERGE_C R16, R47, R46, RZ ;  /* 0x0000002e2f10723e */ /* 0x000fe400048070ff */
[----:B------:R-:W-:Y:S02]  /*252e0*/  F2FP.SATFINITE.E4M3.F32.PACK_AB_MERGE_C R89, R65, R64, RZ ;  /* 0x000000404159723e */ /* 0x000fe400048070ff */
[----:B------:R-:W-:Y:S02]  /*252f0*/  F2FP.SATFINITE.E4M3.F32.PACK_AB_MERGE_C R92, R75, R74, RZ ;  /* 0x0000004a4b5c723e */ /* 0x000fe400048070ff */
[----:B------:R-:W-:Y:S01]  /*25300*/  F2FP.SATFINITE.E4M3.F32.PACK_AB_MERGE_C R5, R37, R36, RZ ;  /* 0x000000242505723e */ /* 0x000fe200048070ff */
[----:B0-----:R-:W-:Y:S01]  /*25310*/  IMAD.SHL.U32 R2, R121, 0x80, RZ ;  /* 0x0000008079027824 */ /* 0x001fe200078e00ff */
[----:B------:R-:W-:-:S02]  /*25320*/  SHF.R.U32.HI R81, RZ, 0x6, R121 ;  /* 0x00000006ff517819 */ /* 0x000fc40000011679 */
[----:B------:R-:W-:Y:S02]  /*25330*/  F2FP.SATFINITE.E4M3.F32.PACK_AB_MERGE_C R14, R43, R42, RZ ;  /* 0x0000002a2b0e723e */ /* 0x000fe400048070ff */
[----:B------:R-:W-:Y:S02]  /*25340*/  LOP3.LUT R2, R2, 0x400, RZ, 0xc0, !PT ;  /* 0x0000040002027812 */ /* 0x000fe400078ec0ff */
[----:B------:R-:W-:Y:S02]  /*25350*/  SGXT.U32 R81, R81, 0x1 ;  /* 0x000000015151781a */ /* 0x000fe40000000000 */
[C---:B-1----:R-:W-:Y:S02]  /*25360*/  LEA.HI R97, R20.reuse, 0x7e, RZ, 0x1a ;  /* 0x0000007e14617811 */ /* 0x042fe400078fd0ff */
[----:B------:R-:W-:Y:S02]  /*25370*/  LEA.HI R23, R20, 0x6e, RZ, 0x1a ;  /* 0x0000006e14177811 */ /* 0x000fe400078fd0ff */
[----:B----4-:R-:W-:-:S02]  /*25380*/  LEA.HI R20, R22, 0x5e, RZ, 0x1a ;  /* 0x0000005e16147811 */ /* 0x010fc400078fd0ff */
[C---:B------:R-:W-:Y:S02]  /*25390*/  LOP3.LUT R3, R0.reuse, R23, RZ, 0xfc, !PT ;  /* 0x0000001700037212 */ /* 0x040fe400078efcff */
[----:B------:R-:W-:Y:S02]  /*253a0*/  LOP3.LUT R30, R0, R20, RZ, 0xfc, !PT ;  /* 0x00000014001e7212 */ /* 0x000fe400078efcff */
[----:B------:R-:W-:Y:S02]  /*253b0*/  LEA.HI R23, R22, 0x4e, RZ, 0x1a ;  /* 0x0000004e16177811 */ /* 0x000fe400078fd0ff */
[----:B------:R-:W-:Y:S02]  /*253c0*/  F2FP.SATFINITE.E4M3.F32.PACK_AB_MERGE_C R17, R51, R50, RZ ;  /* 0x000000323311723e */ /* 0x000fe400048070ff */
[----:B------:R-:W-:Y:S02]  /*253d0*/  F2FP.SATFINITE.E4M3.F32.PACK_AB_MERGE_C R6, R53, R52, RZ ;  /* 0x000000343506723e */ /* 0x000fe400048070ff */
[----:B------:R-:W-:-:S02]  /*253e0*/  F2FP.SATFINITE.E4M3.F32.PACK_AB_MERGE_C R18, R57, R56, RZ ;  /* 0x000000383912723e */ /* 0x000fc400048070ff */
[----:B------:R-:W-:Y:S02]  /*253f0*/  F2FP.SATFINITE.E4M3.F32.PACK_AB_MERGE_C R19, R59, R58, RZ ;  /* 0x0000003a3b13723e */ /* 0x000fe400048070ff */
[----:B------:R-:W-:Y:S02]  /*25400*/  F2FP.SATFINITE.E4M3.F32.PACK_AB_MERGE_C R88, R61, R60, RZ ;  /* 0x0000003c3d58723e */ /* 0x000fe400048070ff */
[----:B------:R-:W-:Y:S02]  /*25410*/  F2FP.SATFINITE.E4M3.F32.PACK_AB_MERGE_C R62, R63, R62, RZ ;  /* 0x0000003e3f3e723e */ /* 0x000fe400048070ff */
        /* <DEDUP_REMOVED lines=8> */
[----:B------:R-:W-:-:S02]  /*254a0*/  LOP3.LUT R38, R0, R23, RZ, 0xfc, !PT ;  /* 0x0000001700267212 */ /* 0x000fc400078efcff */
[----:B------:R-:W-:Y:S02]  /*254b0*/  LOP3.LUT R99, R24, 0xffff, RZ, 0xc0, !PT ;  /* 0x0000ffff18637812 */ /* 0x000fe400078ec0ff */
[----:B------:R-:W-:Y:S02]  /*254c0*/  LOP3.LUT R106, R28, 0xffff, RZ, 0xc0, !PT ;  /* 0x0000ffff1c6a7812 */ /* 0x000fe400078ec0ff */
[C-C-:B------:R-:W-:Y:S02]  /*254d0*/  LOP3.LUT R83, R0.reuse, 0x7c, R81.reuse, 0xfe, !PT ;  /* 0x0000007c00537812 */ /* 0x140fe400078efe51 */
[C-C-:B------:R-:W-:Y:S02]  /*254e0*/  LOP3.LUT R87, R0.reuse, 0x7a, R81.reuse, 0xfe, !PT ;  /* 0x0000007a00577812 */ /* 0x140fe400078efe51 */
[C-C-:B------:R-:W-:Y:S02]  /*254f0*/  LOP3.LUT R23, R0.reuse, 0x72, R81.reuse, 0xfe, !PT ;  /* 0x0000007200177812 */ /* 0x140fe400078efe51 */
[----:B------:R-:W-:-:S02]  /*25500*/  LOP3.LUT R24, R0, 0x70, R81, 0xfe, !PT ;  /* 0x0000007000187812 */ /* 0x000fc400078efe51 */
[C-C-:B------:R-:W-:Y:S02]  /*25510*/  LOP3.LUT R25, R0.reuse, 0x6c, R81.reuse, 0xfe, !PT ;  /* 0x0000006c00197812 */ /* 0x140fe400078efe51 */
[C-C-:B------:R-:W-:Y:S02]  /*25520*/  LOP3.LUT R26, R0.reuse, 0x6a, R81.reuse, 0xfe, !PT ;  /* 0x0000006a001a7812 */ /* 0x140fe400078efe51 */
        /* <DEDUP_REMOVED lines=46> */
[----:B------:R-:W-:Y:S02]  /*25810*/  LOP3.LUT R103, R8, 0xffff, RZ, 0xc0, !PT ;  /* 0x0000ffff08677812 */ /* 0x000fe400078ec0ff */
[----:B------:R-:W-:Y:S02]  /*25820*/  LOP3.LUT R108, R9, 0xffff, RZ, 0xc0, !PT ;  /* 0x0000ffff096c7812 */ /* 0x000fe400078ec0ff */
[----:B------:R-:W-:Y:S02]  /*25830*/  LOP3.LUT R110, R10, 0xffff, RZ, 0xc0, !PT ;  /* 0x0000ffff0a6e7812 */ /* 0x000fe400078ec0ff */
[----:B------:R-:W-:Y:S02]  /*25840*/  LOP3.LUT R107, R11, 0xffff, RZ, 0xc0, !PT ;  /* 0x0000ffff0b6b7812 */ /* 0x000fe400078ec0ff */
[----:B------:R-:W-:Y:S02]  /*25850*/  LOP3.LUT R112, R15, 0xffff, RZ, 0xc0, !PT ;  /* 0x0000ffff0f707812 */ /* 0x000fe400078ec0ff */
[----:B------:R-:W-:-:S02]  /*25860*/  LOP3.LUT R116, R49, 0xffff, RZ, 0xc0, !PT ;  /* 0x0000ffff31747812 */ /* 0x000fc400078ec0ff */
[----:B------:R-:W-:Y:S02]  /*25870*/  LOP3.LUT R109, R14, 0xffff, RZ, 0xc0, !PT ;  /* 0x0000ffff0e6d7812 */ /* 0x000fe400078ec0ff */
[----:B------:R-:W-:Y:S02]  /*25880*/  LOP3.LUT R114, R16, 0xffff, RZ, 0xc0, !PT ;  /* 0x0000ffff10727812 */ /* 0x000fe400078ec0ff */
[----:B------:R-:W-:Y:S02]  /*25890*/  LOP3.LUT R118, R17, 0xffff, RZ, 0xc0, !PT ;  /* 0x0000ffff11767812 */ /* 0x000fe400078ec0ff */
[--C-:B------:R-:W-:Y:S02]  /*258a0*/  PRMT R9, R110, 0x3340, R1.reuse ;  /* 0x000033406e097816 */ /* 0x100fe40000000001 */
[----:B------:R-:W-:Y:S02]  /*258b0*/  PRMT R11, R116, 0x3340, R1 ;  /* 0x00003340740b7816 */ /* 0x000fe40000000001 */
[----:B------:R-:W-:-:S02]  /*258c0*/  PRMT R8, R103, 0x3340, R108 ;  /* 0x0000334067087816 */ /* 0x000fc4000000006c */
[----:B------:R-:W-:Y:S02]  /*258d0*/  PRMT R10, R107, 0x3340, R112 ;  /* 0x000033406b0a7816 */ /* 0x000fe40000000070 */
[----:B--2---:R-:W-:Y:S02]  /*258e0*/  IADD3 R85, R2, UR7, R21 ;  /* 0x0000000702557c10 */ /* 0x004fe4000fffe015 */
[----:B------:R-:W0:Y:S01]  /*258f0*/  S2R R21, SR_TID.X ;  /* 0x0000000000157919 */ /* 0x000e220000002100 */
[----:B------:R-:W-:Y:S02]  /*25900*/  LOP3.LUT R2, R0, R97, RZ, 0xfc, !PT ;  /* 0x0000006100027212 */ /* 0x000fe400078efcff */
[----:B------:R-:W-:Y:S02]  /*25910*/  PRMT R97, R105, 0x3340, R0 ;  /* 0x0000334069617816 */ /* 0x000fe40000000000 */
[----:B------:R-:W-:Y:S02]  /*25920*/  LOP3.LUT R113, R19, 0xffff, RZ, 0xc0, !PT ;  /* 0x0000ffff13717812 */ /* 0x000fe400078ec0ff */
[----:B------:R-:W-:-:S02]  /*25930*/  LOP3.LUT R120, R62, 0xffff, RZ, 0xc0, !PT ;  /* 0x0000ffff3e787812 */ /* 0x000fc400078ec0ff */
[----:B------:R-:W-:Y:S02]  /*25940*/  LOP3.LUT R124, R90, 0xffff, RZ, 0xc0, !PT ;  /* 0x0000ffff5a7c7812 */ /* 0x000fe400078ec0ff */
[----:B------:R-:W-:Y:S02]  /*25950*/  PRMT R82, R99, 0x3340, R106 ;  /* 0x0000334063527816 */ /* 0x000fe4000000006a */
[----:B------:R-:W-:Y:S02]  /*25960*/  PRMT R15, R118, 0x3340, R1 ;  /* 0x00003340760f7816 */ /* 0x000fe40000000001 */
[----:B------:R-:W-:Y:S02]  /*25970*/  PRMT R14, R109, 0x3340, R114 ;  /* 0x000033406d0e7816 */ /* 0x000fe40000000072 */
[----:B------:R-:W-:Y:S02]  /*25980*/  PRMT R17, R8, 0x5410, R9 ;  /* 0x0000541008117816 */ /* 0x000fe40000000009 */
[----:B0-----:R-:W-:-:S02]  /*25990*/  LEA.HI R20, R21, 0x2e, RZ, 0x1a ;  /* 0x0000002e15147811 */ /* 0x001fc400078fd0ff */
[C---:B------:R-:W-:Y:S02]  /*259a0*/  LEA.HI R22, R21.reuse, 0x3e, RZ, 0x1a ;  /* 0x0000003e15167811 */ /* 0x040fe400078fd0ff */
[C---:B------:R-:W-:Y:S02]  /*259b0*/  LOP3.LUT R55, R0.reuse, R20, RZ, 0xfc, !PT ;  /* 0x0000001400377212 */ /* 0x040fe400078efcff */
[----:B------:R-:W0:Y:S01]  /*259c0*/  S2R R20, SR_TID.X ;  /* 0x0000000000147919 */ /* 0x000e220000002100 */
[----:B------:R-:W-:Y:S02]  /*259d0*/  LEA.HI R21, R21, 0x1e, RZ, 0x1a ;  /* 0x0000001e15157811 */ /* 0x000fe400078fd0ff */
[C---:B------:R-:W-:Y:S02]  /*259e0*/  LOP3.LUT R46, R0.reuse, R22, RZ, 0xfc, !PT ;  /* 0x00000016002e7212 */ /* 0x040fe400078efcff */
[C---:B------:R-:W-:Y:S02]  /*259f0*/  LOP3.LUT R65, R0.reuse, R21, RZ, 0xfc, !PT ;  /* 0x0000001500417212 */ /* 0x040fe400078efcff */
[----:B------:R-:W-:-:S02]  /*25a00*/  LOP3.LUT R21, R0, 0x78, R81, 0xfe, !PT ;  /* 0x0000007800157812 */ /* 0x000fc400078efe51 */
[----:B------:R-:W-:Y:S02]  /*25a10*/  LOP3.LUT R22, R0, 0x74, R81, 0xfe, !PT ;  /* 0x0000007400167812 */ /* 0x000fe400078efe51 */
[----:B------:R-:W-:Y:S02]  /*25a20*/  PRMT R49, R10, 0x5410, R11 ;  /* 0x000054100a317816 */ /* 0x000fe4000000000b */
[----:B------:R-:W-:Y:S02]  /*25a30*/  LOP3.LUT R111, R18, 0xffff, RZ, 0xc0, !PT ;  /* 0x0000ffff126f7812 */ /* 0x000fe400078ec0ff */
[----:B------:R-:W-:Y:S02]  /*25a40*/  LOP3.LUT R88, R88, 0xffff, RZ, 0xc0, !PT ;  /* 0x0000ffff58587812 */ /* 0x000fe400078ec0ff */
[----:B------:R-:W-:Y:S02]  /*25a50*/  LOP3.LUT R122, R89, 0xffff, RZ, 0xc0, !PT ;  /* 0x0000ffff597a7812 */ /* 0x000fe400078ec0ff */
[----:B------:R-:W-:-:S02]  /*25a60*/  LOP3.LUT R115, R91, 0xffff, RZ, 0xc0, !PT ;  /* 0x0000ffff5b737812 */ /* 0x000fc400078ec0ff */
[----:B------:R-:W-:Y:S02]  /*25a70*/  LOP3.LUT R117, R92, 0xffff, RZ, 0xc0, !PT ;  /* 0x0000ffff5c757812 */ /* 0x000fe400078ec0ff */
[----:B------:R-:W-:Y:S02]  /*25a80*/  LOP3.LUT R126, R93, 0xffff, RZ, 0xc0, !PT ;  /* 0x0000ffff5d7e7812 */ /* 0x000fe400078ec0ff */
[----:B------:R-:W-:Y:S02]  /*25a90*/  LOP3.LUT R94, R94, 0xffff, RZ, 0xc0, !PT ;  /* 0x0000ffff5e5e7812 */ /* 0x000fe400078ec0ff */
[----:B------:R-:W-:Y:S02]  /*25aa0*/  LOP3.LUT R128, R95, 0xffff, RZ, 0xc0, !PT ;  /* 0x0000ffff5f807812 */ /* 0x000fe400078ec0ff */
[----:B------:R-:W-:Y:S02]  /*25ab0*/  LOP3.LUT R96, R96, 0xffff, RZ, 0xc0, !PT ;  /* 0x0000ffff60607812 */ /* 0x000fe400078ec0ff */
[----:B------:R-:W-:-:S02]  /*25ac0*/  PRMT R98, R82, 0x5410, R97 ;  /* 0x0000541052627816 */ /* 0x000fc40000000061 */
[----:B0-----:R-:W-:-:S04]  /*25ad0*/  LEA.HI R20, R20, 0xe, RZ, 0x1a ;  /* 0x0000000e14147811 */ /* 0x001fc800078fd0ff */
[C---:B------:R-:W-:Y:S02]  /*25ae0*/  LOP3.LUT R74, R0.reuse, R20, RZ, 0xfc, !PT ;  /* 0x00000014004a7212 */ /* 0x040fe400078efcff */
[C---:B------:R-:W-:Y:S02]  /*25af0*/  LOP3.LUT R20, R0.reuse, 0x76, R81, 0xfe, !PT ;  /* 0x0000007600147812 */ /* 0x040fe400078efe51 */
[----:B------:R-:W-:Y:S01]  /*25b00*/  LOP3.LUT R81, R0, R81, RZ, 0xfc, !PT ;  /* 0x0000005100517212 */ /* 0x000fe200078efcff */
[----:B------:R-:W-:Y:S01]  /*25b10*/  IMAD.SHL.U32 R0, R121, 0x8, RZ ;  /* 0x0000000879007824 */ /* 0x000fe200078e00ff */
[----:B------:R-:W-:Y:S02]  /*25b20*/  PRMT R11, R124, 0x3340, R1 ;  /* 0x000033407c0b7816 */ /* 0x000fe40000000001 */
[----:B------:R-:W-:Y:S02]  /*25b30*/  PRMT R8, R113, 0x3340, R120 ;  /* 0x0000334071087816 */ /* 0x000fe40000000078 */
[----:B------:R-:W-:-:S02]  /*25b40*/  LOP3.LUT R0, R0, 0x380, RZ, 0xc0, !PT ;  /* 0x0000038000007812 */ /* 0x000fc400078ec0ff */
[----:B------:R-:W-:Y:S02]  /*25b50*/  PRMT R104, R14, 0x5410, R15 ;  /* 0x000054100e687816 */ /* 0x000fe4000000000f */
[----:B------:R-:W-:Y:S01]  /*25b60*/  PRMT R9, R122, 0x3340, R1 ;  /* 0x000033407a097816 */ /* 0x000fe20000000001 */
[----:B------:R-:W-:Y:S01]  /*25b70*/  IMAD.IADD R82, R0, 0x1, R85 ;  /* 0x0000000100527824 */ /* 0x000fe200078e0255 */
[--C-:B------:R-:W-:Y:S02]  /*25b80*/  PRMT R15, R128, 0x3340, R1.reuse ;  /* 0x00003340800f7816 */ /* 0x100fe40000000001 */
[----:B------:R-:W-:Y:S02]  /*25b90*/  PRMT R19, R96, 0x3340, R1 ;  /* 0x0000334060137816 */ /* 0x000fe40000000001 */
[----:B------:R-:W-:Y:S02]  /*25ba0*/  PRMT R0, R111, 0x3340, R88 ;  /* 0x000033406f007816 */ /* 0x000fe40000000058 */
[----:B------:R-:W-:-:S02]  /*25bb0*/  PRMT R10, R115, 0x3340, R126 ;  /* 0x00003340730a7816 */ /* 0x000fc4000000007e */
[----:B------:R-:W-:Y:S02]  /*25bc0*/  PRMT R14, R117, 0x3340, R94 ;  /* 0x00003340750e7816 */ /* 0x000fe4000000005e */
[----:B------:R-:W-:Y:S02]  /*25bd0*/  PRMT R90, R8, 0x5410, R11 ;  /* 0x00005410085a7816 */ /* 0x000fe4000000000b */
[----:B------:R-:W-:Y:S02]  /*25be0*/  SHF.R.U32.HI R11, RZ, 0x8, R105 ;  /* 0x00000008ff0b7819 */ /* 0x000fe40000011669 */
[----:B------:R-:W-:Y:S02]  /*25bf0*/  PRMT R91, R0, 0x5410, R9 ;  /* 0x00005410005b7816 */ /* 0x000fe40000000009 */
[----:B------:R-:W-:Y:S02]  /*25c00*/  PRMT R97, R10, 0x5410, R15 ;  /* 0x000054100a617816 */ /* 0x000fe4000000000f */
[----:B------:R-:W-:-:S02]  /*25c10*/  PRMT R101, R14, 0x5410, R19 ;  /* 0x000054100e657816 */ /* 0x000fc40000000013 */
[----:B------:R-:W-:Y:S02]  /*25c20*/  SHF.R.U32.HI R0, RZ, 0x8, R99 ;  /* 0x00000008ff007819 */ /* 0x000fe40000011663 */
[----:B------:R-:W-:Y:S02]  /*25c30*/  SHF.R.U32.HI R9, RZ, 0x8, R106 ;  /* 0x00000008ff097819 */ /* 0x000fe4000001166a */
[----:B------:R-:W-:Y:S02]  /*25c40*/  SHF.R.U32.HI R8, RZ, 0x8, R103 ;  /* 0x00000008ff087819 */ /* 0x000fe40000011667 */
[----:B------:R-:W-:Y:S02]  /*25c50*/  SHF.R.U32.HI R10, RZ, 0x8, R108 ;  /* 0x00000008ff0a7819 */ /* 0x000fe4000001166c */
[----:B------:R-:W-:Y:S02]  /*25c60*/  SHF.R.U32.HI R14, RZ, 0x8, R110 ;  /* 0x00000008ff0e7819 */ /* 0x000fe4000001166e */
[----:B------:R-:W-:-:S02]  /*25c70*/  LOP3.LUT R11, R11, 0xffff, RZ, 0xc0, !PT ;  /* 0x0000ffff0b0b7812 */ /* 0x000fc400078ec0ff */
[----:B------:R-:W-:Y:S02]  /*25c80*/  LOP3.LUT R9, R9, 0xffff, RZ, 0xc0, !PT ;  /* 0x0000ffff09097812 */ /* 0x000fe400078ec0ff */
[----:B------:R-:W-:Y:S02]  /*25c90*/  LOP3.LUT R0, R0, 0xffff, RZ, 0xc0, !PT ;  /* 0x0000ffff00007812 */ /* 0x000fe400078ec0ff */
[----:B------:R-:W-:Y:S02]  /*25ca0*/  LOP3.LUT R10, R10, 0xffff, RZ, 0xc0, !PT ;  /* 0x0000ffff0a0a7812 */ /* 0x000fe400078ec0ff */
[----:B------:R-:W-:Y:S02]  /*25cb0*/  LOP3.LUT R19, R8, 0xffff, RZ, 0xc0, !PT ;  /* 0x0000ffff08137812 */ /* 0x000fe400078ec0ff */
[----:B------:R-:W-:Y:S02]  /*25cc0*/  LOP3.LUT R14, R14, 0xffff, RZ, 0xc0, !PT ;  /* 0x0000ffff0e0e7812 */ /* 0x000fe400078ec0ff */
[----:B------:R-:W-:-:S02]  /*25cd0*/  PRMT R100, R11, 0x3340, R100 ;  /* 0x000033400b647816 */ /* 0x000fc40000000064 */
[----:B------:R-:W-:Y:S02]  /*25ce0*/  SHF.R.U32.HI R11, RZ, 0x8, R116 ;  /* 0x00000008ff0b7819 */ /* 0x000fe40000011674 */
[----:B------:R-:W-:Y:S02]  /*25cf0*/  PRMT R15, R0, 0x3340, R9 ;  /* 0x00003340000f7816 */ /* 0x000fe40000000009 */
[----:B------:R-:W-:Y:S02]  /*25d00*/  PRMT R19, R19, 0x3340, R10 ;  /* 0x0000334013137816 */ /* 0x000fe4000000000a */
[----:B------:R-:W-:Y:S02]  /*25d10*/  PRMT R16, R14, 0x3340, R1 ;  /* 0x000033400e107816 */ /* 0x000fe40000000001 */
[----:B------:R-:W-:Y:S02]  /*25d20*/  SHF.R.U32.HI R0, RZ, 0x8, R107 ;  /* 0x00000008ff007819 */ /* 0x000fe4000001166b */
[----:B------:R-:W-:-:S02]  /*25d30*/  SHF.R.U32.HI R9, RZ, 0x8, R112 ;  /* 0x00000008ff097819 */ /* 0x000fc40000011670 */
[----:B------:R-:W-:Y:S02]  /*25d40*/  SHF.R.U32.HI R8, RZ, 0x8, R109 ;  /* 0x00000008ff087819 */ /* 0x000fe4000001166d */
[----:B------:R-:W-:Y:S02]  /*25d50*/  SHF.R.U32.HI R10, RZ, 0x8, R114 ;  /* 0x00000008ff0a7819 */ /* 0x000fe40000011672 */
[----:B------:R-:W-:Y:S02]  /*25d60*/  SHF.R.U32.HI R14, RZ, 0x8, R118 ;  /* 0x00000008ff0e7819 */ /* 0x000fe40000011676 */
[----:B------:R-:W-:Y:S02]  /*25d70*/  LOP3.LUT R11, R11, 0xffff, RZ, 0xc0, !PT ;  /* 0x0000ffff0b0b7812 */ /* 0x000fe400078ec0ff */
[----:B------:R-:W-:Y:S02]  /*25d80*/  LOP3.LUT R9, R9, 0xffff, RZ, 0xc0, !PT ;  /* 0x0000ffff09097812 */ /* 0x000fe400078ec0ff */
[----:B------:R-:W-:-:S02]  /*25d90*/  LOP3.LUT R0, R0, 0xffff, RZ, 0xc0, !PT ;  /* 0x0000ffff00007812 */ /* 0x000fc400078ec0ff */
[----:B------:R-:W-:Y:S02]  /*25da0*/  LOP3.LUT R10, R10, 0xffff, RZ, 0xc0, !PT ;  /* 0x0000ffff0a0a7812 */ /* 0x000fe400078ec0ff */
[----:B------:R-:W-:Y:S02]  /*25db0*/  LOP3.LUT R89, R8, 0xffff, RZ, 0xc0, !PT ;  /* 0x0000ffff08597812 */ /* 0x000fe400078ec0ff */
[----:B------:R-:W-:Y:S02]  /*25dc0*/  LOP3.LUT R14, R14, 0xffff, RZ, 0xc0, !PT ;  /* 0x0000ffff0e0e7812 */ /* 0x000fe400078ec0ff */
[----:B------:R-:W-:Y:S02]  /*25dd0*/  PRMT R85, R11, 0x3340, R102 ;  /* 0x000033400b557816 */ /* 0x000fe40000000066 */
[----:B------:R-:W-:Y:S02]  /*25de0*/  SHF.R.U32.HI R11, RZ, 0x8, R122 ;  /* 0x00000008ff0b7819 */ /* 0x000fe4000001167a */
[----:B------:R-:W-:-:S02]  /*25df0*/  PRMT R18, R0, 0x3340, R9 ;  /* 0x0000334000127816 */ /* 0x000fc40000000009 */
[----:B------:R-:W-:Y:S02]  /*25e00*/  PRMT R89, R89, 0x3340, R10 ;  /* 0x0000334059597816 */ /* 0x000fe4000000000a */
[----:B------:R-:W-:Y:S02]  /*25e10*/  PRMT R62, R14, 0x3340, R1 ;  /* 0x000033400e3e7816 */ /* 0x000fe40000000001 */
[----:B------:R-:W-:Y:S02]  /*25e20*/  SHF.R.U32.HI R0, RZ, 0x8, R111 ;  /* 0x00000008ff007819 */ /* 0x000fe4000001166f */
[----:B------:R-:W-:Y:S02]  /*25e30*/  SHF.R.U32.HI R9, RZ, 0x8, R88 ;  /* 0x00000008ff097819 */ /* 0x000fe40000011658 */
[----:B------:R-:W-:Y:S02]  /*25e40*/  SHF.R.U32.HI R8, RZ, 0x8, R113 ;  /* 0x00000008ff087819 */ /* 0x000fe40000011671 */
[----:B------:R-:W-:-:S02]  /*25e50*/  SHF.R.U32.HI R10, RZ, 0x8, R120 ;  /* 0x00000008ff0a7819 */ /* 0x000fc40000011678 */
[----:B------:R-:W-:Y:S02]  /*25e60*/  SHF.R.U32.HI R14, RZ, 0x8, R124 ;  /* 0x00000008ff0e7819 */ /* 0x000fe4000001167c */
[----:B------:R-:W-:Y:S02]  /*25e70*/  LOP3.LUT R11, R11, 0xffff, RZ, 0xc0, !PT ;  /* 0x0000ffff0b0b7812 */ /* 0x000fe400078ec0ff */
[----:B------:R-:W-:Y:S02]  /*25e80*/  LOP3.LUT R9, R9, 0xffff, RZ, 0xc0, !PT ;  /* 0x0000ffff09097812 */ /* 0x000fe400078ec0ff */
[----:B------:R-:W-:Y:S02]  /*25e90*/  LOP3.LUT R0, R0, 0xffff, RZ, 0xc0, !PT ;  /* 0x0000ffff00007812 */ /* 0x000fe400078ec0ff */
[----:B------:R-:W-:Y:S02]  /*25ea0*/  LOP3.LUT R10, R10, 0xffff, RZ, 0xc0, !PT ;  /* 0x0000ffff0a0a7812 */ /* 0x000fe400078ec0ff */
[----:B------:R-:W-:-:S02]  /*25eb0*/  LOP3.LUT R95, R8, 0xffff, RZ, 0xc0, !PT ;  /* 0x0000ffff085f7812 */ /* 0x000fc400078ec0ff */
[----:B------:R-:W-:Y:S02]  /*25ec0*/  LOP3.LUT R14, R14, 0xffff, RZ, 0xc0, !PT ;  /* 0x0000ffff0e0e7812 */ /* 0x000fe400078ec0ff */
        /* <DEDUP_REMOVED lines=17> */
[----:B------:R-:W-:Y:S02]  /*25fe0*/  PRMT R100, R15, 0x5410, R100 ;  /* 0x000054100f647816 */ /* 0x000fe40000000064 */
[----:B------:R-:W-:Y:S02]  /*25ff0*/  PRMT R11, R19, 0x5410, R16 ;  /* 0x00005410130b7816 */ /* 0x000fe40000000010 */
[----:B------:R-:W-:Y:S02]  /*26000*/  LOP3.LUT R5, R5, 0xffff, RZ, 0xc0, !PT ;  /* 0x0000ffff05057812 */ /* 0x000fe400078ec0ff */
[----:B------:R-:W-:Y:S02]  /*26010*/  LOP3.LUT R4, R4, 0xffff, RZ, 0xc0, !PT ;  /* 0x0000ffff04047812 */ /* 0x000fe400078ec0ff */
[----:B------:R-:W-:Y:S02]  /*26020*/  PRMT R14, R0, 0x3340, R9 ;  /* 0x00003340000e7816 */ /* 0x000fe40000000009 */
[----:B------:R-:W-:-:S02]  /*26030*/  PRMT R103, R103, 0x3340, R10 ;  /* 0x0000334067677816 */ /* 0x000fc4000000000a */
[----:B------:R-:W-:Y:S02]  /*26040*/  PRMT R94, R8, 0x3340, R1 ;  /* 0x00003340085e7816 */ /* 0x000fe40000000001 */
[--C-:B------:R-:W-:Y:S02]  /*26050*/  PRMT R8, R98, 0x4210, R5.reuse ;  /* 0x0000421062087816 */ /* 0x100fe40000000005 */
[----:B------:R-:W-:Y:S02]  /*26060*/  PRMT R9, R100, 0x5210, R5 ;  /* 0x0000521064097816 */ /* 0x000fe40000000005 */
[--C-:B------:R-:W-:Y:S02]  /*26070*/  PRMT R10, R17, 0x4210, R4.reuse ;  /* 0x00004210110a7816 */ /* 0x100fe40000000004 */
[----:B------:R-:W-:Y:S01]  /*26080*/  PRMT R11, R11, 0x5210, R4 ;  /* 0x000052100b0b7816 */ /* 0x000fe20000000004 */
[----:B------:R-:W-:Y:S01]  /*26090*/  BAR.SYNC.DEFER_BLOCKING 0x0 ;  /* 0x0000000000007b1d */ /* 0x000fe20000010000 */
[----:B------:R-:W-:-:S02]  /*260a0*/  LOP3.LUT R121, R121, 0x7f, RZ, 0xc0, !PT ;  /* 0x0000007f79797812 */ /* 0x000fc400078ec0ff */
[----:B------:R-:W-:Y:S02]  /*260b0*/  PRMT R0, R89, 0x5410, R62 ;  /* 0x0000541059007816 */ /* 0x000fe4000000003e */
[----:B------:R-:W-:Y:S01]  /*260c0*/  LOP3.LUT R6, R6, 0xffff, RZ, 0xc0, !PT ;  /* 0x0000ffff06067812 */ /* 0x000fe200078ec0ff */
[----:B------:R-:W-:Y:S01]  /*260d0*/  STSM.16.M88.4 [R82], R8 ;  /* 0x0000000852007844 */ /* 0x000fe20000000200 */
[----:B------:R-:W-:Y:S02]  /*260e0*/  LOP3.LUT R7, R7, 0xffff, RZ, 0xc0, !PT ;  /* 0x0000ffff07077812 */ /* 0x000fe400078ec0ff */
[----:B------:R-:W-:Y:S02]  /*260f0*/  PRMT R85, R18, 0x5410, R85 ;  /* 0x0000541012557816 */ /* 0x000fe40000000055 */
[----:B------:R-:W-:Y:S01]  /*26100*/  LEA R62, R121, UR7, 0x4 ;  /* 0x00000007793e7c11 */ /* 0x000fe2000f8e20ff */
[----:B------:R-:W-:Y:S01]  /*26110*/  BAR.SYNC.DEFER_BLOCKING 0x0 ;  /* 0x0000000000007b1d */ /* 0x000fe20000010000 */
[----:B------:R-:W-:-:S02]  /*26120*/  PRMT R16, R49, 0x4210, R6 ;  /* 0x0000421031107816 */ /* 0x000fc40000000006 */
[----:B------:R-:W-:Y:S02]  /*26130*/  PRMT R17, R85, 0x5210, R6 ;  /* 0x0000521055117816 */ /* 0x000fe40000000006 */
[--C-:B------:R-:W-:Y:S02]  /*26140*/  PRMT R18, R104, 0x4210, R7.reuse ;  /* 0x0000421068127816 */ /* 0x100fe40000000007 */
[----:B------:R-:W-:Y:S01]  /*26150*/  PRMT R19, R0, 0x5210, R7 ;  /* 0x0000521000137816 */ /* 0x000fe20000000007 */
[----:B------:R-:W-:Y:S01]  /*26160*/  ULDC.64 UR6, c[0x0][0x220] ;  /* 0x0000880000067ab9 */ /* 0x000fe20000000a00 */
[----:B------:R-:W0:Y:S01]  /*26170*/  LDS.128 R4, [R62] ;  /* 0x000000003e047984 */ /* 0x000e220000000c00 */
[----:B------:R-:W-:Y:S06]  /*26180*/  BAR.SYNC.DEFER_BLOCKING 0x0 ;  /* 0x0000000000007b1d */ /* 0x000fec0000010000 */
[----:B------:R1:W-:Y:S02]  /*26190*/  STSM.16.M88.4 [R82], R16 ;  /* 0x0000001052007844 */ /* 0x0003e40000000200 */
[----:B------:R-:W-:Y:S01]  /*261a0*/  BAR.SYNC.DEFER_BLOCKING 0x0 ;  /* 0x0000000000007b1d */ /* 0x000fe20000010000 */
[----:B------:R-:W-:-:S02]  /*261b0*/  LOP3.LUT R15, R13, 0xffff, RZ, 0xc0, !PT ;  /* 0x0000ffff0d0f7812 */ /* 0x000fc400078ec0ff */
[----:B------:R-:W-:Y:S02]  /*261c0*/  PRMT R93, R88, 0x5410, R93 ;  /* 0x00005410585d7816 */ /* 0x000fe4000000005d */
[----:B------:R-:W-:Y:S02]  /*261d0*/  PRMT R92, R95, 0x5410, R92 ;  /* 0x000054105f5c7816 */ /* 0x000fe4000000005c */
[----:B------:R-:W-:Y:S01]  /*261e0*/  LOP3.LUT R0, R12, 0xffff, RZ, 0xc0, !PT ;  /* 0x0000ffff0c007812 */ /* 0x000fe200078ec0ff */
[----:B------:R-:W2:Y:S01]  /*261f0*/  LDS.128 R8, [R62] ;  /* 0x000000003e087984 */ /* 0x000ea20000000c00 */
[----:B------:R-:W-:Y:S02]  /*26200*/  PRMT R99, R14, 0x5410, R99 ;  /* 0x000054100e637816 */ /* 0x000fe40000000063 */
[----:B------:R-:W-:Y:S02]  /*26210*/  PRMT R14, R90, 0x4210, R15 ;  /* 0x000042105a0e7816 */ /* 0x000fe4000000000f */
[----:B------:R-:W-:-:S02]  /*26220*/  PRMT R12, R91, 0x4210, R0 ;  /* 0x000042105b0c7816 */ /* 0x000fc40000000000 */
[----:B------:R-:W-:Y:S02]  /*26230*/  PRMT R13, R93, 0x5210, R0 ;  /* 0x000052105d0d7816 */ /* 0x000fe40000000000 */
[----:B------:R-:W-:Y:S01]  /*26240*/  PRMT R15, R92, 0x5210, R15 ;  /* 0x000052105c0f7816 */ /* 0x000fe2000000000f */
[----:B------:R-:W-:Y:S06]  /*26250*/  BAR.SYNC.DEFER_BLOCKING 0x0 ;  /* 0x0000000000007b1d */ /* 0x000fec0000010000 */
[----:B------:R-:W-:Y:S02]  /*26260*/  STSM.16.M88.4 [R82], R12 ;  /* 0x0000000c52007844 */ /* 0x000fe40000000200 */
[----:B------:R-:W-:Y:S01]  /*26270*/  BAR.SYNC.DEFER_BLOCKING 0x0 ;  /* 0x0000000000007b1d */ /* 0x000fe20000010000 */
[----:B------:R-:W-:-:S02]  /*26280*/  PRMT R103, R103, 0x5410, R94 ;  /* 0x0000541067677816 */ /* 0x000fc4000000005e */
[----:B------:R-:W-:Y:S02]  /*26290*/  LOP3.LUT R84, R84, 0xffff, RZ, 0xc0, !PT ;  /* 0x0000ffff54547812 */ /* 0x000fe400078ec0ff */
[----:B------:R-:W-:Y:S01]  /*262a0*/  LOP3.LUT R86, R86, 0xffff, RZ, 0xc0, !PT ;  /* 0x0000ffff56567812 */ /* 0x000fe200078ec0ff */
[----:B------:R-:W4:Y:S01]  /*262b0*/  LDS.128 R12, [R62] ;  /* 0x000000003e0c7984 */ /* 0x000f220000000c00 */
[--C-:B-1----:R-:W-:Y:S02]  /*262c0*/  PRMT R16, R97, 0x4210, R84.reuse ;  /* 0x0000421061107816 */ /* 0x102fe40000000054 */
[----:B------:R-:W-:Y:S02]  /*262d0*/  PRMT R17, R99, 0x5210, R84 ;  /* 0x0000521063117816 */ /* 0x000fe40000000054 */
[--C-:B------:R-:W-:Y:S02]  /*262e0*/  PRMT R18, R101, 0x4210, R86.reuse ;  /* 0x0000421065127816 */ /* 0x100fe40000000056 */
[----:B------:R-:W-:Y:S01]  /*262f0*/  PRMT R19, R103, 0x5210, R86 ;  /* 0x0000521067137816 */ /* 0x000fe20000000056 */
[----:B------:R-:W-:Y:S01]  /*26300*/  BAR.SYNC.DEFER_BLOCKING 0x0 ;  /* 0x0000000000007b1d */ /* 0x000fe20000010000 */
[C---:B---3--:R-:W-:Y:S01]  /*26310*/  IMAD R49, R119.reuse, UR4, RZ ;  /* 0x0000000477317c24 */ /* 0x048fe2000f8e02ff */
[----:B------:R-:W-:-:S04]  /*26320*/  ISETP.GE.AND P0, PT, R119, UR8, PT ;  /* 0x0000000877007c0c */ /* 0x000fc8000bf06270 */
[C---:B------:R-:W-:Y:S01]  /*26330*/  IADD3 R0, P1, R49.reuse, UR6, RZ ;  /* 0x0000000631007c10 */ /* 0x040fe2000ff3e0ff */
[----:B------:R-:W-:Y:S01]  /*26340*/  ULDC UR4, c[0x0][0x248] ;  /* 0x0000920000047ab9 */ /* 0x000fe20000000800 */
[----:B------:R-:W-:Y:S01]  /*26350*/  ULDC UR6, c[0x0][0x22c] ;  /* 0x00008b0000067ab9 */ /* 0x000fe20000000800 */
[----:B0-----:R-:W-:Y:S01]  /*26360*/  PRMT R91, R4, 0x7770, RZ ;  /* 0x00007770045b7816 */ /* 0x001fe200000000ff */
[----:B------:R-:W-:Y:S01]  /*26370*/  ULDC UR8, c[0x0][0x22c] ;  /* 0x00008b0000087ab9 */ /* 0x000fe20000000800 */
[----:B------:R-:W-:Y:S01]  /*26380*/  LEA.HI.X.SX32 R49, R49, UR7, 0x1, P1 ;  /* 0x0000000731317c11 */ /* 0x000fe200088f0eff */
[----:B------:R0:W-:Y:S01]  /*26390*/  STSM.16.M88.4 [R82], R16 ;  /* 0x0000001052007844 */ /* 0x0001e20000000200 */
[----:B------:R-:W-:Y:S01]  /*263a0*/  BAR.SYNC.DEFER_BLOCKING 0x0 ;  /* 0x0000000000007b1d */ /* 0x000fe20000010000 */
[C---:B------:R-:W-:Y:S01]  /*263b0*/  ISETP.LT.AND P1, PT, R81.reuse, UR9, !P0 ;  /* 0x0000000951007c0c */ /* 0x040fe2000c721270 */
[----:B------:R-:W-:Y:S01]  /*263c0*/  IMAD R81, R81, UR4, RZ ;  /* 0x0000000451517c24 */ /* 0x000fe2000f8e02ff */
[C---:B------:R-:W-:Y:S01]  /*263d0*/  ISETP.LT.AND P4, PT, R80.reuse, UR6, !P0 ;  /* 0x0000000650007c0c */ /* 0x040fe2000c781270 */
[----:B------:R-:W-:-:S02]  /*263e0*/  IMAD R85, R80, UR4, RZ ;  /* 0x0000000450557c24 */ /* 0x000fc4000f8e02ff */
[----:B------:R-:W-:Y:S01]  /*263f0*/  ULDC UR6, c[0x0][0x22c] ;  /* 0x00008b0000067ab9 */ /* 0x000fe20000000800 */
[-C--:B------:R-:W-:Y:S01]  /*26400*/  IADD3 R80, P2, R81, R0.reuse, RZ ;  /* 0x0000000051507210 */ /* 0x080fe20007f5e0ff */
[----:B------:R-:W-:Y:S01]  /*26410*/  ULDC UR7, c[0x0][0x22c] ;  /* 0x00008b0000077ab9 */ /* 0x000fe20000000800 */
[----:B------:R-:W-:Y:S01]  /*26420*/  PRMT R89, R5, 0x7770, RZ ;  /* 0x0000777005597816 */ /* 0x000fe200000000ff */
[----:B------:R-:W-:Y:S01]  /*26430*/  ULDC UR9, c[0x0][0x22c] ;  /* 0x00008b0000097ab9 */ /* 0x000fe20000000800 */
[-C--:B------:R-:W-:Y:S02]  /*26440*/  LEA.HI.X.SX32 R81, R81, R49.reuse, 0x1, P2 ;  /* 0x0000003151517211 */ /* 0x080fe400010f0eff */
[C---:B------:R-:W-:Y:S01]  /*26450*/  IADD3 R84, P3, R85.reuse, R0, RZ ;  /* 0x0000000055547210 */ /* 0x040fe20007f7e0ff */
[C---:B0-----:R-:W-:Y:S01]  /*26460*/  IMAD R19, R78.reuse, UR4, RZ ;  /* 0x000000044e137c24 */ /* 0x041fe2000f8e02ff */
[----:B------:R-:W-:Y:S01]  /*26470*/  ISETP.LT.AND P2, PT, R78, UR7, !P0 ;  /* 0x000000074e007c0c */ /* 0x000fe2000c741270 */
[----:B------:R-:W-:Y:S01]  /*26480*/  ULDC UR7, c[0x0][0x22c] ;  /* 0x00008b0000077ab9 */ /* 0x000fe20000000800 */
[----:B------:R-:W-:Y:S01]  /*26490*/  LEA.HI.X.SX32 R85, R85, R49, 0x1, P3 ;  /* 0x0000003155557211 */ /* 0x000fe200018f0eff */
[----:B------:R0:W-:Y:S01]  /*264a0*/  @P1 STG.E.U8 desc[UR18][R80.64], R91 ;  /* 0x0000005b50001986 */ /* 0x0001e2000c101112 */
[C---:B------:R-:W-:Y:S01]  /*264b0*/  ISETP.LT.AND P1, PT, R79.reuse, UR6, !P0 ;  /* 0x000000064f007c0c */ /* 0x040fe2000c721270 */
[----:B------:R-:W-:Y:S01]  /*264c0*/  IMAD R79, R79, UR4, RZ ;  /* 0x000000044f4f7c24 */ /* 0x000fe2000f8e02ff */
[----:B------:R-:W-:-:S02]  /*264d0*/  ULDC UR6, c[0x0][0x22c] ;  /* 0x00008b0000067ab9 */ /* 0x000fc40000000800 */
[----:B------:R-:W-:Y:S02]  /*264e0*/  ISETP.LT.AND P3, PT, R77, UR6, !P0 ;  /* 0x000000064d007c0c */ /* 0x000fe4000c761270 */
[-C--:B------:R-:W-:Y:S01]  /*264f0*/  IADD3 R16, P5, R79, R0.reuse, RZ ;  /* 0x000000004f107210 */ /* 0x080fe20007fbe0ff */
[----:B------:R-:W-:Y:S01]  /*26500*/  IMAD R77, R77, UR4, RZ ;  /* 0x000000044d4d7c24 */ /* 0x000fe2000f8e02ff */
[-C--:B------:R-:W-:Y:S01]  /*26510*/  IADD3 R18, P6, R19, R0.reuse, RZ ;  /* 0x0000000013127210 */ /* 0x080fe20007fde0ff */
[----:B------:R1:W-:Y:S01]  /*26520*/  @P4 STG.E.U8 desc[UR18][R84.64], R89 ;  /* 0x0000005954004986 */ /* 0x0003e2000c101112 */
[-C--:B------:R-:W-:Y:S01]  /*26530*/  LEA.HI.X.SX32 R17, R79, R49.reuse, 0x1, P5 ;  /* 0x000000314f117211 */ /* 0x080fe200028f0eff */
[----:B------:R-:W-:Y:S01]  /*26540*/  IMAD R79, R76, UR4, RZ ;  /* 0x000000044c4f7c24 */ /* 0x000fe2000f8e02ff */
[----:B0-----:R-:W-:Y:S01]  /*26550*/  PRMT R91, R6, 0x7770, RZ ;  /* 0x00007770065b7816 */ /* 0x001fe200000000ff */
[----:B------:R-:W-:Y:S01]  /*26560*/  ULDC UR6, c[0x0][0x22c] ;  /* 0x00008b0000067ab9 */ /* 0x000fe20000000800 */
[----:B------:R-:W-:Y:S01]  /*26570*/  ISETP.LT.AND P4, PT, R76, UR8, !P0 ;  /* 0x000000084c007c0c */ /* 0x000fe2000c781270 */
[----:B------:R-:W-:Y:S01]  /*26580*/  ULDC UR8, c[0x0][0x22c] ;  /* 0x00008b0000087ab9 */ /* 0x000fe20000000800 */
[----:B------:R-:W-:Y:S01]  /*26590*/  IADD3 R76, P5, R77, R0, RZ ;  /* 0x000000004d4c7210 */ /* 0x000fe20007fbe0ff */
[----:B------:R0:W-:Y:S01]  /*265a0*/  @P1 STG.E.U8 desc[UR18][R16.64], R91 ;  /* 0x0000005b10001986 */ /* 0x0001e2000c101112 */
[----:B------:R-:W-:-:S02]  /*265b0*/  LEA.HI.X.SX32 R19, R19, R49, 0x1, P6 ;  /* 0x0000003113137211 */ /* 0x000fc400030f0eff */
[----:B-1----:R-:W-:Y:S02]  /*265c0*/  PRMT R89, R7, 0x7770, RZ ;  /* 0x0000777007597816 */ /* 0x002fe400000000ff */
[----:B------:R-:W-:Y:S02]  /*265d0*/  IADD3 R78, P1, R79, R0, RZ ;  /* 0x000000004f4e7210 */ /* 0x000fe40007f3e0ff */
[-C--:B------:R-:W-:Y:S01]  /*265e0*/  LEA.HI.X.SX32 R77, R77, R49.reuse, 0x1, P5 ;  /* 0x000000314d4d7211 */ /* 0x080fe200028f0eff */
[----:B------:R1:W-:Y:S01]  /*265f0*/  @P2 STG.E.U8 desc[UR18][R18.64], R89 ;  /* 0x0000005912002986 */ /* 0x0003e2000c101112 */
[----:B------:R-:W-:Y:S02]  /*26600*/  PRMT R85, R4, 0x7771, RZ ;  /* 0x0000777104557816 */ /* 0x000fe400000000ff */
[C---:B------:R-:W-:Y:S01]  /*26610*/  ISETP.LT.AND P5, PT, R75.reuse, UR6, !P0 ;  /* 0x000000064b007c0c */ /* 0x040fe2000c7a1270 */
[----:B------:R-:W-:Y:S01]  /*26620*/  IMAD R75, R75, UR4, RZ ;  /* 0x000000044b4b7c24 */ /* 0x000fe2000f8e02ff */
[----:B------:R-:W-:Y:S01]  /*26630*/  LEA.HI.X.SX32 R79, R79, R49, 0x1, P1 ;  /* 0x000000314f4f7211 */ /* 0x000fe200008f0eff */
[----:B------:R-:W-:Y:S01]  /*26640*/  ULDC UR6, c[0x0][0x22c] ;  /* 0x00008b0000067ab9 */ /* 0x000fe20000000800 */
[----:B------:R-:W-:-:S02]  /*26650*/  PRMT R81, R5, 0x7771, RZ ;  /* 0x0000777105517816 */ /* 0x000fc400000000ff */
[C---:B------:R-:W-:Y:S01]  /*26660*/  ISETP.LT.AND P2, PT, R74.reuse, UR7, !P0 ;  /* 0x000000074a007c0c */ /* 0x040fe2000c741270 */
[----:B------:R-:W-:Y:S01]  /*26670*/  IMAD R74, R74, UR4, RZ ;  /* 0x000000044a4a7c24 */ /* 0x000fe2000f8e02ff */
[----:B------:R3:W-:Y:S01]  /*26680*/  @P3 STG.E.U8 desc[UR18][R76.64], R85 ;  /* 0x000000554c003986 */ /* 0x0007e2000c101112 */
[-C--:B0-----:R-:W-:Y:S01]  /*26690*/  IADD3 R16, P3, R75, R0.reuse, RZ ;  /* 0x000000004b107210 */ /* 0x081fe20007f7e0ff */
[----:B------:R-:W-:Y:S01]  /*266a0*/  ULDC UR7, c[0x0][0x22c] ;  /* 0x00008b0000077ab9 */ /* 0x000fe20000000800 */
[C---:B------:R-:W-:Y:S01]  /*266b0*/  ISETP.LT.AND P1, PT, R73.reuse, UR6, !P0 ;  /* 0x0000000649007c0c */ /* 0x040fe2000c721270 */
[----:B------:R0:W-:Y:S01]  /*266c0*/  @P4 STG.E.U8 desc[UR18][R78.64], R81 ;  /* 0x000000514e004986 */ /* 0x0001e2000c101112 */
[----:B------:R-:W-:Y:S01]  /*266d0*/  IMAD R73, R73, UR4, RZ ;  /* 0x0000000449497c24 */ /* 0x000fe2000f8e02ff */
[----:B-1----:R-:W-:Y:S01]  /*266e0*/  IADD3 R18, P4, R74, R0, RZ ;  /* 0x000000004a127210 */ /* 0x002fe20007f9e0ff */
[----:B------:R-:W-:Y:S01]  /*266f0*/  ULDC UR6, c[0x0][0x22c] ;  /* 0x00008b0000067ab9 */ /* 0x000fe20000000800 */
[----:B------:R-:W-:Y:S01]  /*26700*/  LEA.HI.X.SX32 R17, R75, R49, 0x1, P3 ;  /* 0x000000314b117211 */ /* 0x000fe200018f0eff */
[C---:B------:R-:W-:Y:S01]  /*26710*/  IMAD R75, R72.reuse, UR4, RZ ;  /* 0x00000004484b7c24 */ /* 0x040fe2000f8e02ff */
[----:B------:R-:W-:Y:S01]  /*26720*/  ISETP.LT.AND P3, PT, R72, UR7, !P0 ;  /* 0x0000000748007c0c */ /* 0x000fe2000c761270 */
[----:B------:R-:W-:Y:S01]  /*26730*/  ULDC UR7, c[0x0][0x22c] ;  /* 0x00008b0000077ab9 */ /* 0x000fe20000000800 */
[----:B---3--:R-:W-:-:S02]  /*26740*/  PRMT R85, R6, 0x7771, RZ ;  /* 0x0000777106557816 */ /* 0x008fc400000000ff */
[-C--:B------:R-:W-:Y:S02]  /*26750*/  LEA.HI.X.SX32 R19, R74, R49.reuse, 0x1, P4 ;  /* 0x000000314a137211 */ /* 0x080fe400020f0eff */
[-C--:B------:R-:W-:Y:S01]  /*26760*/  IADD3 R72, P4, R73, R0.reuse, RZ ;  /* 0x0000000049487210 */ /* 0x080fe20007f9e0ff */
[----:B------:R1:W-:Y:S01]  /*26770*/  @P5 STG.E.U8 desc[UR18][R16.64], R85 ;  /* 0x0000005510005986 */ /* 0x0003e2000c101112 */
[----:B0-----:R-:W-:Y:S02]  /*26780*/  PRMT R81, R7, 0x7771, RZ ;  /* 0x0000777107517816 */ /* 0x001fe400000000ff */
[----:B------:R-:W-:Y:S02]  /*26790*/  IADD3 R74, P5, R75, R0, RZ ;  /* 0x000000004b4a7210 */ /* 0x000fe40007fbe0ff */
[-C--:B------:R-:W-:Y:S02]  /*267a0*/  LEA.HI.X.SX32 R73, R73, R49.reuse, 0x1, P4 ;  /* 0x0000003149497211 */ /* 0x080fe400020f0eff */
[----:B------:R-:W-:Y:S01]  /*267b0*/  PRMT R79, R4, 0x7772, RZ ;  /* 0x00007772044f7816 */ /* 0x000fe200000000ff */
[----:B------:R0:W-:Y:S01]  /*267c0*/  @P2 STG.E.U8 desc[UR18][R18.64], R81 ;  /* 0x0000005112002986 */ /* 0x0001e2000c101112 */
[----:B------:R-:W-:-:S02]  /*267d0*/  LEA.HI.X.SX32 R75, R75, R49, 0x1, P5 ;  /* 0x000000314b4b7211 */ /* 0x000fc400028f0eff */
[----:B------:R-:W-:Y:S01]  /*267e0*/  PRMT R77, R5, 0x7772, RZ ;  /* 0x00007772054d7816 */ /* 0x000fe200000000ff */
[----:B------:R3:W-:Y:S01]  /*267f0*/  @P1 STG.E.U8 desc[UR18][R72.64], R79 ;  /* 0x0000004f48001986 */ /* 0x0007e2000c101112 */
[C---:B------:R-:W-:Y:S01]  /*26800*/  ISETP.LT.AND P1, PT, R71.reuse, UR6, !P0 ;  /* 0x0000000647007c0c */ /* 0x040fe2000c721270 */
[----:B------:R-:W-:Y:S01]  /*26810*/  IMAD R71, R71, UR4, RZ ;  /* 0x0000000447477c24 */ /* 0x000fe2000f8e02ff */
[----:B------:R-:W-:Y:S01]  /*26820*/  ISETP.LT.AND P2, PT, R69, UR8, !P0 ;  /* 0x0000000845007c0c */ /* 0x000fe2000c741270 */
[----:B------:R2:W-:Y:S01]  /*26830*/  @P3 STG.E.U8 desc[UR18][R74.64], R77 ;  /* 0x0000004d4a003986 */ /* 0x0005e2000c101112 */
[C---:B------:R-:W-:Y:S01]  /*26840*/  ISETP.LT.AND P3, PT, R70.reuse, UR7, !P0 ;  /* 0x0000000746007c0c */ /* 0x040fe2000c761270 */
[----:B------:R-:W-:Y:S01]  /*26850*/  IMAD R70, R70, UR4, RZ ;  /* 0x0000000446467c24 */ /* 0x000fe2000f8e02ff */
[-C--:B-1----:R-:W-:Y:S01]  /*26860*/  IADD3 R16, P6, R71, R0.reuse, RZ ;  /* 0x0000000047107210 */ /* 0x082fe20007fde0ff */
[----:B------:R-:W-:Y:S01]  /*26870*/  IMAD R69, R69, UR4, RZ ;  /* 0x0000000445457c24 */ /* 0x000fe2000f8e02ff */
[----:B------:R-:W-:Y:S01]  /*26880*/  ISETP.LT.AND P4, PT, R68, UR9, !P0 ;  /* 0x0000000944007c0c */ /* 0x000fe2000c781270 */
[----:B------:R-:W-:Y:S01]  /*26890*/  ULDC UR7, c[0x0][0x22c] ;  /* 0x00008b0000077ab9 */ /* 0x000fe20000000800 */
[-C--:B0-----:R-:W-:Y:S01]  /*268a0*/  IADD3 R18, P5, R70, R0.reuse, RZ ;  /* 0x0000000046127210 */ /* 0x081fe20007fbe0ff */
[----:B---3--:R-:W-:Y:S01]  /*268b0*/  IMAD R72, R68, UR4, RZ ;  /* 0x0000000444487c24 */ /* 0x008fe2000f8e02ff */
[----:B------:R-:W-:Y:S01]  /*268c0*/  LEA.HI.X.SX32 R17, R71, R49, 0x1, P6 ;  /* 0x0000003147117211 */ /* 0x000fe200030f0eff */
[----:B------:R-:W-:Y:S01]  /*268d0*/  ULDC UR6, c[0x0][0x22c] ;  /* 0x00008b0000067ab9 */ /* 0x000fe20000000800 */
[----:B------:R-:W-:Y:S01]  /*268e0*/  IADD3 R68, P6, R69, R0, RZ ;  /* 0x0000000045447210 */ /* 0x000fe20007fde0ff */
[----:B------:R-:W-:Y:S01]  /*268f0*/  ULDC UR8, c[0x0][0x22c] ;  /* 0x00008b0000087ab9 */ /* 0x000fe20000000800 */
[----:B------:R-:W-:Y:S01]  /*26900*/  PRMT R79, R6, 0x7772, RZ ;  /* 0x00007772064f7816 */ /* 0x000fe200000000ff */
[----:B------:R-:W-:Y:S01]  /*26910*/  ULDC UR9, c[0x0][0x22c] ;  /* 0x00008b0000097ab9 */ /* 0x000fe20000000800 */
[----:B------:R-:W-:-:S02]  /*26920*/  PRMT R71, R7, 0x7773, RZ ;  /* 0x0000777307477816 */ /* 0x000fc400000000ff */
[----:B------:R-:W-:Y:S02]  /*26930*/  PRMT R7, R7, 0x7772, RZ ;  /* 0x0000777207077816 */ /* 0x000fe400000000ff */
[-C--:B------:R-:W-:Y:S02]  /*26940*/  LEA.HI.X.SX32 R19, R70, R49.reuse, 0x1, P5 ;  /* 0x0000003146137211 */ /* 0x080fe400028f0eff */
[----:B--2---:R-:W-:Y:S02]  /*26950*/  PRMT R77, R4, 0x7773, RZ ;  /* 0x00007773044d7816 */ /* 0x004fe400000000ff */
[-C--:B------:R-:W-:Y:S01]  /*26960*/  LEA.HI.X.SX32 R69, R69, R49.reuse, 0x1, P6 ;  /* 0x0000003145457211 */ /* 0x080fe200030f0eff */
[----:B------:R-:W-:Y:S01]  /*26970*/  @P1 STG.E.U8 desc[UR18][R16.64], R79 ;  /* 0x0000004f10001986 */ /* 0x000fe2000c101112 */
[C---:B------:R-:W-:Y:S02]  /*26980*/  IADD3 R4, P5, R72.reuse, R0, RZ ;  /* 0x0000000048047210 */ /* 0x040fe40007fbe0ff */
[----:B------:R-:W-:Y:S01]  /*26990*/  PRMT R75, R5, 0x7773, RZ ;  /* 0x00007773054b7816 */ /* 0x000fe200000000ff */
[----:B------:R-:W-:Y:S01]  /*269a0*/  @P3 STG.E.U8 desc[UR18][R18.64], R7 ;  /* 0x0000000712003986 */ /* 0x000fe2000c101112 */
[----:B------:R-:W-:-:S03]  /*269b0*/  LEA.HI.X.SX32 R5, R72, R49, 0x1, P5 ;  /* 0x0000003148057211 */ /* 0x000fc600028f0eff */
[----:B------:R-:W-:Y:S01]  /*269c0*/  @P2 STG.E.U8 desc[UR18][R68.64], R77 ;  /* 0x0000004d44002986 */ /* 0x000fe2000c101112 */
[C---:B------:R-:W-:Y:S01]  /*269d0*/  ISETP.LT.AND P2, PT, R65.reuse, UR7, !P0 ;  /* 0x0000000741007c0c */ /* 0x040fe2000c741270 */
[----:B------:R-:W-:Y:S01]  /*269e0*/  IMAD R65, R65, UR4, RZ ;  /* 0x0000000441417c24 */ /* 0x000fe2000f8e02ff */
[C---:B------:R-:W-:Y:S01]  /*269f0*/  ISETP.LT.AND P3, PT, R67.reuse, UR6, !P0 ;  /* 0x0000000643007c0c */ /* 0x040fe2000c761270 */
[----:B------:R-:W-:Y:S01]  /*26a00*/  ULDC UR6, c[0x0][0x22c] ;  /* 0x00008b0000067ab9 */ /* 0x000fe20000000800 */
[----:B------:R-:W-:Y:S01]  /*26a10*/  IMAD R67, R67, UR4, RZ ;  /* 0x0000000443437c24 */ /* 0x000fe2000f8e02ff */
[----:B------:R0:W-:Y:S01]  /*26a20*/  @P4 STG.E.U8 desc[UR18][R4.64], R75 ;  /* 0x0000004b04004986 */ /* 0x0001e2000c101112 */
[C---:B------:R-:W-:Y:S01]  /*26a30*/  ISETP.LT.AND P1, PT, R66.reuse, UR6, !P0 ;  /* 0x0000000642007c0c */ /* 0x040fe2000c721270 */
[----:B------:R-:W-:Y:S01]  /*26a40*/  IMAD R66, R66, UR4, RZ ;  /* 0x0000000442427c24 */ /* 0x000fe2000f8e02ff */
[----:B------:R-:W-:Y:S01]  /*26a50*/  PRMT R73, R6, 0x7773, RZ ;  /* 0x0000777306497816 */ /* 0x000fe200000000ff */
[----:B------:R-:W-:Y:S01]  /*26a60*/  ULDC UR7, c[0x0][0x22c] ;  /* 0x00008b0000077ab9 */ /* 0x000fe20000000800 */
[-C--:B------:R-:W-:Y:S01]  /*26a70*/  IADD3 R6, P4, R67, R0.reuse, RZ ;  /* 0x0000000043067210 */ /* 0x080fe20007f9e0ff */
[----:B------:R-:W-:Y:S01]  /*26a80*/  ULDC UR6, c[0x0][0x22c] ;  /* 0x00008b0000067ab9 */ /* 0x000fe20000000800 */
[----:B0-----:R-:W-:-:S04]  /*26a90*/  IADD3 R4, P5, R65, R0, RZ ;  /* 0x0000000041047210 */ /* 0x001fc80007fbe0ff */
[-C--:B------:R-:W-:Y:S02]  /*26aa0*/  LEA.HI.X.SX32 R5, R65, R49.reuse, 0x1, P5 ;  /* 0x0000003141057211 */ /* 0x080fe400028f0eff */
[-C--:B------:R-:W-:Y:S02]  /*26ab0*/  IADD3 R16, P5, R66, R0.reuse, RZ ;  /* 0x0000000042107210 */ /* 0x080fe40007fbe0ff */
[-C--:B------:R-:W-:Y:S02]  /*26ac0*/  LEA.HI.X.SX32 R7, R67, R49.reuse, 0x1, P4 ;  /* 0x0000003143077211 */ /* 0x080fe400020f0eff */
[C---:B------:R-:W-:Y:S01]  /*26ad0*/  ISETP.LT.AND P4, PT, R64.reuse, UR7, !P0 ;  /* 0x0000000740007c0c */ /* 0x040fe2000c781270 */
[----:B------:R-:W-:Y:S01]  /*26ae0*/  IMAD R64, R64, UR4, RZ ;  /* 0x0000000440407c24 */ /* 0x000fe2000f8e02ff */
[----:B------:R-:W-:Y:S02]  /*26af0*/  LEA.HI.X.SX32 R17, R66, R49, 0x1, P5 ;  /* 0x0000003142117211 */ /* 0x000fe400028f0eff */
[----:B------:R-:W-:Y:S01]  /*26b00*/  PRMT R67, R8, 0x7770, RZ ;  /* 0x0000777008437816 */ /* 0x000fe200000000ff */
[----:B------:R-:W-:Y:S01]  /*26b10*/  @P3 STG.E.U8 desc[UR18][R6.64], R73 ;  /* 0x0000004906003986 */ /* 0x000fe2000c101112 */
[----:B------:R-:W-:Y:S01]  /*26b20*/  IADD3 R18, P3, R64, R0, RZ ;  /* 0x0000000040127210 */ /* 0x000fe20007f7e0ff */
[----:B------:R-:W-:-:S02]  /*26b30*/  ULDC UR7, c[0x0][0x22c] ;  /* 0x00008b0000077ab9 */ /* 0x000fc40000000800 */
[----:B------:R0:W-:Y:S04]  /*26b40*/  @P2 STG.E.U8 desc[UR18][R4.64], R71 ;  /* 0x0000004704002986 */ /* 0x0001e8000c101112 */
[----:B------:R-:W-:Y:S01]  /*26b50*/  @P1 STG.E.U8 desc[UR18][R16.64], R67 ;  /* 0x0000004310001986 */ /* 0x000fe2000c101112 */
[C---:B------:R-:W-:Y:S01]  /*26b60*/  ISETP.LT.AND P1, PT, R63.reuse, UR6, !P0 ;  /* 0x000000063f007c0c */ /* 0x040fe2000c721270 */
[----:B------:R-:W-:Y:S01]  /*26b70*/  IMAD R63, R63, UR4, RZ ;  /* 0x000000043f3f7c24 */ /* 0x000fe2000f8e02ff */
[-C--:B------:R-:W-:Y:S01]  /*26b80*/  LEA.HI.X.SX32 R19, R64, R49.reuse, 0x1, P3 ;  /* 0x0000003140137211 */ /* 0x080fe200018f0eff */
[----:B------:R-:W-:Y:S01]  /*26b90*/  ULDC UR6, c[0x0][0x22c] ;  /* 0x00008b0000067ab9 */ /* 0x000fe20000000800 */
[----:B------:R-:W-:Y:S02]  /*26ba0*/  PRMT R65, R9, 0x7770, RZ ;  /* 0x0000777009417816 */ /* 0x000fe400000000ff */
[C---:B------:R-:W-:Y:S01]  /*26bb0*/  ISETP.LT.AND P2, PT, R61.reuse, UR7, !P0 ;  /* 0x000000073d007c0c */ /* 0x040fe2000c741270 */
[----:B------:R-:W-:Y:S01]  /*26bc0*/  IMAD R61, R61, UR4, RZ ;  /* 0x000000043d3d7c24 */ /* 0x000fe2000f8e02ff */
[-C--:B0-----:R-:W-:Y:S01]  /*26bd0*/  IADD3 R4, P5, R63, R0.reuse, RZ ;  /* 0x000000003f047210 */ /* 0x081fe20007fbe0ff */
[----:B------:R0:W-:Y:S01]  /*26be0*/  @P4 STG.E.U8 desc[UR18][R18.64], R65 ;  /* 0x0000004112004986 */ /* 0x0001e2000c101112 */
[C---:B------:R-:W-:Y:S01]  /*26bf0*/  ISETP.LT.AND P3, PT, R60.reuse, UR6, !P0 ;  /* 0x000000063c007c0c */ /* 0x040fe2000c761270 */
[----:B------:R-:W-:Y:S01]  /*26c00*/  IMAD R60, R60, UR4, RZ ;  /* 0x000000043c3c7c24 */ /* 0x000fe2000f8e02ff */
[C---:B------:R-:W-:Y:S01]  /*26c10*/  ISETP.LT.AND P4, PT, R59.reuse, UR8, !P0 ;  /* 0x000000083b007c0c */ /* 0x040fe2000c781270 */
[----:B------:R-:W-:Y:S01]  /*26c20*/  IMAD R59, R59, UR4, RZ ;  /* 0x000000043b3b7c24 */ /* 0x000fe2000f8e02ff */
[----:B------:R-:W-:Y:S01]  /*26c30*/  LEA.HI.X.SX32 R5, R63, R49, 0x1, P5 ;  /* 0x000000313f057211 */ /* 0x000fe200028f0eff */
[----:B------:R-:W-:Y:S01]  /*26c40*/  ULDC UR6, c[0x0][0x22c] ;  /* 0x00008b0000067ab9 */ /* 0x000fe20000000800 */
[-C--:B------:R-:W-:Y:S01]  /*26c50*/  IADD3 R6, P6, R61, R0.reuse, RZ ;  /* 0x000000003d067210 */ /* 0x080fe20007fde0ff */
[----:B------:R-:W-:Y:S01]  /*26c60*/  ULDC UR7, c[0x0][0x22c] ;  /* 0x00008b0000077ab9 */ /* 0x000fe20000000800 */
[----:B0-----:R-:W-:Y:S01]  /*26c70*/  PRMT R65, R10, 0x7770, RZ ;  /* 0x000077700a417816 */ /* 0x001fe200000000ff */
[----:B------:R-:W-:Y:S01]  /*26c80*/  ULDC UR8, c[0x0][0x22c] ;  /* 0x00008b0000087ab9 */ /* 0x000fe20000000800 */
[----:B------:R-:W-:-:S02]  /*26c90*/  IADD3 R16, P5, R60, R0, RZ ;  /* 0x000000003c107210 */ /* 0x000fc40007fbe0ff */
[-C--:B------:R-:W-:Y:S01]  /*26ca0*/  LEA.HI.X.SX32 R7, R61, R49.reuse, 0x1, P6 ;  /* 0x000000313d077211 */ /* 0x080fe200030f0eff */
[----:B------:R0:W-:Y:S01]  /*26cb0*/  @P1 STG.E.U8 desc[UR18][R4.64], R65 ;  /* 0x0000004104001986 */ /* 0x0001e2000c101112 */
[----:B------:R-:W-:Y:S02]  /*26cc0*/  PRMT R63, R11, 0x7770, RZ ;  /* 0x000077700b3f7816 */ /* 0x000fe400000000ff */
[C---:B------:R-:W-:Y:S02]  /*26cd0*/  IADD3 R18, P1, R59.reuse, R0, RZ ;  /* 0x000000003b127210 */ /* 0x040fe40007f3e0ff */
[-C--:B------:R-:W-:Y:S01]  /*26ce0*/  LEA.HI.X.SX32 R17, R60, R49.reuse, 0x1, P5 ;  /* 0x000000313c117211 */ /* 0x080fe200028f0eff */
[----:B------:R1:W-:Y:S01]  /*26cf0*/  @P2 STG.E.U8 desc[UR18][R6.64], R63 ;  /* 0x0000003f06002986 */ /* 0x0003e2000c101112 */
[----:B------:R-:W-:Y:S02]  /*26d00*/  LEA.HI.X.SX32 R19, R59, R49, 0x1, P1 ;  /* 0x000000313b137211 */ /* 0x000fe400008f0eff */
[----:B------:R-:W-:-:S02]  /*26d10*/  PRMT R61, R8, 0x7771, RZ ;  /* 0x00007771083d7816 */ /* 0x000fc400000000ff */
[C---:B------:R-:W-:Y:S01]  /*26d20*/  ISETP.LT.AND P5, PT, R58.reuse, UR6, !P0 ;  /* 0x000000063a007c0c */ /* 0x040fe2000c7a1270 */
[----:B------:R-:W-:Y:S01]  /*26d30*/  IMAD R58, R58, UR4, RZ ;  /* 0x000000043a3a7c24 */ /* 0x000fe2000f8e02ff */
[----:B------:R-:W-:Y:S01]  /*26d40*/  PRMT R59, R9, 0x7771, RZ ;  /* 0x00007771093b7816 */ /* 0x000fe200000000ff */
[----:B------:R-:W-:Y:S01]  /*26d50*/  ULDC UR6, c[0x0][0x22c] ;  /* 0x00008b0000067ab9 */ /* 0x000fe20000000800 */
[C---:B------:R-:W-:Y:S01]  /*26d60*/  ISETP.LT.AND P2, PT, R55.reuse, UR7, !P0 ;  /* 0x0000000737007c0c */ /* 0x040fe2000c741270 */
[----:B------:R-:W-:Y:S01]  /*26d70*/  IMAD R55, R55, UR4, RZ ;  /* 0x0000000437377c24 */ /* 0x000fe2000f8e02ff */
[----:B------:R2:W-:Y:S01]  /*26d80*/  @P3 STG.E.U8 desc[UR18][R16.64], R61 ;  /* 0x0000003d10003986 */ /* 0x0005e2000c101112 */
[CC--:B0-----:R-:W-:Y:S01]  /*26d90*/  IADD3 R4, P3, R58.reuse, R0.reuse, RZ ;  /* 0x000000003a047210 */ /* 0x0c1fe20007f7e0ff */
[----:B------:R-:W-:Y:S01]  /*26da0*/  ULDC UR7, c[0x0][0x22c] ;  /* 0x00008b0000077ab9 */ /* 0x000fe20000000800 */
[C---:B------:R-:W-:Y:S01]  /*26db0*/  ISETP.LT.AND P1, PT, R57.reuse, UR6, !P0 ;  /* 0x0000000639007c0c */ /* 0x040fe2000c721270 */
[----:B------:R0:W-:Y:S01]  /*26dc0*/  @P4 STG.E.U8 desc[UR18][R18.64], R59 ;  /* 0x0000003b12004986 */ /* 0x0001e2000c101112 */
[----:B------:R-:W-:Y:S01]  /*26dd0*/  IMAD R57, R57, UR4, RZ ;  /* 0x0000000439397c24 */ /* 0x000fe2000f8e02ff */
[----:B-1----:R-:W-:Y:S01]  /*26de0*/  IADD3 R6, P4, R55, R0, RZ ;  /* 0x0000000037067210 */ /* 0x002fe20007f9e0ff */
[----:B------:R-:W-:Y:S01]  /*26df0*/  ULDC UR6, c[0x0][0x22c] ;  /* 0x00008b0000067ab9 */ /* 0x000fe20000000800 */
[----:B------:R-:W-:-:S02]  /*26e00*/  LEA.HI.X.SX32 R5, R58, R49, 0x1, P3 ;  /* 0x000000313a057211 */ /* 0x000fc400018f0eff */
[C---:B------:R-:W-:Y:S01]  /*26e10*/  ISETP.LT.AND P3, PT, R56.reuse, UR7, !P0 ;  /* 0x0000000738007c0c */ /* 0x040fe2000c761270 */
[----:B------:R-:W-:Y:S01]  /*26e20*/  IMAD R56, R56, UR4, RZ ;  /* 0x0000000438387c24 */ /* 0x000fe2000f8e02ff */
[----:B--2---:R-:W-:Y:S01]  /*26e30*/  PRMT R61, R10, 0x7771, RZ ;  /* 0x000077710a3d7816 */ /* 0x004fe200000000ff */
[----:B------:R-:W-:Y:S01]  /*26e40*/  ULDC UR7, c[0x0][0x22c] ;  /* 0x00008b0000077ab9 */ /* 0x000fe20000000800 */
[-C--:B------:R-:W-:Y:S02]  /*26e50*/  LEA.HI.X.SX32 R7, R55, R49.reuse, 0x1, P4 ;  /* 0x0000003137077211 */ /* 0x080fe400020f0eff */
[----:B------:R-:W-:Y:S01]  /*26e60*/  IADD3 R16, P4, R57, R0, RZ ;  /* 0x0000000039107210 */ /* 0x000fe20007f9e0ff */
[----:B------:R1:W-:Y:S01]  /*26e70*/  @P5 STG.E.U8 desc[UR18][R4.64], R61 ;  /* 0x0000003d04005986 */ /* 0x0003e2000c101112 */
[----:B0-----:R-:W-:Y:S02]  /*26e80*/  PRMT R59, R11, 0x7771, RZ ;  /* 0x000077710b3b7816 */ /* 0x001fe400000000ff */
[----:B------:R-:W-:-:S02]  /*26e90*/  LEA.HI.X.SX32 R17, R57, R49, 0x1, P4 ;  /* 0x0000003139117211 */ /* 0x000fc400020f0eff */
[-C--:B------:R-:W-:Y:S02]  /*26ea0*/  IADD3 R18, P5, R56, R0.reuse, RZ ;  /* 0x0000000038127210 */ /* 0x080fe40007fbe0ff */
[----:B------:R-:W-:Y:S01]  /*26eb0*/  PRMT R57, R8, 0x7772, RZ ;  /* 0x0000777208397816 */ /* 0x000fe200000000ff */
[----:B------:R0:W-:Y:S01]  /*26ec0*/  @P2 STG.E.U8 desc[UR18][R6.64], R59 ;  /* 0x0000003b06002986 */ /* 0x0001e2000c101112 */
[-C--:B------:R-:W-:Y:S02]  /*26ed0*/  LEA.HI.X.SX32 R19, R56, R49.reuse, 0x1, P5 ;  /* 0x0000003138137211 */ /* 0x080fe400028f0eff */
        /* <DEDUP_REMOVED lines=10> */
[----:B------:R-:W-:Y:S01]  /*26f80*/  PRMT R61, R10, 0x7772, RZ ;  /* 0x000077720a3d7816 */ /* 0x000fe200000000ff */
[----:B------:R-:W-:Y:S01]  /*26f90*/  ULDC UR7, c[0x0][0x22c] ;  /* 0x00008b0000077ab9 */ /* 0x000fe20000000800 */
[-C--:B0-----:R-:W-:Y:S01]  /*26fa0*/  IADD3 R6, P5, R53, R0.reuse, RZ ;  /* 0x0000000035067210 */ /* 0x081fe20007fbe0ff */
[----:B------:R-:W-:Y:S01]  /*26fb0*/  ULDC UR6, c[0x0][0x22c] ;  /* 0x00008b0000067ab9 */ /* 0x000fe20000000800 */
[----:B------:R-:W-:Y:S01]  /*26fc0*/  LEA.HI.X.SX32 R5, R54, R49, 0x1, P6 ;  /* 0x0000003136057211 */ /* 0x000fe200030f0eff */
[----:B------:R-:W-:Y:S01]  /*26fd0*/  ULDC UR8, c[0x0][0x22c] ;  /* 0x00008b0000087ab9 */ /* 0x000fe20000000800 */
[----:B--2---:R-:W-:-:S02]  /*26fe0*/  IADD3 R16, P6, R52, R0, RZ ;  /* 0x0000000034107210 */ /* 0x004fc40007fde0ff */
[----:B---3--:R-:W-:Y:S02]  /*26ff0*/  PRMT R19, R11, 0x7773, RZ ;  /* 0x000077730b137816 */ /* 0x008fe400000000ff */
[C---:B------:R-:W-:Y:S01]  /*27000*/  ISETP.LT.AND P4, PT, R51.reuse, UR9, !P0 ;  /* 0x0000000933007c0c */ /* 0x040fe2000c781270 */
[----:B------:R-:W-:Y:S01]  /*27010*/  IMAD R51, R51, UR4, RZ ;  /* 0x0000000433337c24 */ /* 0x000fe2000f8e02ff */
[----:B------:R-:W-:Y:S02]  /*27020*/  PRMT R11, R11, 0x7772, RZ ;  /* 0x000077720b0b7816 */ /* 0x000fe400000000ff */
[-C--:B------:R-:W-:Y:S02]  /*27030*/  LEA.HI.X.SX32 R7, R53, R49.reuse, 0x1, P5 ;  /* 0x0000003135077211 */ /* 0x080fe400028f0eff */
[----:B------:R-:W-:Y:S01]  /*27040*/  PRMT R59, R8, 0x7773, RZ ;  /* 0x00007773083b7816 */ /* 0x000fe200000000ff */
[----:B------:R-:W-:Y:S01]  /*27050*/  @P1 STG.E.U8 desc[UR18][R4.64], R61 ;  /* 0x0000003d04001986 */ /* 0x000fe2000c101112 */
[----:B------:R-:W-:Y:S01]  /*27060*/  LEA.HI.X.SX32 R17, R52, R49, 0x1, P6 ;  /* 0x0000003134117211 */ /* 0x000fe200030f0eff */
[----:B------:R-:W-:Y:S01]  /*27070*/  ULDC UR9, c[0x0][0x22c] ;  /* 0x00008b0000097ab9 */ /* 0x000fe20000000800 */
[----:B------:R-:W-:Y:S01]  /*27080*/  IADD3 R8, P5, R51, R0, RZ ;  /* 0x0000000033087210 */ /* 0x000fe20007fbe0ff */
[----:B------:R0:W-:Y:S01]  /*27090*/  @P3 STG.E.U8 desc[UR18][R6.64], R11 ;  /* 0x0000000b06003986 */ /* 0x0001e2000c101112 */
[----:B------:R-:W-:-:S03]  /*270a0*/  PRMT R57, R9, 0x7773, RZ ;  /* 0x0000777309397816 */ /* 0x000fc600000000ff */
[----:B------:R-:W-:Y:S01]  /*270b0*/  @P2 STG.E.U8 desc[UR18][R16.64], R59 ;  /* 0x0000003b10002986 */ /* 0x000fe2000c101112 */
[C---:B------:R-:W-:Y:S01]  /*270c0*/  ISETP.LT.AND P2, PT, R46.reuse, UR7, !P0 ;  /* 0x000000072e007c0c */ /* 0x040fe2000c741270 */
[----:B------:R-:W-:Y:S01]  /*270d0*/  IMAD R46, R46, UR4, RZ ;  /* 0x000000042e2e7c24 */ /* 0x000fe2000f8e02ff */
[C---:B------:R-:W-:Y:S01]  /*270e0*/  ISETP.LT.AND P3, PT, R50.reuse, UR6, !P0 ;  /* 0x0000000632007c0c */ /* 0x040fe2000c761270 */
[----:B------:R-:W-:Y:S01]  /*270f0*/  ULDC UR6, c[0x0][0x22c] ;  /* 0x00008b0000067ab9 */ /* 0x000fe20000000800 */
[-C--:B------:R-:W-:Y:S01]  /*27100*/  LEA.HI.X.SX32 R9, R51, R49.reuse, 0x1, P5 ;  /* 0x0000003133097211 */ /* 0x080fe200028f0eff */
[----:B------:R-:W-:Y:S01]  /*27110*/  IMAD R50, R50, UR4, RZ ;  /* 0x0000000432327c24 */ /* 0x000fe2000f8e02ff */
[C---:B------:R-:W-:Y:S01]  /*27120*/  ISETP.LT.AND P1, PT, R48.reuse, UR6, !P0 ;  /* 0x0000000630007c0c */ /* 0x040fe2000c721270 */
[----:B------:R-:W-:Y:S01]  /*27130*/  IMAD R48, R48, UR4, RZ ;  /* 0x0000000430307c24 */ /* 0x000fe2000f8e02ff */
[-C--:B0-----:R-:W-:Y:S01]  /*27140*/  IADD3 R6, P5, R46, R0.reuse, RZ ;  /* 0x000000002e067210 */ /* 0x081fe20007fbe0ff */
[----:B------:R0:W-:Y:S01]  /*27150*/  @P4 STG.E.U8 desc[UR18][R8.64], R57 ;  /* 0x0000003908004986 */ /* 0x0001e2000c101112 */
[----:B------:R-:W-:Y:S01]  /*27160*/  IADD3 R4, P4, R50, R0, RZ ;  /* 0x0000000032047210 */ /* 0x000fe20007f9e0ff */
[----:B------:R-:W-:Y:S01]  /*27170*/  ULDC UR7, c[0x0][0x22c] ;  /* 0x00008b0000077ab9 */ /* 0x000fe20000000800 */
[----:B------:R-:W-:Y:S01]  /*27180*/  LEA.HI.X.SX32 R7, R46, R49, 0x1, P5 ;  /* 0x000000312e077211 */ /* 0x000fe200028f0eff */
[----:B------:R-:W-:Y:S01]  /*27190*/  ULDC UR6, c[0x0][0x22c] ;  /* 0x00008b0000067ab9 */ /* 0x000fe20000000800 */
[----:B------:R-:W-:-:S02]  /*271a0*/  PRMT R55, R10, 0x7773, RZ ;  /* 0x000077730a377816 */ /* 0x000fc400000000ff */
[-C--:B------:R-:W-:Y:S02]  /*271b0*/  LEA.HI.X.SX32 R5, R50, R49.reuse, 0x1, P4 ;  /* 0x0000003132057211 */ /* 0x080fe400020f0eff */
[CC--:B0-----:R-:W-:Y:S02]  /*271c0*/  IADD3 R8, P5, R48.reuse, R0.reuse, RZ ;  /* 0x0000000030087210 */ /* 0x0c1fe40007fbe0ff */
[C---:B------:R-:W-:Y:S01]  /*271d0*/  ISETP.LT.AND P4, PT, R47.reuse, UR7, !P0 ;  /* 0x000000072f007c0c */ /* 0x040fe2000c781270 */
[----:B------:R-:W-:Y:S01]  /*271e0*/  IMAD R47, R47, UR4, RZ ;  /* 0x000000042f2f7c24 */ /* 0x000fe2000f8e02ff */
[----:B------:R-:W-:Y:S02]  /*271f0*/  LEA.HI.X.SX32 R9, R48, R49, 0x1, P5 ;  /* 0x0000003130097211 */ /* 0x000fe400028f0eff */
[----:B----4-:R-:W-:Y:S01]  /*27200*/  PRMT R51, R12, 0x7770, RZ ;  /* 0x000077700c337816 */ /* 0x010fe200000000ff */
[----:B------:R0:W-:Y:S01]  /*27210*/  @P3 STG.E.U8 desc[UR18][R4.64], R55 ;  /* 0x0000003704003986 */ /* 0x0001e2000c101112 */
[----:B------:R-:W-:Y:S01]  /*27220*/  IADD3 R10, P3, R47, R0, RZ ;  /* 0x000000002f0a7210 */ /* 0x000fe20007f7e0ff */
[----:B------:R-:W-:-:S02]  /*27230*/  ULDC UR7, c[0x0][0x22c] ;  /* 0x00008b0000077ab9 */ /* 0x000fc40000000800 */
[----:B------:R-:W-:Y:S04]  /*27240*/  @P2 STG.E.U8 desc[UR18][R6.64], R19 ;  /* 0x0000001306002986 */ /* 0x000fe8000c101112 */
[----:B------:R1:W-:Y:S01]  /*27250*/  @P1 STG.E.U8 desc[UR18][R8.64], R51 ;  /* 0x0000003308001986 */ /* 0x0003e2000c101112 */
[C---:B------:R-:W-:Y:S01]  /*27260*/  ISETP.LT.AND P1, PT, R45.reuse, UR6, !P0 ;  /* 0x000000062d007c0c */ /* 0x040fe2000c721270 */
[----:B------:R-:W-:Y:S01]  /*27270*/  IMAD R45, R45, UR4, RZ ;  /* 0x000000042d2d7c24 */ /* 0x000fe2000f8e02ff */
[----:B------:R-:W-:Y:S01]  /*27280*/  ULDC UR6, c[0x0][0x22c] ;  /* 0x00008b0000067ab9 */ /* 0x000fe20000000800 */
[-C--:B------:R-:W-:Y:S02]  /*27290*/  LEA.HI.X.SX32 R11, R47, R49.reuse, 0x1, P3 ;  /* 0x000000312f0b7211 */ /* 0x080fe400018f0eff */
[C---:B------:R-:W-:Y:S01]  /*272a0*/  ISETP.LT.AND P3, PT, R43.reuse, UR6, !P0 ;  /* 0x000000062b007c0c */ /* 0x040fe2000c761270 */
[----:B------:R-:W-:Y:S01]  /*272b0*/  IMAD R43, R43, UR4, RZ ;  /* 0x000000042b2b7c24 */ /* 0x000fe2000f8e02ff */
[----:B------:R-:W-:Y:S01]  /*272c0*/  PRMT R17, R13, 0x7770, RZ ;  /* 0x000077700d117816 */ /* 0x000fe200000000ff */
[----:B------:R-:W-:Y:S01]  /*272d0*/  ULDC UR6, c[0x0][0x22c] ;  /* 0x00008b0000067ab9 */ /* 0x000fe20000000800 */
[C---:B------:R-:W-:Y:S01]  /*272e0*/  ISETP.LT.AND P2, PT, R44.reuse, UR7, !P0 ;  /* 0x000000072c007c0c */ /* 0x040fe2000c741270 */
[----:B------:R-:W-:Y:S01]  /*272f0*/  IMAD R44, R44, UR4, RZ ;  /* 0x000000042c2c7c24 */ /* 0x000fe2000f8e02ff */
[CC--:B0-----:R-:W-:Y:S01]  /*27300*/  IADD3 R4, P5, R45.reuse, R0.reuse, RZ ;  /* 0x000000002d047210 */ /* 0x0c1fe20007fbe0ff */
[----:B------:R0:W-:Y:S01]  /*27310*/  @P4 STG.E.U8 desc[UR18][R10.64], R17 ;  /* 0x000000110a004986 */ /* 0x0001e2000c101112 */
[C---:B------:R-:W-:Y:S01]  /*27320*/  ISETP.LT.AND P4, PT, R42.reuse, UR8, !P0 ;  /* 0x000000082a007c0c */ /* 0x040fe2000c781270 */
[----:B------:R-:W-:Y:S01]  /*27330*/  ULDC UR7, c[0x0][0x22c] ;  /* 0x00008b0000077ab9 */ /* 0x000fe20000000800 */
[----:B------:R-:W-:Y:S01]  /*27340*/  LEA.HI.X.SX32 R5, R45, R49, 0x1, P5 ;  /* 0x000000312d057211 */ /* 0x000fe200028f0eff */
[----:B------:R-:W-:Y:S01]  /*27350*/  IMAD R42, R42, UR4, RZ ;  /* 0x000000042a2a7c24 */ /* 0x000fe2000f8e02ff */
[----:B-1----:R-:W-:Y:S01]  /*27360*/  IADD3 R8, P5, R43, R0, RZ ;  /* 0x000000002b087210 */ /* 0x002fe20007fbe0ff */
[----:B------:R-:W-:Y:S01]  /*27370*/  ULDC UR8, c[0x0][0x22c] ;  /* 0x00008b0000087ab9 */ /* 0x000fe20000000800 */
[----:B------:R-:W-:-:S02]  /*27380*/  PRMT R45, R14, 0x7770, RZ ;  /* 0x000077700e2d7816 */ /* 0x000fc400000000ff */
[CC--:B------:R-:W-:Y:S02]  /*27390*/  IADD3 R6, P6, R44.reuse, R0.reuse, RZ ;  /* 0x000000002c067210 */ /* 0x0c0fe40007fde0ff */
[-C--:B------:R-:W-:Y:S01]  /*273a0*/  LEA.HI.X.SX32 R9, R43, R49.reuse, 0x1, P5 ;  /* 0x000000312b097211 */ /* 0x080fe200028f0eff */
[----:B------:R1:W-:Y:S01]  /*273b0*/  @P1 STG.E.U8 desc[UR18][R4.64], R45 ;  /* 0x0000002d04001986 */ /* 0x0003e2000c101112 */
[-C--:B------:R-:W-:Y:S02]  /*273c0*/  LEA.HI.X.SX32 R7, R44, R49.reuse, 0x1, P6 ;  /* 0x000000312c077211 */ /* 0x080fe400030f0eff */
[----:B------:R-:W-:Y:S02]  /*273d0*/  PRMT R43, R15, 0x7770, RZ ;  /* 0x000077700f2b7816 */ /* 0x000fe400000000ff */
[----:B0-----:R-:W-:Y:S02]  /*273e0*/  IADD3 R10, P1, R42, R0, RZ ;  /* 0x000000002a0a7210 */ /* 0x001fe40007f3e0ff */
[----:B------:R-:W-:Y:S01]  /*273f0*/  PRMT R19, R12, 0x7771, RZ ;  /* 0x000077710c137816 */ /* 0x000fe200000000ff */
[----:B------:R0:W-:Y:S01]  /*27400*/  @P2 STG.E.U8 desc[UR18][R6.64], R43 ;  /* 0x0000002b06002986 */ /* 0x0001e2000c101112 */
[C---:B------:R-:W-:Y:S01]  /*27410*/  ISETP.LT.AND P5, PT, R41.reuse, UR6, !P0 ;  /* 0x0000000629007c0c */ /* 0x040fe2000c7a1270 */
[----:B------:R-:W-:Y:S01]  /*27420*/  IMAD R41, R41, UR4, RZ ;  /* 0x0000000429297c24 */ /* 0x000fe2000f8e02ff */
[----:B------:R-:W-:-:S02]  /*27430*/  LEA.HI.X.SX32 R11, R42, R49, 0x1, P1 ;  /* 0x000000312a0b7211 */ /* 0x000fc400008f0eff */
[----:B------:R-:W-:Y:S02]  /*27440*/  PRMT R17, R13, 0x7771, RZ ;  /* 0x000077710d117816 */ /* 0x000fe400000000ff */
[C---:B------:R-:W-:Y:S01]  /*27450*/  ISETP.LT.AND P2, PT, R38.reuse, UR7, !P0 ;  /* 0x0000000726007c0c */ /* 0x040fe2000c741270 */
[----:B------:R-:W-:Y:S01]  /*27460*/  IMAD R38, R38, UR4, RZ ;  /* 0x0000000426267c24 */ /* 0x000fe2000f8e02ff */
[----:B------:R2:W-:Y:S01]  /*27470*/  @P3 STG.E.U8 desc[UR18][R8.64], R19 ;  /* 0x0000001308003986 */ /* 0x0005e2000c101112 */
[----:B------:R-:W-:Y:S01]  /*27480*/  ULDC UR6, c[0x0][0x22c] ;  /* 0x00008b0000067ab9 */ /* 0x000fe20000000800 */
[CC--:B-1----:R-:W-:Y:S01]  /*27490*/  IADD3 R4, P3, R41.reuse, R0.reuse, RZ ;  /* 0x0000000029047210 */ /* 0x0c2fe20007f7e0ff */
[----:B------:R-:W-:Y:S01]  /*274a0*/  ULDC UR7, c[0x0][0x22c] ;  /* 0x00008b0000077ab9 */ /* 0x000fe20000000800 */
[----:B------:R1:W-:Y:S01]  /*274b0*/  @P4 STG.E.U8 desc[UR18][R10.64], R17 ;  /* 0x000000110a004986 */ /* 0x0003e2000c101112 */
[C---:B------:R-:W-:Y:S01]  /*274c0*/  ISETP.LT.AND P1, PT, R40.reuse, UR6, !P0 ;  /* 0x0000000628007c0c */ /* 0x040fe2000c721270 */
[----:B------:R-:W-:Y:S01]  /*274d0*/  IMAD R40, R40, UR4, RZ ;  /* 0x0000000428287c24 */ /* 0x000fe2000f8e02ff */
[----:B0-----:R-:W-:Y:S01]  /*274e0*/  IADD3 R6, P4, R38, R0, RZ ;  /* 0x0000000026067210 */ /* 0x001fe20007f9e0ff */
[----:B------:R-:W-:Y:S01]  /*274f0*/  ULDC UR6, c[0x0][0x22c] ;  /* 0x00008b0000067ab9 */ /* 0x000fe20000000800 */
[----:B------:R-:W-:-:S02]  /*27500*/  LEA.HI.X.SX32 R5, R41, R49, 0x1, P3 ;  /* 0x0000003129057211 */ /* 0x000fc400018f0eff */
[----:B------:R-:W-:Y:S02]  /*27510*/  PRMT R43, R14, 0x7771, RZ ;  /* 0x000077710e2b7816 */ /* 0x000fe400000000ff */
[C---:B------:R-:W-:Y:S01]  /*27520*/  ISETP.LT.AND P3, PT, R39.reuse, UR7, !P0 ;  /* 0x0000000727007c0c */ /* 0x040fe2000c761270 */
[----:B------:R-:W-:Y:S01]  /*27530*/  IMAD R39, R39, UR4, RZ ;  /* 0x0000000427277c24 */ /* 0x000fe2000f8e02ff */
[-C--:B------:R-:W-:Y:S02]  /*27540*/  LEA.HI.X.SX32 R7, R38, R49.reuse, 0x1, P4 ;  /* 0x0000003126077211 */ /* 0x080fe400020f0eff */
[----:B------:R-:W-:Y:S01]  /*27550*/  PRMT R41, R15, 0x7771, RZ ;  /* 0x000077710f297816 */ /* 0x000fe200000000ff */
[----:B------:R0:W-:Y:S01]  /*27560*/  @P5 STG.E.U8 desc[UR18][R4.64], R43 ;  /* 0x0000002b04005986 */ /* 0x0001e2000c101112 */
[CC--:B--2---:R-:W-:Y:S01]  /*27570*/  IADD3 R8, P4, R40.reuse, R0.reuse, RZ ;  /* 0x0000000028087210 */ /* 0x0c4fe20007f9e0ff */
[----:B------:R-:W-:Y:S01]  /*27580*/  ULDC UR7, c[0x0][0x22c] ;  /* 0x00008b0000077ab9 */ /* 0x000fe20000000800 */
[----:B-1----:R-:W-:Y:S01]  /*27590*/  IADD3 R10, P5, R39, R0, RZ ;  /* 0x00000000270a7210 */ /* 0x002fe20007fbe0ff */
[----:B------:R-:W-:Y:S01]  /*275a0*/  @P2 STG.E.U8 desc[UR18][R6.64], R41 ;  /* 0x0000002906002986 */ /* 0x000fe2000c101112 */
[----:B------:R-:W-:-:S02]  /*275b0*/  LEA.HI.X.SX32 R9, R40, R49, 0x1, P4 ;  /* 0x0000003128097211 */ /* 0x000fc400020f0eff */
[----:B------:R-:W-:Y:S01]  /*275c0*/  PRMT R19, R12, 0x7772, RZ ;  /* 0x000077720c137816 */ /* 0x000fe200000000ff */
[----:B------:R-:W1:Y:S01]  /*275d0*/  LDS.128 R4, [R62] ;  /* 0x000000003e047984 */ /* 0x000e620000000c00 */
        /* <DEDUP_REMOVED lines=9> */
[----:B0-----:R-:W-:Y:S01]  /*27670*/  PRMT R43, R14, 0x7772, RZ ;  /* 0x000077720e2b7816 */ /* 0x001fe200000000ff */
[----:B------:R-:W-:Y:S01]  /*27680*/  IMAD R36, R36, UR4, RZ ;  /* 0x0000000424247c24 */ /* 0x000fe2000f8e02ff */
[C---:B------:R-:W-:Y:S01]  /*27690*/  ISETP.LT.AND P4, PT, R34.reuse, UR9, !P0 ;  /* 0x0000000922007c0c */ /* 0x040fe2000c781270 */
[----:B------:R-:W-:Y:S01]  /*276a0*/  ULDC UR6, c[0x0][0x22c] ;  /* 0x00008b0000067ab9 */ /* 0x000fe20000000800 */
[-C--:B--2---:R-:W-:Y:S01]  /*276b0*/  IADD3 R8, P6, R37, R0.reuse, RZ ;  /* 0x0000000025087210 */ /* 0x084fe20007fde0ff */
[----:B------:R-:W-:Y:S01]  /*276c0*/  ULDC UR7, c[0x0][0x22c] ;  /* 0x00008b0000077ab9 */ /* 0x000fe20000000800 */
[----:B------:R-:W-:Y:S01]  /*276d0*/  PRMT R19, R15, 0x7773, RZ ;  /* 0x000077730f137816 */ /* 0x000fe200000000ff */
[----:B------:R-:W-:Y:S01]  /*276e0*/  ULDC UR8, c[0x0][0x22c] ;  /* 0x00008b0000087ab9 */ /* 0x000fe20000000800 */
[-C--:B---3--:R-:W-:Y:S01]  /*276f0*/  IADD3 R10, P5, R35, R0.reuse, RZ ;  /* 0x00000000230a7210 */ /* 0x088fe20007fbe0ff */
[----:B------:R-:W-:Y:S01]  /*27700*/  IMAD R34, R34, UR4, RZ ;  /* 0x0000000422227c24 */ /* 0x000fe2000f8e02ff */
[----:B------:R-:W-:Y:S01]  /*27710*/  LEA.HI.X.SX32 R9, R37, R49, 0x1, P6 ;  /* 0x0000003125097211 */ /* 0x000fe200030f0eff */
[----:B------:R-:W-:Y:S01]  /*27720*/  ULDC UR9, c[0x0][0x22c] ;  /* 0x00008b0000097ab9 */ /* 0x000fe20000000800 */
[----:B------:R-:W-:-:S02]  /*27730*/  IADD3 R16, P6, R36, R0, RZ ;  /* 0x0000000024107210 */ /* 0x000fc40007fde0ff */
[----:B------:R-:W-:Y:S02]  /*27740*/  PRMT R15, R15, 0x7772, RZ ;  /* 0x000077720f0f7816 */ /* 0x000fe400000000ff */
[-C--:B------:R-:W-:Y:S02]  /*27750*/  LEA.HI.X.SX32 R11, R35, R49.reuse, 0x1, P5 ;  /* 0x00000031230b7211 */ /* 0x080fe400028f0eff */
[----:B------:R-:W-:Y:S02]  /*27760*/  PRMT R41, R12, 0x7773, RZ ;  /* 0x000077730c297816 */ /* 0x000fe400000000ff */
[----:B------:R-:W-:Y:S01]  /*27770*/  LEA.HI.X.SX32 R17, R36, R49, 0x1, P6 ;  /* 0x0000003124117211 */ /* 0x000fe200030f0eff */
[----:B------:R-:W-:Y:S01]  /*27780*/  @P1 STG.E.U8 desc[UR18][R8.64], R43 ;  /* 0x0000002b08001986 */ /* 0x000fe2000c101112 */
[----:B------:R-:W-:-:S03]  /*27790*/  IADD3 R12, P5, R34, R0, RZ ;  /* 0x00000000220c7210 */ /* 0x000fc60007fbe0ff */
        /* <DEDUP_REMOVED lines=11> */
[CC--:B0-----:R-:W-:Y:S01]  /*27850*/  IADD3 R10, P5, R30.reuse, R0.reuse, RZ ;  /* 0x000000001e0a7210 */ /* 0x0c1fe20007fbe0ff */
        /* <DEDUP_REMOVED lines=11> */
[----:B-1----:R-:W-:Y:S01]  /*27910*/  PRMT R33, R4, 0x7770, RZ ;  /* 0x0000777004217816 */ /* 0x002fe200000000ff */
        /* <DEDUP_REMOVED lines=29> */
[----:B------:R-:W-:Y:S02]  /*27af0*/  PRMT R19, R4, 0x7771, RZ ;  /* 0x0000777104137816 */ /* 0x000fe400000000ff */
[C---:B------:R-:W-:Y:S01]  /*27b00*/  ISETP.LT.AND P5, PT, R25.reuse, UR6, !P0 ;  /* 0x0000000619007c0c */ /* 0x040fe2000c7a1270 */
[----:B------:R-:W-:Y:S01]  /*27b10*/  IMAD R25, R25, UR4, RZ ;  /* 0x0000000419197c24 */ /* 0x000fe2000f8e02ff */
[CC--:B0-----:R-:W-:Y:S01]  /*27b20*/  IADD3 R14, P1, R26.reuse, R0.reuse, RZ ;  /* 0x000000001a0e7210 */ /* 0x0c1fe20007f3e0ff */
[----:B------:R0:W-:Y:S01]  /*27b30*/  @P2 STG.E.U8 desc[UR18][R10.64], R27 ;  /* 0x0000001b0a002986 */ /* 0x0001e2000c101112 */
[----:B------:R-:W-:Y:S01]  /*27b40*/  PRMT R17, R5, 0x7771, RZ ;  /* 0x0000777105117816 */ /* 0x000fe200000000ff */
[----:B------:R-:W-:Y:S01]  /*27b50*/  ULDC UR6, c[0x0][0x22c] ;  /* 0x00008b0000067ab9 */ /* 0x000fe20000000800 */
[-C--:B------:R-:W-:Y:S01]  /*27b60*/  LEA.HI.X.SX32 R15, R26, R49.reuse, 0x1, P1 ;  /* 0x000000311a0f7211 */ /* 0x080fe200008f0eff */
[----:B------:R2:W-:Y:S01]  /*27b70*/  @P3 STG.E.U8 desc[UR18][R12.64], R19 ;  /* 0x000000130c003986 */ /* 0x0005e2000c101112 */
[C---:B------:R-:W-:Y:S01]  /*27b80*/  ISETP.LT.AND P2, PT, R3.reuse, UR7, !P0 ;  /* 0x0000000703007c0c */ /* 0x040fe2000c741270 */
[----:B------:R-:W-:Y:S01]  /*27b90*/  IMAD R3, R3, UR4, RZ ;  /* 0x0000000403037c24 */ /* 0x000fe2000f8e02ff */
[CC--:B-1----:R-:W-:Y:S01]  /*27ba0*/  IADD3 R8, P3, R25.reuse, R0.reuse, RZ ;  /* 0x0000000019087210 */ /* 0x0c2fe20007f7e0ff */
[----:B------:R-:W-:Y:S01]  /*27bb0*/  ULDC UR7, c[0x0][0x22c] ;  /* 0x00008b0000077ab9 */ /* 0x000fe20000000800 */
[----:B------:R1:W-:Y:S01]  /*27bc0*/  @P4 STG.E.U8 desc[UR18][R14.64], R17 ;  /* 0x000000110e004986 */ /* 0x0003e2000c101112 */
[C---:B------:R-:W-:Y:S01]  /*27bd0*/  ISETP.LT.AND P1, PT, R24.reuse, UR6, !P0 ;  /* 0x0000000618007c0c */ /* 0x040fe2000c721270 */
[----:B------:R-:W-:Y:S01]  /*27be0*/  IMAD R24, R24, UR4, RZ ;  /* 0x0000000418187c24 */ /* 0x000fe2000f8e02ff */
[----:B------:R-:W-:Y:S01]  /*27bf0*/  LEA.HI.X.SX32 R9, R25, R49, 0x1, P3 ;  /* 0x0000003119097211 */ /* 0x000fe200018f0eff */
[----:B------:R-:W-:Y:S01]  /*27c00*/  ULDC UR6, c[0x0][0x22c] ;  /* 0x00008b0000067ab9 */ /* 0x000fe20000000800 */
[----:B0-----:R-:W-:-:S02]  /*27c10*/  IADD3 R10, P4, R3, R0, RZ ;  /* 0x00000000030a7210 */ /* 0x001fc40007f9e0ff */
[----:B------:R-:W-:Y:S02]  /*27c20*/  PRMT R25, R6, 0x7771, RZ ;  /* 0x0000777106197816 */ /* 0x000fe400000000ff */
[C---:B------:R-:W-:Y:S01]  /*27c30*/  ISETP.LT.AND P3, PT, R23.reuse, UR7, !P0 ;  /* 0x0000000717007c0c */ /* 0x040fe2000c761270 */
[----:B------:R-:W-:Y:S01]  /*27c40*/  IMAD R23, R23, UR4, RZ ;  /* 0x0000000417177c24 */ /* 0x000fe2000f8e02ff */
[----:B------:R-:W-:Y:S01]  /*27c50*/  LEA.HI.X.SX32 R11, R3, R49, 0x1, P4 ;  /* 0x00000031030b7211 */ /* 0x000fe200020f0eff */
[----:B------:R0:W-:Y:S01]  /*27c60*/  @P5 STG.E.U8 desc[UR18][R8.64], R25 ;  /* 0x0000001908005986 */ /* 0x0001e2000c101112 */
[-C--:B--2---:R-:W-:Y:S01]  /*27c70*/  IADD3 R12, P4, R24, R0.reuse, RZ ;  /* 0x00000000180c7210 */ /* 0x084fe20007f9e0ff */
[----:B------:R-:W-:Y:S01]  /*27c80*/  ULDC UR7, c[0x0][0x22c] ;  /* 0x00008b0000077ab9 */ /* 0x000fe20000000800 */
[----:B-1----:R-:W-:Y:S02]  /*27c90*/  IADD3 R14, P5, R23, R0, RZ ;  /* 0x00000000170e7210 */ /* 0x002fe40007fbe0ff */
[----:B------:R-:W-:-:S02]  /*27ca0*/  PRMT R19, R7, 0x7771, RZ ;  /* 0x0000777107137816 */ /* 0x000fc400000000ff */
[-C--:B------:R-:W-:Y:S02]  /*27cb0*/  LEA.HI.X.SX32 R13, R24, R49.reuse, 0x1, P4 ;  /* 0x00000031180d7211 */ /* 0x080fe400020f0eff */
[----:B------:R-:W-:Y:S02]  /*27cc0*/  PRMT R17, R4, 0x7772, RZ ;  /* 0x0000777204117816 */ /* 0x000fe400000000ff */
[----:B------:R-:W-:Y:S02]  /*27cd0*/  LEA.HI.X.SX32 R15, R23, R49, 0x1, P5 ;  /* 0x00000031170f7211 */ /* 0x000fe400028f0eff */
[----:B------:R-:W-:Y:S02]  /*27ce0*/  PRMT R3, R5, 0x7772, RZ ;  /* 0x0000777205037816 */ /* 0x000fe400000000ff */
[C---:B------:R-:W-:Y:S01]  /*27cf0*/  ISETP.LT.AND P5, PT, R22.reuse, UR6, !P0 ;  /* 0x0000000616007c0c */ /* 0x040fe2000c7a1270 */
[----:B------:R-:W-:Y:S01]  /*27d00*/  IMAD R22, R22, UR4, RZ ;  /* 0x0000000416167c24 */ /* 0x000fe2000f8e02ff */
[----:B------:R-:W-:Y:S04]  /*27d10*/  @P2 STG.E.U8 desc[UR18][R10.64], R19 ;  /* 0x000000130a002986 */ /* 0x000fe8000c101112 */
[----:B------:R1:W-:Y:S01]  /*27d20*/  @P1 STG.E.U8 desc[UR18][R12.64], R17 ;  /* 0x000000110c001986 */ /* 0x0003e2000c101112 */
[----:B0-----:R-:W-:-:S03]  /*27d30*/  IADD3 R8, P2, R22, R0, RZ ;  /* 0x0000000016087210 */ /* 0x001fc60007f5e0ff */
[----:B------:R0:W-:Y:S01]  /*27d40*/  @P3 STG.E.U8 desc[UR18][R14.64], R3 ;  /* 0x000000030e003986 */ /* 0x0001e2000c101112 */
[C---:B------:R-:W-:Y:S01]  /*27d50*/  ISETP.LT.AND P3, PT, R21.reuse, UR8, !P0 ;  /* 0x0000000815007c0c */ /* 0x040fe2000c761270 */
[----:B------:R-:W-:Y:S01]  /*27d60*/  IMAD R21, R21, UR4, RZ ;  /* 0x0000000415157c24 */ /* 0x000fe2000f8e02ff */
[----:B------:R-:W-:Y:S02]  /*27d70*/  LEA.HI.X.SX32 R9, R22, R49, 0x1, P2 ;  /* 0x0000003116097211 */ /* 0x000fe400010f0eff */
[----:B------:R-:W-:Y:S02]  /*27d80*/  ISETP.LT.AND P4, PT, R20, UR7, !P0 ;  /* 0x0000000714007c0c */ /* 0x000fe4000c781270 */
[----:B-1----:R-:W-:Y:S01]  /*27d90*/  IADD3 R12, P2, R21, R0, RZ ;  /* 0x00000000150c7210 */ /* 0x002fe20007f5e0ff */
[----:B0-----:R-:W-:-:S03]  /*27da0*/  IMAD R15, R83, UR4, RZ ;  /* 0x00000004530f7c24 */ /* 0x001fc6000f8e02ff */
[----:B------:R-:W-:Y:S01]  /*27db0*/  LEA.HI.X.SX32 R13, R21, R49, 0x1, P2 ;  /* 0x00000031150d7211 */ /* 0x000fe200010f0eff */
[----:B------:R-:W-:Y:S01]  /*27dc0*/  IMAD R20, R20, UR4, RZ ;  /* 0x0000000414147c24 */ /* 0x000fe2000f8e02ff */
[----:B------:R-:W-:Y:S01]  /*27dd0*/  IADD3 R14, P2, R15, R0, RZ ;  /* 0x000000000f0e7210 */ /* 0x000fe20007f5e0ff */
[----:B------:R-:W-:-:S03]  /*27de0*/  IMAD R3, R87, UR4, RZ ;  /* 0x0000000457037c24 */ /* 0x000fc6000f8e02ff */
[----:B------:R-:W-:Y:S01]  /*27df0*/  IADD3 R10, P6, R20, R0, RZ ;  /* 0x00000000140a7210 */ /* 0x000fe20007fde0ff */
[C---:B------:R-:W-:Y:S01]  /*27e00*/  IMAD R17, R2.reuse, UR4, RZ ;  /* 0x0000000402117c24 */ /* 0x040fe2000f8e02ff */
[----:B------:R-:W-:Y:S01]  /*27e10*/  ULDC UR4, c[0x0][0x22c] ;  /* 0x00008b0000047ab9 */ /* 0x000fe20000000800 */
[-C--:B------:R-:W-:Y:S02]  /*27e20*/  LEA.HI.X.SX32 R15, R15, R49.reuse, 0x1, P2 ;  /* 0x000000310f0f7211 */ /* 0x080fe400010f0eff */
[----:B------:R-:W-:Y:S02]  /*27e30*/  ISETP.LT.AND P1, PT, R2, UR10, !P0 ;  /* 0x0000000a02007c0c */ /* 0x000fe4000c721270 */
[----:B------:R-:W-:Y:S02]  /*27e40*/  ISETP.LT.AND P2, PT, R87, UR9, !P0 ;  /* 0x0000000957007c0c */ /* 0x000fe4000c741270 */
[----:B------:R-:W-:Y:S02]  /*27e50*/  ISETP.LT.AND P0, PT, R83, UR4, !P0 ;  /* 0x0000000453007c0c */ /* 0x000fe4000c701270 */
[----:B------:R-:W-:-:S02]  /*27e60*/  LEA.HI.X.SX32 R11, R20, R49, 0x1, P6 ;  /* 0x00000031140b7211 */ /* 0x000fc400030f0eff */
[----:B------:R-:W-:Y:S02]  /*27e70*/  IADD3 R2, P6, R3, R0, RZ ;  /* 0x0000000003027210 */ /* 0x000fe40007fde0ff */
[----:B------:R-:W-:Y:S02]  /*27e80*/  PRMT R25, R6, 0x7772, RZ ;  /* 0x0000777206197816 */ /* 0x000fe400000000ff */
[----:B------:R-:W-:Y:S02]  /*27e90*/  PRMT R23, R7, 0x7772, RZ ;  /* 0x0000777207177816 */ /* 0x000fe400000000ff */
[----:B------:R-:W-:Y:S02]  /*27ea0*/  PRMT R21, R4, 0x7773, RZ ;  /* 0x0000777304157816 */ /* 0x000fe400000000ff */
[----:B------:R-:W-:Y:S02]  /*27eb0*/  LEA.HI.X.SX32 R3, R3, R49, 0x1, P6 ;  /* 0x0000003103037211 */ /* 0x000fe400030f0eff */
[----:B------:R-:W-:Y:S01]  /*27ec0*/  PRMT R19, R5, 0x7773, RZ ;  /* 0x0000777305137816 */ /* 0x000fe200000000ff */
[----:B------:R0:W-:Y:S01]  /*27ed0*/  @P5 STG.E.U8 desc[UR18][R8.64], R25 ;  /* 0x0000001908005986 */ /* 0x0001e2000c101112 */
[----:B------:R-:W-:-:S03]  /*27ee0*/  PRMT R5, R6, 0x7773, RZ ;  /* 0x0000777306057816 */ /* 0x000fc600000000ff */
[----:B------:R0:W-:Y:S01]  /*27ef0*/  @P4 STG.E.U8 desc[UR18][R10.64], R23 ;  /* 0x000000170a004986 */ /* 0x0001e2000c101112 */
[----:B------:R-:W-:-:S03]  /*27f00*/  IADD3 R16, P6, R17, R0, RZ ;  /* 0x0000000011107210 */ /* 0x000fc60007fde0ff */
[----:B------:R0:W-:Y:S04]  /*27f10*/  @P3 STG.E.U8 desc[UR18][R12.64], R21 ;  /* 0x000000150c003986 */ /* 0x0001e8000c101112 */
[----:B------:R0:W-:Y:S01]  /*27f20*/  @P2 STG.E.U8 desc[UR18][R2.64], R19 ;  /* 0x0000001302002986 */ /* 0x0001e2000c101112 */
[----:B------:R-:W-:-:S03]  /*27f30*/  LEA.HI.X.SX32 R17, R17, R49, 0x1, P6 ;  /* 0x0000003111117211 */ /* 0x000fc600030f0eff */
[----:B------:R0:W-:Y:S01]  /*27f40*/  @P0 STG.E.U8 desc[UR18][R14.64], R5 ;  /* 0x000000050e000986 */ /* 0x0001e2000c101112 */
[----:B------:R-:W-:Y:S01]  /*27f50*/  PRMT R7, R7, 0x7773, RZ ;  /* 0x0000777307077816 */ /* 0x000fe200000000ff */
[----:B------:R-:W-:Y:S06]  /*27f60*/  @!P1 EXIT ;  /* 0x000000000000994d */ /* 0x000fec0003800000 */
[----:B------:R-:W-:Y:S01]  /*27f70*/  STG.E.U8 desc[UR18][R16.64], R7 ;  /* 0x0000000710007986 */ /* 0x000fe2000c101112 */
[----:B------:R-:W-:Y:S05]  /*27f80*/  EXIT ;  /* 0x000000000000794d */ /* 0x000fea0003800000 */
.L_x_3:
[----:B------:R-:W-:-:S00]  /*27f90*/  BRA `(.L_x_3) ;  /* 0xfffffffc00fc7947 */ /* 0x000fc0000383ffff */
[----:B------:R-:W-:-:S00]  /*27fa0*/  NOP ;  /* 0x0000000000007918 */ /* 0x000fc00000000000 */
        /* <DEDUP_REMOVED lines=13> */
.L_x_4:


//--------------------- .nv.shared.matmul_kernel  --------------------------
	.section	.nv.shared.matmul_kernel,"aw",@nobits
	.sectionflags	@""
	.align	16
	.zero		1024


//--------------------- .nv.shared.reserved.0     --------------------------
	.section	.nv.shared.reserved.0,"aw",@nobits
	.weak		__nv_reservedSMEM_offset_0_alias
	.size		__nv_reservedSMEM_offset_0_alias, 0, 0
	.other		__nv_reservedSMEM_offset_0_alias,@"STO_CUDA_RESERVED_SHARED STV_DEFAULT"
__nv_reservedSMEM_offset_0_alias:
	.zero		0


//--------------------- .nv.constant0.matmul_kernel --------------------------
	.section	.nv.constant0.matmul_kernel,"a",@progbits
	.sectionflags	@""
	.align	4
.nv.constant0.matmul_kernel:
	.zero		608


//--------------------- SYMBOLS --------------------------

	.type		.nv.reservedSmem.offset0,@object
	.size		.nv.reservedSmem.offset0,0x4
